//
// Generated by NVIDIA NVVM Compiler
//
// Compiler Build ID: CL-36424714
// Cuda compilation tools, release 13.0, V13.0.88
// Based on NVVM 20.0.0
//

.version 9.0
.target sm_100
.address_size 64

	// .globl	_Z17find_seeds_kernelmj12FilterParamsPmPVi

.visible .entry _Z17find_seeds_kernelmj12FilterParamsPmPVi(
	.param .u64 _Z17find_seeds_kernelmj12FilterParamsPmPVi_param_0,
	.param .u32 _Z17find_seeds_kernelmj12FilterParamsPmPVi_param_1,
	.param .align 4 .b8 _Z17find_seeds_kernelmj12FilterParamsPmPVi_param_2[20],
	.param .u64 .ptr .align 1 _Z17find_seeds_kernelmj12FilterParamsPmPVi_param_3,
	.param .u64 .ptr .align 1 _Z17find_seeds_kernelmj12FilterParamsPmPVi_param_4
)
{
	.reg .pred 	%p<1399>;
	.reg .b16 	%rs<42>;
	.reg .b32 	%r<2745>;
	.reg .b64 	%rd<2198>;
	.reg .b64 	%fd<2085>;

	ld.param.u32 	%r895, [_Z17find_seeds_kernelmj12FilterParamsPmPVi_param_2+16];
	bfe.u32 	%r898, %r895, 8, 8;
	cvt.u16.u32 	%rs2, %r898;
	ld.param.u32 	%r894, [_Z17find_seeds_kernelmj12FilterParamsPmPVi_param_2+12];
	ld.param.u32 	%r893, [_Z17find_seeds_kernelmj12FilterParamsPmPVi_param_2+8];
	ld.param.u32 	%r892, [_Z17find_seeds_kernelmj12FilterParamsPmPVi_param_2+4];
	ld.param.u32 	%r891, [_Z17find_seeds_kernelmj12FilterParamsPmPVi_param_2];
	ld.param.u64 	%rd1059, [_Z17find_seeds_kernelmj12FilterParamsPmPVi_param_0];
	ld.param.u32 	%r900, [_Z17find_seeds_kernelmj12FilterParamsPmPVi_param_1];
	ld.param.u64 	%rd1060, [_Z17find_seeds_kernelmj12FilterParamsPmPVi_param_3];
	ld.param.u64 	%rd1061, [_Z17find_seeds_kernelmj12FilterParamsPmPVi_param_4];
	cvta.to.global.u64 	%rd1, %rd1061;
	mov.u32 	%r901, %ctaid.x;
	mov.u32 	%r902, %ntid.x;
	mov.u32 	%r903, %tid.x;
	mad.lo.s32 	%r3, %r901, %r902, %r903;
	setp.ge.u32 	%p3, %r3, %r900;
	@%p3 bra 	$L__BB0_1564;
	ld.volatile.global.u32 	%r904, [%rd1];
	setp.ne.s32 	%p4, %r904, 0;
	@%p4 bra 	$L__BB0_1564;
	cvt.s64.s32 	%rd1062, %r3;
	add.s64 	%rd2, %rd1059, %rd1062;
	and.b32  	%r905, %r891, %r892;
	setp.eq.s32 	%p5, %r905, -1;
	@%p5 bra 	$L__BB0_524;
	bfe.s64 	%rd1063, %rd2, 56, 8;
	cvt.s8.s64 	%rs5, %rd1063;
	mov.f64 	%fd835, 0d3FF0000000000000;
	{
	.reg .b32 %temp; 
	mov.b64 	{%temp, %r906}, %fd835;
	}
	and.b32  	%r4, %r906, 2147483647;
	{
	.reg .b32 %temp; 
	mov.b64 	{%r908, %temp}, %fd835;
	}
	mov.b64 	%fd1, {%r908, %r4};
	{
	.reg .b32 %temp; 
	mov.b64 	{%temp, %r5}, %fd1;
	}
	shr.u32 	%r6, %r5, 20;
	mul.f64 	%fd2, %fd1, 0d4350000000000000;
	{
	.reg .b32 %temp; 
	mov.b64 	{%temp, %r909}, %fd2;
	}
	shr.u32 	%r910, %r909, 20;
	add.s32 	%r911, %r6, %r910;
	add.s32 	%r7, %r911, -54;
	cvt.rn.f64.s16 	%fd836, %rs5;
	mul.f64 	%fd837, %fd836, 0d3FF1FB9C7406BB70;
	fma.rn.f64 	%fd3, %fd837, 0d400921FB54442EEA, 0d404921FB54442EEA;
	{
	.reg .b32 %temp; 
	mov.b64 	{%temp, %r912}, %fd3;
	}
	and.b32  	%r913, %r912, 2147483647;
	{
	.reg .b32 %temp; 
	mov.b64 	{%r914, %temp}, %fd3;
	}
	mov.b64 	%fd1915, {%r914, %r913};
	max.u32 	%r915, %r913, %r4;
	setp.gt.u32 	%p1, %r915, 2146435071;
	setp.lt.u32 	%p6, %r915, 2146435072;
	@%p6 bra 	$L__BB0_7;
	setp.num.f64 	%p15, %fd1, %fd1;
	setp.num.f64 	%p16, %fd1915, %fd1915;
	and.pred  	%p17, %p16, %p15;
	@%p17 bra 	$L__BB0_6;
	mov.f64 	%fd844, 0d3FF0000000000000;
	add.rn.f64 	%fd1882, %fd3, %fd844;
	bra.uni 	$L__BB0_18;
$L__BB0_6:
	setp.eq.f64 	%p18, %fd1915, 0d7FF0000000000000;
	selp.f64 	%fd1882, 0dFFF8000000000000, %fd3, %p18;
	bra.uni 	$L__BB0_18;
$L__BB0_7:
	setp.eq.f64 	%p7, %fd1, 0d0000000000000000;
	mov.f64 	%fd1882, 0dFFF8000000000000;
	@%p7 bra 	$L__BB0_18;
	setp.ltu.f64 	%p8, %fd1915, %fd1;
	mov.f64 	%fd1882, %fd3;
	@%p8 bra 	$L__BB0_18;
	{
	.reg .b32 %temp; 
	mov.b64 	{%temp, %r916}, %fd1915;
	}
	shr.u32 	%r2523, %r916, 20;
	setp.gt.u32 	%p9, %r916, 1048575;
	mov.f64 	%fd1881, %fd1915;
	@%p9 bra 	$L__BB0_11;
	mul.f64 	%fd1881, %fd1915, 0d4350000000000000;
	{
	.reg .b32 %temp; 
	mov.b64 	{%temp, %r917}, %fd1881;
	}
	shr.u32 	%r918, %r917, 20;
	add.s32 	%r919, %r2523, %r918;
	add.s32 	%r2523, %r919, -54;
$L__BB0_11:
	setp.lt.u32 	%p10, %r5, 1048576;
	selp.f64 	%fd839, %fd2, %fd1, %p10;
	selp.b32 	%r11, %r7, %r6, %p10;
	mov.b64 	%rd1064, %fd1881;
	mov.b64 	%rd1065, %fd839;
	and.b64  	%rd1066, %rd1064, 4503599627370495;
	or.b64  	%rd1970, %rd1066, 4503599627370496;
	and.b64  	%rd1067, %rd1065, 4503599627370495;
	or.b64  	%rd4, %rd1067, 4503599627370496;
	sub.s32 	%r2524, %r2523, %r11;
$L__BB0_12:
	sub.s64 	%rd1068, %rd1970, %rd4;
	mov.b64 	%fd840, %rd1068;
	{
	.reg .b32 %temp; 
	mov.b64 	{%temp, %r920}, %fd840;
	}
	setp.lt.s32 	%p11, %r920, 0;
	selp.b64 	%rd6, %rd1970, %rd1068, %p11;
	shl.b64 	%rd1970, %rd6, 1;
	add.s32 	%r14, %r2524, -1;
	setp.gt.s32 	%p12, %r2524, 0;
	mov.u32 	%r2524, %r14;
	@%p12 bra 	$L__BB0_12;
	and.b64  	%rd8, %rd6, 9223372036854775807;
	setp.eq.s64 	%p13, %rd8, 0;
	mov.b64 	%rd1971, 0;
	@%p13 bra 	$L__BB0_17;
	mov.b64 	%fd841, %rd8;
	mul.f64 	%fd842, %fd841, 0d4350000000000000;
	{
	.reg .b32 %temp; 
	mov.b64 	{%temp, %r921}, %fd842;
	}
	shr.u32 	%r922, %r921, 20;
	sub.s32 	%r923, 55, %r922;
	sub.s32 	%r15, %r11, %r923;
	shl.b64 	%rd9, %rd8, %r923;
	setp.gt.s32 	%p14, %r15, 0;
	@%p14 bra 	$L__BB0_16;
	sub.s32 	%r925, 1, %r15;
	shr.u64 	%rd1971, %rd9, %r925;
	bra.uni 	$L__BB0_17;
$L__BB0_16:
	add.s32 	%r924, %r15, -1;
	cvt.u64.u32 	%rd1070, %r924;
	shl.b64 	%rd1071, %rd1070, 52;
	add.s64 	%rd1971, %rd1071, %rd9;
$L__BB0_17:
	mov.b64 	%fd843, %rd1971;
	copysign.f64 	%fd1882, %fd3, %fd843;
$L__BB0_18:
	mov.f64 	%fd845, 0d3FF1FB9C7406BB70;
	div.rn.f64 	%fd846, %fd845, %fd1882;
	bfe.s64 	%rd1072, %rd2, 48, 8;
	cvt.s8.s64 	%rs6, %rd1072;
	cvt.rn.f64.s16 	%fd11, %rs6;
	mul.f64 	%fd847, %fd846, %fd11;
	fma.rn.f64 	%fd12, %fd847, 0d400921FB54442EEA, 0d40478FDB9EFFEBFB;
	{
	.reg .b32 %temp; 
	mov.b64 	{%temp, %r927}, %fd12;
	}
	and.b32  	%r928, %r927, 2147483647;
	{
	.reg .b32 %temp; 
	mov.b64 	{%r929, %temp}, %fd12;
	}
	mov.b64 	%fd1883, {%r929, %r928};
	max.u32 	%r930, %r928, %r4;
	setp.gt.u32 	%p19, %r930, 2146435071;
	@%p19 bra 	$L__BB0_30;
	setp.eq.f64 	%p20, %fd1, 0d0000000000000000;
	mov.f64 	%fd1884, 0dFFF8000000000000;
	@%p20 bra 	$L__BB0_33;
	setp.ltu.f64 	%p21, %fd1883, %fd1;
	mov.f64 	%fd1884, %fd12;
	@%p21 bra 	$L__BB0_33;
	{
	.reg .b32 %temp; 
	mov.b64 	{%temp, %r931}, %fd1883;
	}
	shr.u32 	%r2525, %r931, 20;
	setp.gt.u32 	%p22, %r931, 1048575;
	@%p22 bra 	$L__BB0_23;
	mul.f64 	%fd1883, %fd1883, 0d4350000000000000;
	{
	.reg .b32 %temp; 
	mov.b64 	{%temp, %r932}, %fd1883;
	}
	shr.u32 	%r933, %r932, 20;
	add.s32 	%r934, %r2525, %r933;
	add.s32 	%r2525, %r934, -54;
$L__BB0_23:
	setp.lt.u32 	%p23, %r5, 1048576;
	selp.f64 	%fd849, %fd2, %fd1, %p23;
	selp.b32 	%r19, %r7, %r6, %p23;
	mov.b64 	%rd1073, %fd1883;
	mov.b64 	%rd1074, %fd849;
	and.b64  	%rd1075, %rd1073, 4503599627370495;
	or.b64  	%rd1972, %rd1075, 4503599627370496;
	and.b64  	%rd1076, %rd1074, 4503599627370495;
	or.b64  	%rd14, %rd1076, 4503599627370496;
	sub.s32 	%r2526, %r2525, %r19;
$L__BB0_24:
	sub.s64 	%rd1077, %rd1972, %rd14;
	mov.b64 	%fd850, %rd1077;
	{
	.reg .b32 %temp; 
	mov.b64 	{%temp, %r935}, %fd850;
	}
	setp.lt.s32 	%p24, %r935, 0;
	selp.b64 	%rd16, %rd1972, %rd1077, %p24;
	shl.b64 	%rd1972, %rd16, 1;
	add.s32 	%r22, %r2526, -1;
	setp.gt.s32 	%p25, %r2526, 0;
	mov.u32 	%r2526, %r22;
	@%p25 bra 	$L__BB0_24;
	and.b64  	%rd18, %rd16, 9223372036854775807;
	setp.eq.s64 	%p26, %rd18, 0;
	mov.b64 	%rd1973, 0;
	@%p26 bra 	$L__BB0_29;
	mov.b64 	%fd851, %rd18;
	mul.f64 	%fd852, %fd851, 0d4350000000000000;
	{
	.reg .b32 %temp; 
	mov.b64 	{%temp, %r936}, %fd852;
	}
	shr.u32 	%r937, %r936, 20;
	sub.s32 	%r938, 55, %r937;
	sub.s32 	%r23, %r19, %r938;
	shl.b64 	%rd19, %rd18, %r938;
	setp.lt.s32 	%p27, %r23, 1;
	@%p27 bra 	$L__BB0_28;
	add.s32 	%r939, %r23, -1;
	cvt.u64.u32 	%rd1079, %r939;
	shl.b64 	%rd1080, %rd1079, 52;
	add.s64 	%rd1973, %rd1080, %rd19;
	bra.uni 	$L__BB0_29;
$L__BB0_28:
	sub.s32 	%r940, 1, %r23;
	shr.u64 	%rd1973, %rd19, %r940;
$L__BB0_29:
	mov.b64 	%fd853, %rd1973;
	copysign.f64 	%fd1884, %fd12, %fd853;
	bra.uni 	$L__BB0_33;
$L__BB0_30:
	setp.num.f64 	%p28, %fd1, %fd1;
	setp.num.f64 	%p29, %fd1883, %fd1883;
	and.pred  	%p30, %p29, %p28;
	@%p30 bra 	$L__BB0_32;
	mov.f64 	%fd854, 0d3FF0000000000000;
	add.rn.f64 	%fd1884, %fd12, %fd854;
	bra.uni 	$L__BB0_33;
$L__BB0_32:
	setp.eq.f64 	%p31, %fd1883, 0d7FF0000000000000;
	selp.f64 	%fd1884, 0dFFF8000000000000, %fd12, %p31;
$L__BB0_33:
	mov.f64 	%fd855, 0d3FF1FB9C7406BB70;
	div.rn.f64 	%fd856, %fd855, %fd1884;
	bfe.s64 	%rd1081, %rd2, 40, 8;
	cvt.s8.s64 	%rs7, %rd1081;
	cvt.rn.f64.s16 	%fd20, %rs7;
	mul.f64 	%fd857, %fd856, %fd20;
	fma.rn.f64 	%fd21, %fd857, 0d400921FB54442EEA, 0d4045FDBBE9BBA90D;
	{
	.reg .b32 %temp; 
	mov.b64 	{%temp, %r942}, %fd21;
	}
	and.b32  	%r943, %r942, 2147483647;
	{
	.reg .b32 %temp; 
	mov.b64 	{%r944, %temp}, %fd21;
	}
	mov.b64 	%fd1885, {%r944, %r943};
	max.u32 	%r945, %r943, %r4;
	setp.gt.u32 	%p32, %r945, 2146435071;
	@%p32 bra 	$L__BB0_45;
	setp.eq.f64 	%p33, %fd1, 0d0000000000000000;
	mov.f64 	%fd1886, 0dFFF8000000000000;
	@%p33 bra 	$L__BB0_48;
	setp.ltu.f64 	%p34, %fd1885, %fd1;
	mov.f64 	%fd1886, %fd21;
	@%p34 bra 	$L__BB0_48;
	{
	.reg .b32 %temp; 
	mov.b64 	{%temp, %r946}, %fd1885;
	}
	shr.u32 	%r2527, %r946, 20;
	setp.gt.u32 	%p35, %r946, 1048575;
	@%p35 bra 	$L__BB0_38;
	mul.f64 	%fd1885, %fd1885, 0d4350000000000000;
	{
	.reg .b32 %temp; 
	mov.b64 	{%temp, %r947}, %fd1885;
	}
	shr.u32 	%r948, %r947, 20;
	add.s32 	%r949, %r2527, %r948;
	add.s32 	%r2527, %r949, -54;
$L__BB0_38:
	setp.lt.u32 	%p36, %r5, 1048576;
	selp.f64 	%fd859, %fd2, %fd1, %p36;
	selp.b32 	%r27, %r7, %r6, %p36;
	mov.b64 	%rd1082, %fd1885;
	mov.b64 	%rd1083, %fd859;
	and.b64  	%rd1084, %rd1082, 4503599627370495;
	or.b64  	%rd1974, %rd1084, 4503599627370496;
	and.b64  	%rd1085, %rd1083, 4503599627370495;
	or.b64  	%rd24, %rd1085, 4503599627370496;
	sub.s32 	%r2528, %r2527, %r27;
$L__BB0_39:
	sub.s64 	%rd1086, %rd1974, %rd24;
	mov.b64 	%fd860, %rd1086;
	{
	.reg .b32 %temp; 
	mov.b64 	{%temp, %r950}, %fd860;
	}
	setp.lt.s32 	%p37, %r950, 0;
	selp.b64 	%rd26, %rd1974, %rd1086, %p37;
	shl.b64 	%rd1974, %rd26, 1;
	add.s32 	%r30, %r2528, -1;
	setp.gt.s32 	%p38, %r2528, 0;
	mov.u32 	%r2528, %r30;
	@%p38 bra 	$L__BB0_39;
	and.b64  	%rd28, %rd26, 9223372036854775807;
	setp.eq.s64 	%p39, %rd28, 0;
	mov.b64 	%rd1975, 0;
	@%p39 bra 	$L__BB0_44;
	mov.b64 	%fd861, %rd28;
	mul.f64 	%fd862, %fd861, 0d4350000000000000;
	{
	.reg .b32 %temp; 
	mov.b64 	{%temp, %r951}, %fd862;
	}
	shr.u32 	%r952, %r951, 20;
	sub.s32 	%r953, 55, %r952;
	sub.s32 	%r31, %r27, %r953;
	shl.b64 	%rd29, %rd28, %r953;
	setp.lt.s32 	%p40, %r31, 1;
	@%p40 bra 	$L__BB0_43;
	add.s32 	%r954, %r31, -1;
	cvt.u64.u32 	%rd1088, %r954;
	shl.b64 	%rd1089, %rd1088, 52;
	add.s64 	%rd1975, %rd1089, %rd29;
	bra.uni 	$L__BB0_44;
$L__BB0_43:
	sub.s32 	%r955, 1, %r31;
	shr.u64 	%rd1975, %rd29, %r955;
$L__BB0_44:
	mov.b64 	%fd863, %rd1975;
	copysign.f64 	%fd1886, %fd21, %fd863;
	bra.uni 	$L__BB0_48;
$L__BB0_45:
	setp.num.f64 	%p41, %fd1, %fd1;
	setp.num.f64 	%p42, %fd1885, %fd1885;
	and.pred  	%p43, %p42, %p41;
	@%p43 bra 	$L__BB0_47;
	mov.f64 	%fd864, 0d3FF0000000000000;
	add.rn.f64 	%fd1886, %fd21, %fd864;
	bra.uni 	$L__BB0_48;
$L__BB0_47:
	setp.eq.f64 	%p44, %fd1885, 0d7FF0000000000000;
	selp.f64 	%fd1886, 0dFFF8000000000000, %fd21, %p44;
$L__BB0_48:
	mov.f64 	%fd865, 0d3FF1FB9C7406BB70;
	div.rn.f64 	%fd866, %fd865, %fd1886;
	bfe.s64 	%rd1090, %rd2, 32, 8;
	cvt.s8.s64 	%rs8, %rd1090;
	cvt.rn.f64.s16 	%fd29, %rs8;
	mul.f64 	%fd867, %fd866, %fd29;
	fma.rn.f64 	%fd30, %fd867, 0d400921FB54442EEA, 0d40446B9C3477661E;
	{
	.reg .b32 %temp; 
	mov.b64 	{%temp, %r957}, %fd30;
	}
	and.b32  	%r958, %r957, 2147483647;
	{
	.reg .b32 %temp; 
	mov.b64 	{%r959, %temp}, %fd30;
	}
	mov.b64 	%fd1887, {%r959, %r958};
	max.u32 	%r960, %r958, %r4;
	setp.gt.u32 	%p45, %r960, 2146435071;
	@%p45 bra 	$L__BB0_60;
	setp.eq.f64 	%p46, %fd1, 0d0000000000000000;
	mov.f64 	%fd1888, 0dFFF8000000000000;
	@%p46 bra 	$L__BB0_63;
	setp.ltu.f64 	%p47, %fd1887, %fd1;
	mov.f64 	%fd1888, %fd30;
	@%p47 bra 	$L__BB0_63;
	{
	.reg .b32 %temp; 
	mov.b64 	{%temp, %r961}, %fd1887;
	}
	shr.u32 	%r2529, %r961, 20;
	setp.gt.u32 	%p48, %r961, 1048575;
	@%p48 bra 	$L__BB0_53;
	mul.f64 	%fd1887, %fd1887, 0d4350000000000000;
	{
	.reg .b32 %temp; 
	mov.b64 	{%temp, %r962}, %fd1887;
	}
	shr.u32 	%r963, %r962, 20;
	add.s32 	%r964, %r2529, %r963;
	add.s32 	%r2529, %r964, -54;
$L__BB0_53:
	setp.lt.u32 	%p49, %r5, 1048576;
	selp.f64 	%fd869, %fd2, %fd1, %p49;
	selp.b32 	%r35, %r7, %r6, %p49;
	mov.b64 	%rd1091, %fd1887;
	mov.b64 	%rd1092, %fd869;
	and.b64  	%rd1093, %rd1091, 4503599627370495;
	or.b64  	%rd1976, %rd1093, 4503599627370496;
	and.b64  	%rd1094, %rd1092, 4503599627370495;
	or.b64  	%rd34, %rd1094, 4503599627370496;
	sub.s32 	%r2530, %r2529, %r35;
$L__BB0_54:
	sub.s64 	%rd1095, %rd1976, %rd34;
	mov.b64 	%fd870, %rd1095;
	{
	.reg .b32 %temp; 
	mov.b64 	{%temp, %r965}, %fd870;
	}
	setp.lt.s32 	%p50, %r965, 0;
	selp.b64 	%rd36, %rd1976, %rd1095, %p50;
	shl.b64 	%rd1976, %rd36, 1;
	add.s32 	%r38, %r2530, -1;
	setp.gt.s32 	%p51, %r2530, 0;
	mov.u32 	%r2530, %r38;
	@%p51 bra 	$L__BB0_54;
	and.b64  	%rd38, %rd36, 9223372036854775807;
	setp.eq.s64 	%p52, %rd38, 0;
	mov.b64 	%rd1977, 0;
	@%p52 bra 	$L__BB0_59;
	mov.b64 	%fd871, %rd38;
	mul.f64 	%fd872, %fd871, 0d4350000000000000;
	{
	.reg .b32 %temp; 
	mov.b64 	{%temp, %r966}, %fd872;
	}
	shr.u32 	%r967, %r966, 20;
	sub.s32 	%r968, 55, %r967;
	sub.s32 	%r39, %r35, %r968;
	shl.b64 	%rd39, %rd38, %r968;
	setp.lt.s32 	%p53, %r39, 1;
	@%p53 bra 	$L__BB0_58;
	add.s32 	%r969, %r39, -1;
	cvt.u64.u32 	%rd1097, %r969;
	shl.b64 	%rd1098, %rd1097, 52;
	add.s64 	%rd1977, %rd1098, %rd39;
	bra.uni 	$L__BB0_59;
$L__BB0_58:
	sub.s32 	%r970, 1, %r39;
	shr.u64 	%rd1977, %rd39, %r970;
$L__BB0_59:
	mov.b64 	%fd873, %rd1977;
	copysign.f64 	%fd1888, %fd30, %fd873;
	bra.uni 	$L__BB0_63;
$L__BB0_60:
	setp.num.f64 	%p54, %fd1, %fd1;
	setp.num.f64 	%p55, %fd1887, %fd1887;
	and.pred  	%p56, %p55, %p54;
	@%p56 bra 	$L__BB0_62;
	mov.f64 	%fd874, 0d3FF0000000000000;
	add.rn.f64 	%fd1888, %fd30, %fd874;
	bra.uni 	$L__BB0_63;
$L__BB0_62:
	setp.eq.f64 	%p57, %fd1887, 0d7FF0000000000000;
	selp.f64 	%fd1888, 0dFFF8000000000000, %fd30, %p57;
$L__BB0_63:
	mov.f64 	%fd875, 0d3FF1FB9C7406BB70;
	div.rn.f64 	%fd876, %fd875, %fd1888;
	bfe.s64 	%rd1099, %rd2, 24, 8;
	cvt.s8.s64 	%rs9, %rd1099;
	cvt.rn.f64.s16 	%fd38, %rs9;
	mul.f64 	%fd877, %fd876, %fd38;
	fma.rn.f64 	%fd39, %fd877, 0d400921FB54442EEA, 0d4042D97C7F332330;
	{
	.reg .b32 %temp; 
	mov.b64 	{%temp, %r972}, %fd39;
	}
	and.b32  	%r973, %r972, 2147483647;
	{
	.reg .b32 %temp; 
	mov.b64 	{%r974, %temp}, %fd39;
	}
	mov.b64 	%fd1889, {%r974, %r973};
	max.u32 	%r975, %r973, %r4;
	setp.gt.u32 	%p58, %r975, 2146435071;
	@%p58 bra 	$L__BB0_75;
	setp.eq.f64 	%p59, %fd1, 0d0000000000000000;
	mov.f64 	%fd1890, 0dFFF8000000000000;
	@%p59 bra 	$L__BB0_78;
	setp.ltu.f64 	%p60, %fd1889, %fd1;
	mov.f64 	%fd1890, %fd39;
	@%p60 bra 	$L__BB0_78;
	{
	.reg .b32 %temp; 
	mov.b64 	{%temp, %r976}, %fd1889;
	}
	shr.u32 	%r2531, %r976, 20;
	setp.gt.u32 	%p61, %r976, 1048575;
	@%p61 bra 	$L__BB0_68;
	mul.f64 	%fd1889, %fd1889, 0d4350000000000000;
	{
	.reg .b32 %temp; 
	mov.b64 	{%temp, %r977}, %fd1889;
	}
	shr.u32 	%r978, %r977, 20;
	add.s32 	%r979, %r2531, %r978;
	add.s32 	%r2531, %r979, -54;
$L__BB0_68:
	setp.lt.u32 	%p62, %r5, 1048576;
	selp.f64 	%fd879, %fd2, %fd1, %p62;
	selp.b32 	%r43, %r7, %r6, %p62;
	mov.b64 	%rd1100, %fd1889;
	mov.b64 	%rd1101, %fd879;
	and.b64  	%rd1102, %rd1100, 4503599627370495;
	or.b64  	%rd1978, %rd1102, 4503599627370496;
	and.b64  	%rd1103, %rd1101, 4503599627370495;
	or.b64  	%rd44, %rd1103, 4503599627370496;
	sub.s32 	%r2532, %r2531, %r43;
$L__BB0_69:
	sub.s64 	%rd1104, %rd1978, %rd44;
	mov.b64 	%fd880, %rd1104;
	{
	.reg .b32 %temp; 
	mov.b64 	{%temp, %r980}, %fd880;
	}
	setp.lt.s32 	%p63, %r980, 0;
	selp.b64 	%rd46, %rd1978, %rd1104, %p63;
	shl.b64 	%rd1978, %rd46, 1;
	add.s32 	%r46, %r2532, -1;
	setp.gt.s32 	%p64, %r2532, 0;
	mov.u32 	%r2532, %r46;
	@%p64 bra 	$L__BB0_69;
	and.b64  	%rd48, %rd46, 9223372036854775807;
	setp.eq.s64 	%p65, %rd48, 0;
	mov.b64 	%rd1979, 0;
	@%p65 bra 	$L__BB0_74;
	mov.b64 	%fd881, %rd48;
	mul.f64 	%fd882, %fd881, 0d4350000000000000;
	{
	.reg .b32 %temp; 
	mov.b64 	{%temp, %r981}, %fd882;
	}
	shr.u32 	%r982, %r981, 20;
	sub.s32 	%r983, 55, %r982;
	sub.s32 	%r47, %r43, %r983;
	shl.b64 	%rd49, %rd48, %r983;
	setp.lt.s32 	%p66, %r47, 1;
	@%p66 bra 	$L__BB0_73;
	add.s32 	%r984, %r47, -1;
	cvt.u64.u32 	%rd1106, %r984;
	shl.b64 	%rd1107, %rd1106, 52;
	add.s64 	%rd1979, %rd1107, %rd49;
	bra.uni 	$L__BB0_74;
$L__BB0_73:
	sub.s32 	%r985, 1, %r47;
	shr.u64 	%rd1979, %rd49, %r985;
$L__BB0_74:
	mov.b64 	%fd883, %rd1979;
	copysign.f64 	%fd1890, %fd39, %fd883;
	bra.uni 	$L__BB0_78;
$L__BB0_75:
	setp.num.f64 	%p67, %fd1, %fd1;
	setp.num.f64 	%p68, %fd1889, %fd1889;
	and.pred  	%p69, %p68, %p67;
	@%p69 bra 	$L__BB0_77;
	mov.f64 	%fd884, 0d3FF0000000000000;
	add.rn.f64 	%fd1890, %fd39, %fd884;
	bra.uni 	$L__BB0_78;
$L__BB0_77:
	setp.eq.f64 	%p70, %fd1889, 0d7FF0000000000000;
	selp.f64 	%fd1890, 0dFFF8000000000000, %fd39, %p70;
$L__BB0_78:
	mov.f64 	%fd885, 0d3FF1FB9C7406BB70;
	div.rn.f64 	%fd886, %fd885, %fd1890;
	bfe.s64 	%rd1108, %rd2, 16, 8;
	cvt.s8.s64 	%rs10, %rd1108;
	cvt.rn.f64.s16 	%fd47, %rs10;
	mul.f64 	%fd887, %fd886, %fd47;
	fma.rn.f64 	%fd48, %fd887, 0d400921FB54442EEA, 0d4041475CC9EEE041;
	{
	.reg .b32 %temp; 
	mov.b64 	{%temp, %r987}, %fd48;
	}
	and.b32  	%r988, %r987, 2147483647;
	{
	.reg .b32 %temp; 
	mov.b64 	{%r989, %temp}, %fd48;
	}
	mov.b64 	%fd1891, {%r989, %r988};
	max.u32 	%r990, %r988, %r4;
	setp.gt.u32 	%p71, %r990, 2146435071;
	@%p71 bra 	$L__BB0_90;
	setp.eq.f64 	%p72, %fd1, 0d0000000000000000;
	mov.f64 	%fd1892, 0dFFF8000000000000;
	@%p72 bra 	$L__BB0_93;
	setp.ltu.f64 	%p73, %fd1891, %fd1;
	mov.f64 	%fd1892, %fd48;
	@%p73 bra 	$L__BB0_93;
	{
	.reg .b32 %temp; 
	mov.b64 	{%temp, %r991}, %fd1891;
	}
	shr.u32 	%r2533, %r991, 20;
	setp.gt.u32 	%p74, %r991, 1048575;
	@%p74 bra 	$L__BB0_83;
	mul.f64 	%fd1891, %fd1891, 0d4350000000000000;
	{
	.reg .b32 %temp; 
	mov.b64 	{%temp, %r992}, %fd1891;
	}
	shr.u32 	%r993, %r992, 20;
	add.s32 	%r994, %r2533, %r993;
	add.s32 	%r2533, %r994, -54;
$L__BB0_83:
	setp.lt.u32 	%p75, %r5, 1048576;
	selp.f64 	%fd889, %fd2, %fd1, %p75;
	selp.b32 	%r51, %r7, %r6, %p75;
	mov.b64 	%rd1109, %fd1891;
	mov.b64 	%rd1110, %fd889;
	and.b64  	%rd1111, %rd1109, 4503599627370495;
	or.b64  	%rd1980, %rd1111, 4503599627370496;
	and.b64  	%rd1112, %rd1110, 4503599627370495;
	or.b64  	%rd54, %rd1112, 4503599627370496;
	sub.s32 	%r2534, %r2533, %r51;
$L__BB0_84:
	sub.s64 	%rd1113, %rd1980, %rd54;
	mov.b64 	%fd890, %rd1113;
	{
	.reg .b32 %temp; 
	mov.b64 	{%temp, %r995}, %fd890;
	}
	setp.lt.s32 	%p76, %r995, 0;
	selp.b64 	%rd56, %rd1980, %rd1113, %p76;
	shl.b64 	%rd1980, %rd56, 1;
	add.s32 	%r54, %r2534, -1;
	setp.gt.s32 	%p77, %r2534, 0;
	mov.u32 	%r2534, %r54;
	@%p77 bra 	$L__BB0_84;
	and.b64  	%rd58, %rd56, 9223372036854775807;
	setp.eq.s64 	%p78, %rd58, 0;
	mov.b64 	%rd1981, 0;
	@%p78 bra 	$L__BB0_89;
	mov.b64 	%fd891, %rd58;
	mul.f64 	%fd892, %fd891, 0d4350000000000000;
	{
	.reg .b32 %temp; 
	mov.b64 	{%temp, %r996}, %fd892;
	}
	shr.u32 	%r997, %r996, 20;
	sub.s32 	%r998, 55, %r997;
	sub.s32 	%r55, %r51, %r998;
	shl.b64 	%rd59, %rd58, %r998;
	setp.lt.s32 	%p79, %r55, 1;
	@%p79 bra 	$L__BB0_88;
	add.s32 	%r999, %r55, -1;
	cvt.u64.u32 	%rd1115, %r999;
	shl.b64 	%rd1116, %rd1115, 52;
	add.s64 	%rd1981, %rd1116, %rd59;
	bra.uni 	$L__BB0_89;
$L__BB0_88:
	sub.s32 	%r1000, 1, %r55;
	shr.u64 	%rd1981, %rd59, %r1000;
$L__BB0_89:
	mov.b64 	%fd893, %rd1981;
	copysign.f64 	%fd1892, %fd48, %fd893;
	bra.uni 	$L__BB0_93;
$L__BB0_90:
	setp.num.f64 	%p80, %fd1, %fd1;
	setp.num.f64 	%p81, %fd1891, %fd1891;
	and.pred  	%p82, %p81, %p80;
	@%p82 bra 	$L__BB0_92;
	mov.f64 	%fd894, 0d3FF0000000000000;
	add.rn.f64 	%fd1892, %fd48, %fd894;
	bra.uni 	$L__BB0_93;
$L__BB0_92:
	setp.eq.f64 	%p83, %fd1891, 0d7FF0000000000000;
	selp.f64 	%fd1892, 0dFFF8000000000000, %fd48, %p83;
$L__BB0_93:
	mov.f64 	%fd895, 0d3FF1FB9C7406BB70;
	div.rn.f64 	%fd896, %fd895, %fd1892;
	cvt.u16.u64 	%rs11, %rd2;
	shr.s16 	%rs12, %rs11, 8;
	cvt.rn.f64.s16 	%fd56, %rs12;
	mul.f64 	%fd897, %fd896, %fd56;
	fma.rn.f64 	%fd57, %fd897, 0d400921FB54442EEA, 0d403F6A7A29553AA4;
	{
	.reg .b32 %temp; 
	mov.b64 	{%temp, %r1002}, %fd57;
	}
	and.b32  	%r1003, %r1002, 2147483647;
	{
	.reg .b32 %temp; 
	mov.b64 	{%r1004, %temp}, %fd57;
	}
	mov.b64 	%fd1893, {%r1004, %r1003};
	max.u32 	%r1005, %r1003, %r4;
	setp.gt.u32 	%p84, %r1005, 2146435071;
	@%p84 bra 	$L__BB0_105;
	setp.eq.f64 	%p85, %fd1, 0d0000000000000000;
	mov.f64 	%fd1894, 0dFFF8000000000000;
	@%p85 bra 	$L__BB0_108;
	setp.ltu.f64 	%p86, %fd1893, %fd1;
	mov.f64 	%fd1894, %fd57;
	@%p86 bra 	$L__BB0_108;
	{
	.reg .b32 %temp; 
	mov.b64 	{%temp, %r1006}, %fd1893;
	}
	shr.u32 	%r2535, %r1006, 20;
	setp.gt.u32 	%p87, %r1006, 1048575;
	@%p87 bra 	$L__BB0_98;
	mul.f64 	%fd1893, %fd1893, 0d4350000000000000;
	{
	.reg .b32 %temp; 
	mov.b64 	{%temp, %r1007}, %fd1893;
	}
	shr.u32 	%r1008, %r1007, 20;
	add.s32 	%r1009, %r2535, %r1008;
	add.s32 	%r2535, %r1009, -54;
$L__BB0_98:
	setp.lt.u32 	%p88, %r5, 1048576;
	selp.f64 	%fd899, %fd2, %fd1, %p88;
	selp.b32 	%r59, %r7, %r6, %p88;
	mov.b64 	%rd1117, %fd1893;
	mov.b64 	%rd1118, %fd899;
	and.b64  	%rd1119, %rd1117, 4503599627370495;
	or.b64  	%rd1982, %rd1119, 4503599627370496;
	and.b64  	%rd1120, %rd1118, 4503599627370495;
	or.b64  	%rd64, %rd1120, 4503599627370496;
	sub.s32 	%r2536, %r2535, %r59;
$L__BB0_99:
	sub.s64 	%rd1121, %rd1982, %rd64;
	mov.b64 	%fd900, %rd1121;
	{
	.reg .b32 %temp; 
	mov.b64 	{%temp, %r1010}, %fd900;
	}
	setp.lt.s32 	%p89, %r1010, 0;
	selp.b64 	%rd66, %rd1982, %rd1121, %p89;
	shl.b64 	%rd1982, %rd66, 1;
	add.s32 	%r62, %r2536, -1;
	setp.gt.s32 	%p90, %r2536, 0;
	mov.u32 	%r2536, %r62;
	@%p90 bra 	$L__BB0_99;
	and.b64  	%rd68, %rd66, 9223372036854775807;
	setp.eq.s64 	%p91, %rd68, 0;
	mov.b64 	%rd1983, 0;
	@%p91 bra 	$L__BB0_104;
	mov.b64 	%fd901, %rd68;
	mul.f64 	%fd902, %fd901, 0d4350000000000000;
	{
	.reg .b32 %temp; 
	mov.b64 	{%temp, %r1011}, %fd902;
	}
	shr.u32 	%r1012, %r1011, 20;
	sub.s32 	%r1013, 55, %r1012;
	sub.s32 	%r63, %r59, %r1013;
	shl.b64 	%rd69, %rd68, %r1013;
	setp.lt.s32 	%p92, %r63, 1;
	@%p92 bra 	$L__BB0_103;
	add.s32 	%r1014, %r63, -1;
	cvt.u64.u32 	%rd1123, %r1014;
	shl.b64 	%rd1124, %rd1123, 52;
	add.s64 	%rd1983, %rd1124, %rd69;
	bra.uni 	$L__BB0_104;
$L__BB0_103:
	sub.s32 	%r1015, 1, %r63;
	shr.u64 	%rd1983, %rd69, %r1015;
$L__BB0_104:
	mov.b64 	%fd903, %rd1983;
	copysign.f64 	%fd1894, %fd57, %fd903;
	bra.uni 	$L__BB0_108;
$L__BB0_105:
	setp.num.f64 	%p93, %fd1, %fd1;
	setp.num.f64 	%p94, %fd1893, %fd1893;
	and.pred  	%p95, %p94, %p93;
	@%p95 bra 	$L__BB0_107;
	mov.f64 	%fd904, 0d3FF0000000000000;
	add.rn.f64 	%fd1894, %fd57, %fd904;
	bra.uni 	$L__BB0_108;
$L__BB0_107:
	setp.eq.f64 	%p96, %fd1893, 0d7FF0000000000000;
	selp.f64 	%fd1894, 0dFFF8000000000000, %fd57, %p96;
$L__BB0_108:
	mov.f64 	%fd905, 0d3FF1FB9C7406BB70;
	div.rn.f64 	%fd906, %fd905, %fd1894;
	cvt.s8.s64 	%rs13, %rd2;
	cvt.rn.f64.s16 	%fd65, %rs13;
	mul.f64 	%fd907, %fd906, %fd65;
	fma.rn.f64 	%fd66, %fd907, 0d400921FB54442EEA, 0d403C463ABECCB4C7;
	{
	.reg .b32 %temp; 
	mov.b64 	{%temp, %r1017}, %fd66;
	}
	and.b32  	%r1018, %r1017, 2147483647;
	{
	.reg .b32 %temp; 
	mov.b64 	{%r1019, %temp}, %fd66;
	}
	mov.b64 	%fd1895, {%r1019, %r1018};
	max.u32 	%r1020, %r1018, %r4;
	setp.gt.u32 	%p97, %r1020, 2146435071;
	@%p97 bra 	$L__BB0_120;
	setp.eq.f64 	%p98, %fd1, 0d0000000000000000;
	mov.f64 	%fd1896, 0dFFF8000000000000;
	@%p98 bra 	$L__BB0_123;
	setp.ltu.f64 	%p99, %fd1895, %fd1;
	mov.f64 	%fd1896, %fd66;
	@%p99 bra 	$L__BB0_123;
	{
	.reg .b32 %temp; 
	mov.b64 	{%temp, %r1021}, %fd1895;
	}
	shr.u32 	%r2537, %r1021, 20;
	setp.gt.u32 	%p100, %r1021, 1048575;
	@%p100 bra 	$L__BB0_113;
	mul.f64 	%fd1895, %fd1895, 0d4350000000000000;
	{
	.reg .b32 %temp; 
	mov.b64 	{%temp, %r1022}, %fd1895;
	}
	shr.u32 	%r1023, %r1022, 20;
	add.s32 	%r1024, %r2537, %r1023;
	add.s32 	%r2537, %r1024, -54;
$L__BB0_113:
	setp.lt.u32 	%p101, %r5, 1048576;
	selp.f64 	%fd909, %fd2, %fd1, %p101;
	selp.b32 	%r67, %r7, %r6, %p101;
	mov.b64 	%rd1125, %fd1895;
	mov.b64 	%rd1126, %fd909;
	and.b64  	%rd1127, %rd1125, 4503599627370495;
	or.b64  	%rd1984, %rd1127, 4503599627370496;
	and.b64  	%rd1128, %rd1126, 4503599627370495;
	or.b64  	%rd74, %rd1128, 4503599627370496;
	sub.s32 	%r2538, %r2537, %r67;
$L__BB0_114:
	sub.s64 	%rd1129, %rd1984, %rd74;
	mov.b64 	%fd910, %rd1129;
	{
	.reg .b32 %temp; 
	mov.b64 	{%temp, %r1025}, %fd910;
	}
	setp.lt.s32 	%p102, %r1025, 0;
	selp.b64 	%rd76, %rd1984, %rd1129, %p102;
	shl.b64 	%rd1984, %rd76, 1;
	add.s32 	%r70, %r2538, -1;
	setp.gt.s32 	%p103, %r2538, 0;
	mov.u32 	%r2538, %r70;
	@%p103 bra 	$L__BB0_114;
	and.b64  	%rd78, %rd76, 9223372036854775807;
	setp.eq.s64 	%p104, %rd78, 0;
	mov.b64 	%rd1985, 0;
	@%p104 bra 	$L__BB0_119;
	mov.b64 	%fd911, %rd78;
	mul.f64 	%fd912, %fd911, 0d4350000000000000;
	{
	.reg .b32 %temp; 
	mov.b64 	{%temp, %r1026}, %fd912;
	}
	shr.u32 	%r1027, %r1026, 20;
	sub.s32 	%r1028, 55, %r1027;
	sub.s32 	%r71, %r67, %r1028;
	shl.b64 	%rd79, %rd78, %r1028;
	setp.lt.s32 	%p105, %r71, 1;
	@%p105 bra 	$L__BB0_118;
	add.s32 	%r1029, %r71, -1;
	cvt.u64.u32 	%rd1131, %r1029;
	shl.b64 	%rd1132, %rd1131, 52;
	add.s64 	%rd1985, %rd1132, %rd79;
	bra.uni 	$L__BB0_119;
$L__BB0_118:
	sub.s32 	%r1030, 1, %r71;
	shr.u64 	%rd1985, %rd79, %r1030;
$L__BB0_119:
	mov.b64 	%fd913, %rd1985;
	copysign.f64 	%fd1896, %fd66, %fd913;
	bra.uni 	$L__BB0_123;
$L__BB0_120:
	setp.num.f64 	%p106, %fd1, %fd1;
	setp.num.f64 	%p107, %fd1895, %fd1895;
	and.pred  	%p108, %p107, %p106;
	@%p108 bra 	$L__BB0_122;
	mov.f64 	%fd914, 0d3FF0000000000000;
	add.rn.f64 	%fd1896, %fd66, %fd914;
	bra.uni 	$L__BB0_123;
$L__BB0_122:
	setp.eq.f64 	%p109, %fd1895, 0d7FF0000000000000;
	selp.f64 	%fd1896, 0dFFF8000000000000, %fd66, %p109;
$L__BB0_123:
	mov.f64 	%fd915, 0d3FF1FB9C7406BB70;
	div.rn.f64 	%fd916, %fd915, %fd1896;
	mul.f64 	%fd917, %fd916, 0d404F800000000000;
	fma.rn.f64 	%fd74, %fd917, 0d400921FB54442EEA, 0d403921FB54442EEA;
	{
	.reg .b32 %temp; 
	mov.b64 	{%temp, %r1032}, %fd74;
	}
	and.b32  	%r1033, %r1032, 2147483647;
	{
	.reg .b32 %temp; 
	mov.b64 	{%r1034, %temp}, %fd74;
	}
	mov.b64 	%fd1897, {%r1034, %r1033};
	max.u32 	%r1035, %r1033, %r4;
	setp.gt.u32 	%p110, %r1035, 2146435071;
	@%p110 bra 	$L__BB0_135;
	setp.eq.f64 	%p111, %fd1, 0d0000000000000000;
	mov.f64 	%fd1898, 0dFFF8000000000000;
	@%p111 bra 	$L__BB0_138;
	setp.ltu.f64 	%p112, %fd1897, %fd1;
	mov.f64 	%fd1898, %fd74;
	@%p112 bra 	$L__BB0_138;
	{
	.reg .b32 %temp; 
	mov.b64 	{%temp, %r1036}, %fd1897;
	}
	shr.u32 	%r2539, %r1036, 20;
	setp.gt.u32 	%p113, %r1036, 1048575;
	@%p113 bra 	$L__BB0_128;
	mul.f64 	%fd1897, %fd1897, 0d4350000000000000;
	{
	.reg .b32 %temp; 
	mov.b64 	{%temp, %r1037}, %fd1897;
	}
	shr.u32 	%r1038, %r1037, 20;
	add.s32 	%r1039, %r2539, %r1038;
	add.s32 	%r2539, %r1039, -54;
$L__BB0_128:
	setp.lt.u32 	%p114, %r5, 1048576;
	selp.f64 	%fd919, %fd2, %fd1, %p114;
	selp.b32 	%r75, %r7, %r6, %p114;
	mov.b64 	%rd1133, %fd1897;
	mov.b64 	%rd1134, %fd919;
	and.b64  	%rd1135, %rd1133, 4503599627370495;
	or.b64  	%rd1986, %rd1135, 4503599627370496;
	and.b64  	%rd1136, %rd1134, 4503599627370495;
	or.b64  	%rd84, %rd1136, 4503599627370496;
	sub.s32 	%r2540, %r2539, %r75;
$L__BB0_129:
	sub.s64 	%rd1137, %rd1986, %rd84;
	mov.b64 	%fd920, %rd1137;
	{
	.reg .b32 %temp; 
	mov.b64 	{%temp, %r1040}, %fd920;
	}
	setp.lt.s32 	%p115, %r1040, 0;
	selp.b64 	%rd86, %rd1986, %rd1137, %p115;
	shl.b64 	%rd1986, %rd86, 1;
	add.s32 	%r78, %r2540, -1;
	setp.gt.s32 	%p116, %r2540, 0;
	mov.u32 	%r2540, %r78;
	@%p116 bra 	$L__BB0_129;
	and.b64  	%rd88, %rd86, 9223372036854775807;
	setp.eq.s64 	%p117, %rd88, 0;
	mov.b64 	%rd1987, 0;
	@%p117 bra 	$L__BB0_134;
	mov.b64 	%fd921, %rd88;
	mul.f64 	%fd922, %fd921, 0d4350000000000000;
	{
	.reg .b32 %temp; 
	mov.b64 	{%temp, %r1041}, %fd922;
	}
	shr.u32 	%r1042, %r1041, 20;
	sub.s32 	%r1043, 55, %r1042;
	sub.s32 	%r79, %r75, %r1043;
	shl.b64 	%rd89, %rd88, %r1043;
	setp.lt.s32 	%p118, %r79, 1;
	@%p118 bra 	$L__BB0_133;
	add.s32 	%r1044, %r79, -1;
	cvt.u64.u32 	%rd1139, %r1044;
	shl.b64 	%rd1140, %rd1139, 52;
	add.s64 	%rd1987, %rd1140, %rd89;
	bra.uni 	$L__BB0_134;
$L__BB0_133:
	sub.s32 	%r1045, 1, %r79;
	shr.u64 	%rd1987, %rd89, %r1045;
$L__BB0_134:
	mov.b64 	%fd923, %rd1987;
	copysign.f64 	%fd1898, %fd74, %fd923;
	bra.uni 	$L__BB0_138;
$L__BB0_135:
	setp.num.f64 	%p119, %fd1, %fd1;
	setp.num.f64 	%p120, %fd1897, %fd1897;
	and.pred  	%p121, %p120, %p119;
	@%p121 bra 	$L__BB0_137;
	mov.f64 	%fd924, 0d3FF0000000000000;
	add.rn.f64 	%fd1898, %fd74, %fd924;
	bra.uni 	$L__BB0_138;
$L__BB0_137:
	setp.eq.f64 	%p122, %fd1897, 0d7FF0000000000000;
	selp.f64 	%fd1898, 0dFFF8000000000000, %fd74, %p122;
$L__BB0_138:
	mov.f64 	%fd925, 0d3FF1FB9C7406BB70;
	div.rn.f64 	%fd926, %fd925, %fd1898;
	mul.f64 	%fd927, %fd926, 0d4048000000000000;
	fma.rn.f64 	%fd82, %fd927, 0d400921FB54442EEA, 0d4035FDBBE9BBA90D;
	{
	.reg .b32 %temp; 
	mov.b64 	{%temp, %r1047}, %fd82;
	}
	and.b32  	%r1048, %r1047, 2147483647;
	{
	.reg .b32 %temp; 
	mov.b64 	{%r1049, %temp}, %fd82;
	}
	mov.b64 	%fd1899, {%r1049, %r1048};
	max.u32 	%r1050, %r1048, %r4;
	setp.gt.u32 	%p123, %r1050, 2146435071;
	@%p123 bra 	$L__BB0_150;
	setp.eq.f64 	%p124, %fd1, 0d0000000000000000;
	mov.f64 	%fd1900, 0dFFF8000000000000;
	@%p124 bra 	$L__BB0_153;
	setp.ltu.f64 	%p125, %fd1899, %fd1;
	mov.f64 	%fd1900, %fd82;
	@%p125 bra 	$L__BB0_153;
	{
	.reg .b32 %temp; 
	mov.b64 	{%temp, %r1051}, %fd1899;
	}
	shr.u32 	%r2541, %r1051, 20;
	setp.gt.u32 	%p126, %r1051, 1048575;
	@%p126 bra 	$L__BB0_143;
	mul.f64 	%fd1899, %fd1899, 0d4350000000000000;
	{
	.reg .b32 %temp; 
	mov.b64 	{%temp, %r1052}, %fd1899;
	}
	shr.u32 	%r1053, %r1052, 20;
	add.s32 	%r1054, %r2541, %r1053;
	add.s32 	%r2541, %r1054, -54;
$L__BB0_143:
	setp.lt.u32 	%p127, %r5, 1048576;
	selp.f64 	%fd929, %fd2, %fd1, %p127;
	selp.b32 	%r83, %r7, %r6, %p127;
	mov.b64 	%rd1141, %fd1899;
	mov.b64 	%rd1142, %fd929;
	and.b64  	%rd1143, %rd1141, 4503599627370495;
	or.b64  	%rd1988, %rd1143, 4503599627370496;
	and.b64  	%rd1144, %rd1142, 4503599627370495;
	or.b64  	%rd94, %rd1144, 4503599627370496;
	sub.s32 	%r2542, %r2541, %r83;
$L__BB0_144:
	sub.s64 	%rd1145, %rd1988, %rd94;
	mov.b64 	%fd930, %rd1145;
	{
	.reg .b32 %temp; 
	mov.b64 	{%temp, %r1055}, %fd930;
	}
	setp.lt.s32 	%p128, %r1055, 0;
	selp.b64 	%rd96, %rd1988, %rd1145, %p128;
	shl.b64 	%rd1988, %rd96, 1;
	add.s32 	%r86, %r2542, -1;
	setp.gt.s32 	%p129, %r2542, 0;
	mov.u32 	%r2542, %r86;
	@%p129 bra 	$L__BB0_144;
	and.b64  	%rd98, %rd96, 9223372036854775807;
	setp.eq.s64 	%p130, %rd98, 0;
	mov.b64 	%rd1989, 0;
	@%p130 bra 	$L__BB0_149;
	mov.b64 	%fd931, %rd98;
	mul.f64 	%fd932, %fd931, 0d4350000000000000;
	{
	.reg .b32 %temp; 
	mov.b64 	{%temp, %r1056}, %fd932;
	}
	shr.u32 	%r1057, %r1056, 20;
	sub.s32 	%r1058, 55, %r1057;
	sub.s32 	%r87, %r83, %r1058;
	shl.b64 	%rd99, %rd98, %r1058;
	setp.lt.s32 	%p131, %r87, 1;
	@%p131 bra 	$L__BB0_148;
	add.s32 	%r1059, %r87, -1;
	cvt.u64.u32 	%rd1147, %r1059;
	shl.b64 	%rd1148, %rd1147, 52;
	add.s64 	%rd1989, %rd1148, %rd99;
	bra.uni 	$L__BB0_149;
$L__BB0_148:
	sub.s32 	%r1060, 1, %r87;
	shr.u64 	%rd1989, %rd99, %r1060;
$L__BB0_149:
	mov.b64 	%fd933, %rd1989;
	copysign.f64 	%fd1900, %fd82, %fd933;
	bra.uni 	$L__BB0_153;
$L__BB0_150:
	setp.num.f64 	%p132, %fd1, %fd1;
	setp.num.f64 	%p133, %fd1899, %fd1899;
	and.pred  	%p134, %p133, %p132;
	@%p134 bra 	$L__BB0_152;
	mov.f64 	%fd934, 0d3FF0000000000000;
	add.rn.f64 	%fd1900, %fd82, %fd934;
	bra.uni 	$L__BB0_153;
$L__BB0_152:
	setp.eq.f64 	%p135, %fd1899, 0d7FF0000000000000;
	selp.f64 	%fd1900, 0dFFF8000000000000, %fd82, %p135;
$L__BB0_153:
	mov.f64 	%fd935, 0d3FF1FB9C7406BB70;
	div.rn.f64 	%fd936, %fd935, %fd1900;
	mul.f64 	%fd937, %fd936, 0d404F800000000000;
	fma.rn.f64 	%fd90, %fd937, 0d400921FB54442EEA, 0d4032D97C7F332330;
	{
	.reg .b32 %temp; 
	mov.b64 	{%temp, %r1062}, %fd90;
	}
	and.b32  	%r1063, %r1062, 2147483647;
	{
	.reg .b32 %temp; 
	mov.b64 	{%r1064, %temp}, %fd90;
	}
	mov.b64 	%fd1901, {%r1064, %r1063};
	max.u32 	%r1065, %r1063, %r4;
	setp.gt.u32 	%p136, %r1065, 2146435071;
	@%p136 bra 	$L__BB0_165;
	setp.eq.f64 	%p137, %fd1, 0d0000000000000000;
	mov.f64 	%fd1902, 0dFFF8000000000000;
	@%p137 bra 	$L__BB0_168;
	setp.ltu.f64 	%p138, %fd1901, %fd1;
	mov.f64 	%fd1902, %fd90;
	@%p138 bra 	$L__BB0_168;
	{
	.reg .b32 %temp; 
	mov.b64 	{%temp, %r1066}, %fd1901;
	}
	shr.u32 	%r2543, %r1066, 20;
	setp.gt.u32 	%p139, %r1066, 1048575;
	@%p139 bra 	$L__BB0_158;
	mul.f64 	%fd1901, %fd1901, 0d4350000000000000;
	{
	.reg .b32 %temp; 
	mov.b64 	{%temp, %r1067}, %fd1901;
	}
	shr.u32 	%r1068, %r1067, 20;
	add.s32 	%r1069, %r2543, %r1068;
	add.s32 	%r2543, %r1069, -54;
$L__BB0_158:
	setp.lt.u32 	%p140, %r5, 1048576;
	selp.f64 	%fd939, %fd2, %fd1, %p140;
	selp.b32 	%r91, %r7, %r6, %p140;
	mov.b64 	%rd1149, %fd1901;
	mov.b64 	%rd1150, %fd939;
	and.b64  	%rd1151, %rd1149, 4503599627370495;
	or.b64  	%rd1990, %rd1151, 4503599627370496;
	and.b64  	%rd1152, %rd1150, 4503599627370495;
	or.b64  	%rd104, %rd1152, 4503599627370496;
	sub.s32 	%r2544, %r2543, %r91;
$L__BB0_159:
	sub.s64 	%rd1153, %rd1990, %rd104;
	mov.b64 	%fd940, %rd1153;
	{
	.reg .b32 %temp; 
	mov.b64 	{%temp, %r1070}, %fd940;
	}
	setp.lt.s32 	%p141, %r1070, 0;
	selp.b64 	%rd106, %rd1990, %rd1153, %p141;
	shl.b64 	%rd1990, %rd106, 1;
	add.s32 	%r94, %r2544, -1;
	setp.gt.s32 	%p142, %r2544, 0;
	mov.u32 	%r2544, %r94;
	@%p142 bra 	$L__BB0_159;
	and.b64  	%rd108, %rd106, 9223372036854775807;
	setp.eq.s64 	%p143, %rd108, 0;
	mov.b64 	%rd1991, 0;
	@%p143 bra 	$L__BB0_164;
	mov.b64 	%fd941, %rd108;
	mul.f64 	%fd942, %fd941, 0d4350000000000000;
	{
	.reg .b32 %temp; 
	mov.b64 	{%temp, %r1071}, %fd942;
	}
	shr.u32 	%r1072, %r1071, 20;
	sub.s32 	%r1073, 55, %r1072;
	sub.s32 	%r95, %r91, %r1073;
	shl.b64 	%rd109, %rd108, %r1073;
	setp.lt.s32 	%p144, %r95, 1;
	@%p144 bra 	$L__BB0_163;
	add.s32 	%r1074, %r95, -1;
	cvt.u64.u32 	%rd1155, %r1074;
	shl.b64 	%rd1156, %rd1155, 52;
	add.s64 	%rd1991, %rd1156, %rd109;
	bra.uni 	$L__BB0_164;
$L__BB0_163:
	sub.s32 	%r1075, 1, %r95;
	shr.u64 	%rd1991, %rd109, %r1075;
$L__BB0_164:
	mov.b64 	%fd943, %rd1991;
	copysign.f64 	%fd1902, %fd90, %fd943;
	bra.uni 	$L__BB0_168;
$L__BB0_165:
	setp.num.f64 	%p145, %fd1, %fd1;
	setp.num.f64 	%p146, %fd1901, %fd1901;
	and.pred  	%p147, %p146, %p145;
	@%p147 bra 	$L__BB0_167;
	mov.f64 	%fd944, 0d3FF0000000000000;
	add.rn.f64 	%fd1902, %fd90, %fd944;
	bra.uni 	$L__BB0_168;
$L__BB0_167:
	setp.eq.f64 	%p148, %fd1901, 0d7FF0000000000000;
	selp.f64 	%fd1902, 0dFFF8000000000000, %fd90, %p148;
$L__BB0_168:
	mov.f64 	%fd945, 0d3FF1FB9C7406BB70;
	div.rn.f64 	%fd946, %fd945, %fd1902;
	mul.f64 	%fd947, %fd946, 0d4048000000000000;
	fma.rn.f64 	%fd98, %fd947, 0d400921FB54442EEA, 0d402F6A7A29553AA4;
	{
	.reg .b32 %temp; 
	mov.b64 	{%temp, %r1077}, %fd98;
	}
	and.b32  	%r1078, %r1077, 2147483647;
	{
	.reg .b32 %temp; 
	mov.b64 	{%r1079, %temp}, %fd98;
	}
	mov.b64 	%fd1903, {%r1079, %r1078};
	max.u32 	%r1080, %r1078, %r4;
	setp.gt.u32 	%p149, %r1080, 2146435071;
	@%p149 bra 	$L__BB0_180;
	setp.eq.f64 	%p150, %fd1, 0d0000000000000000;
	mov.f64 	%fd1904, 0dFFF8000000000000;
	@%p150 bra 	$L__BB0_183;
	setp.ltu.f64 	%p151, %fd1903, %fd1;
	mov.f64 	%fd1904, %fd98;
	@%p151 bra 	$L__BB0_183;
	{
	.reg .b32 %temp; 
	mov.b64 	{%temp, %r1081}, %fd1903;
	}
	shr.u32 	%r2545, %r1081, 20;
	setp.gt.u32 	%p152, %r1081, 1048575;
	@%p152 bra 	$L__BB0_173;
	mul.f64 	%fd1903, %fd1903, 0d4350000000000000;
	{
	.reg .b32 %temp; 
	mov.b64 	{%temp, %r1082}, %fd1903;
	}
	shr.u32 	%r1083, %r1082, 20;
	add.s32 	%r1084, %r2545, %r1083;
	add.s32 	%r2545, %r1084, -54;
$L__BB0_173:
	setp.lt.u32 	%p153, %r5, 1048576;
	selp.f64 	%fd949, %fd2, %fd1, %p153;
	selp.b32 	%r99, %r7, %r6, %p153;
	mov.b64 	%rd1157, %fd1903;
	mov.b64 	%rd1158, %fd949;
	and.b64  	%rd1159, %rd1157, 4503599627370495;
	or.b64  	%rd1992, %rd1159, 4503599627370496;
	and.b64  	%rd1160, %rd1158, 4503599627370495;
	or.b64  	%rd114, %rd1160, 4503599627370496;
	sub.s32 	%r2546, %r2545, %r99;
$L__BB0_174:
	sub.s64 	%rd1161, %rd1992, %rd114;
	mov.b64 	%fd950, %rd1161;
	{
	.reg .b32 %temp; 
	mov.b64 	{%temp, %r1085}, %fd950;
	}
	setp.lt.s32 	%p154, %r1085, 0;
	selp.b64 	%rd116, %rd1992, %rd1161, %p154;
	shl.b64 	%rd1992, %rd116, 1;
	add.s32 	%r102, %r2546, -1;
	setp.gt.s32 	%p155, %r2546, 0;
	mov.u32 	%r2546, %r102;
	@%p155 bra 	$L__BB0_174;
	and.b64  	%rd118, %rd116, 9223372036854775807;
	setp.eq.s64 	%p156, %rd118, 0;
	mov.b64 	%rd1993, 0;
	@%p156 bra 	$L__BB0_179;
	mov.b64 	%fd951, %rd118;
	mul.f64 	%fd952, %fd951, 0d4350000000000000;
	{
	.reg .b32 %temp; 
	mov.b64 	{%temp, %r1086}, %fd952;
	}
	shr.u32 	%r1087, %r1086, 20;
	sub.s32 	%r1088, 55, %r1087;
	sub.s32 	%r103, %r99, %r1088;
	shl.b64 	%rd119, %rd118, %r1088;
	setp.lt.s32 	%p157, %r103, 1;
	@%p157 bra 	$L__BB0_178;
	add.s32 	%r1089, %r103, -1;
	cvt.u64.u32 	%rd1163, %r1089;
	shl.b64 	%rd1164, %rd1163, 52;
	add.s64 	%rd1993, %rd1164, %rd119;
	bra.uni 	$L__BB0_179;
$L__BB0_178:
	sub.s32 	%r1090, 1, %r103;
	shr.u64 	%rd1993, %rd119, %r1090;
$L__BB0_179:
	mov.b64 	%fd953, %rd1993;
	copysign.f64 	%fd1904, %fd98, %fd953;
	bra.uni 	$L__BB0_183;
$L__BB0_180:
	setp.num.f64 	%p158, %fd1, %fd1;
	setp.num.f64 	%p159, %fd1903, %fd1903;
	and.pred  	%p160, %p159, %p158;
	@%p160 bra 	$L__BB0_182;
	mov.f64 	%fd954, 0d3FF0000000000000;
	add.rn.f64 	%fd1904, %fd98, %fd954;
	bra.uni 	$L__BB0_183;
$L__BB0_182:
	setp.eq.f64 	%p161, %fd1903, 0d7FF0000000000000;
	selp.f64 	%fd1904, 0dFFF8000000000000, %fd98, %p161;
$L__BB0_183:
	mov.f64 	%fd955, 0d3FF1FB9C7406BB70;
	div.rn.f64 	%fd956, %fd955, %fd1904;
	mul.f64 	%fd957, %fd956, 0d404E800000000000;
	fma.rn.f64 	%fd106, %fd957, 0d400921FB54442EEA, 0d402921FB54442EEA;
	{
	.reg .b32 %temp; 
	mov.b64 	{%temp, %r1092}, %fd106;
	}
	and.b32  	%r1093, %r1092, 2147483647;
	{
	.reg .b32 %temp; 
	mov.b64 	{%r1094, %temp}, %fd106;
	}
	mov.b64 	%fd1905, {%r1094, %r1093};
	max.u32 	%r1095, %r1093, %r4;
	setp.gt.u32 	%p162, %r1095, 2146435071;
	@%p162 bra 	$L__BB0_195;
	setp.eq.f64 	%p163, %fd1, 0d0000000000000000;
	mov.f64 	%fd1906, 0dFFF8000000000000;
	@%p163 bra 	$L__BB0_198;
	setp.ltu.f64 	%p164, %fd1905, %fd1;
	mov.f64 	%fd1906, %fd106;
	@%p164 bra 	$L__BB0_198;
	{
	.reg .b32 %temp; 
	mov.b64 	{%temp, %r1096}, %fd1905;
	}
	shr.u32 	%r2547, %r1096, 20;
	setp.gt.u32 	%p165, %r1096, 1048575;
	@%p165 bra 	$L__BB0_188;
	mul.f64 	%fd1905, %fd1905, 0d4350000000000000;
	{
	.reg .b32 %temp; 
	mov.b64 	{%temp, %r1097}, %fd1905;
	}
	shr.u32 	%r1098, %r1097, 20;
	add.s32 	%r1099, %r2547, %r1098;
	add.s32 	%r2547, %r1099, -54;
$L__BB0_188:
	setp.lt.u32 	%p166, %r5, 1048576;
	selp.f64 	%fd959, %fd2, %fd1, %p166;
	selp.b32 	%r107, %r7, %r6, %p166;
	mov.b64 	%rd1165, %fd1905;
	mov.b64 	%rd1166, %fd959;
	and.b64  	%rd1167, %rd1165, 4503599627370495;
	or.b64  	%rd1994, %rd1167, 4503599627370496;
	and.b64  	%rd1168, %rd1166, 4503599627370495;
	or.b64  	%rd124, %rd1168, 4503599627370496;
	sub.s32 	%r2548, %r2547, %r107;
$L__BB0_189:
	sub.s64 	%rd1169, %rd1994, %rd124;
	mov.b64 	%fd960, %rd1169;
	{
	.reg .b32 %temp; 
	mov.b64 	{%temp, %r1100}, %fd960;
	}
	setp.lt.s32 	%p167, %r1100, 0;
	selp.b64 	%rd126, %rd1994, %rd1169, %p167;
	shl.b64 	%rd1994, %rd126, 1;
	add.s32 	%r110, %r2548, -1;
	setp.gt.s32 	%p168, %r2548, 0;
	mov.u32 	%r2548, %r110;
	@%p168 bra 	$L__BB0_189;
	and.b64  	%rd128, %rd126, 9223372036854775807;
	setp.eq.s64 	%p169, %rd128, 0;
	mov.b64 	%rd1995, 0;
	@%p169 bra 	$L__BB0_194;
	mov.b64 	%fd961, %rd128;
	mul.f64 	%fd962, %fd961, 0d4350000000000000;
	{
	.reg .b32 %temp; 
	mov.b64 	{%temp, %r1101}, %fd962;
	}
	shr.u32 	%r1102, %r1101, 20;
	sub.s32 	%r1103, 55, %r1102;
	sub.s32 	%r111, %r107, %r1103;
	shl.b64 	%rd129, %rd128, %r1103;
	setp.lt.s32 	%p170, %r111, 1;
	@%p170 bra 	$L__BB0_193;
	add.s32 	%r1104, %r111, -1;
	cvt.u64.u32 	%rd1171, %r1104;
	shl.b64 	%rd1172, %rd1171, 52;
	add.s64 	%rd1995, %rd1172, %rd129;
	bra.uni 	$L__BB0_194;
$L__BB0_193:
	sub.s32 	%r1105, 1, %r111;
	shr.u64 	%rd1995, %rd129, %r1105;
$L__BB0_194:
	mov.b64 	%fd963, %rd1995;
	copysign.f64 	%fd1906, %fd106, %fd963;
	bra.uni 	$L__BB0_198;
$L__BB0_195:
	setp.num.f64 	%p171, %fd1, %fd1;
	setp.num.f64 	%p172, %fd1905, %fd1905;
	and.pred  	%p173, %p172, %p171;
	@%p173 bra 	$L__BB0_197;
	mov.f64 	%fd964, 0d3FF0000000000000;
	add.rn.f64 	%fd1906, %fd106, %fd964;
	bra.uni 	$L__BB0_198;
$L__BB0_197:
	setp.eq.f64 	%p174, %fd1905, 0d7FF0000000000000;
	selp.f64 	%fd1906, 0dFFF8000000000000, %fd106, %p174;
$L__BB0_198:
	mov.f64 	%fd965, 0d3FF1FB9C7406BB70;
	div.rn.f64 	%fd966, %fd965, %fd1906;
	mul.f64 	%fd967, %fd966, 0d404A800000000000;
	fma.rn.f64 	%fd114, %fd967, 0d400921FB54442EEA, 0d4022D97C7F332330;
	{
	.reg .b32 %temp; 
	mov.b64 	{%temp, %r1107}, %fd114;
	}
	and.b32  	%r1108, %r1107, 2147483647;
	{
	.reg .b32 %temp; 
	mov.b64 	{%r1109, %temp}, %fd114;
	}
	mov.b64 	%fd1907, {%r1109, %r1108};
	max.u32 	%r1110, %r1108, %r4;
	setp.gt.u32 	%p175, %r1110, 2146435071;
	@%p175 bra 	$L__BB0_210;
	setp.eq.f64 	%p176, %fd1, 0d0000000000000000;
	mov.f64 	%fd1908, 0dFFF8000000000000;
	@%p176 bra 	$L__BB0_213;
	setp.ltu.f64 	%p177, %fd1907, %fd1;
	mov.f64 	%fd1908, %fd114;
	@%p177 bra 	$L__BB0_213;
	{
	.reg .b32 %temp; 
	mov.b64 	{%temp, %r1111}, %fd1907;
	}
	shr.u32 	%r2549, %r1111, 20;
	setp.gt.u32 	%p178, %r1111, 1048575;
	@%p178 bra 	$L__BB0_203;
	mul.f64 	%fd1907, %fd1907, 0d4350000000000000;
	{
	.reg .b32 %temp; 
	mov.b64 	{%temp, %r1112}, %fd1907;
	}
	shr.u32 	%r1113, %r1112, 20;
	add.s32 	%r1114, %r2549, %r1113;
	add.s32 	%r2549, %r1114, -54;
$L__BB0_203:
	setp.lt.u32 	%p179, %r5, 1048576;
	selp.f64 	%fd969, %fd2, %fd1, %p179;
	selp.b32 	%r115, %r7, %r6, %p179;
	mov.b64 	%rd1173, %fd1907;
	mov.b64 	%rd1174, %fd969;
	and.b64  	%rd1175, %rd1173, 4503599627370495;
	or.b64  	%rd1996, %rd1175, 4503599627370496;
	and.b64  	%rd1176, %rd1174, 4503599627370495;
	or.b64  	%rd134, %rd1176, 4503599627370496;
	sub.s32 	%r2550, %r2549, %r115;
$L__BB0_204:
	sub.s64 	%rd1177, %rd1996, %rd134;
	mov.b64 	%fd970, %rd1177;
	{
	.reg .b32 %temp; 
	mov.b64 	{%temp, %r1115}, %fd970;
	}
	setp.lt.s32 	%p180, %r1115, 0;
	selp.b64 	%rd136, %rd1996, %rd1177, %p180;
	shl.b64 	%rd1996, %rd136, 1;
	add.s32 	%r118, %r2550, -1;
	setp.gt.s32 	%p181, %r2550, 0;
	mov.u32 	%r2550, %r118;
	@%p181 bra 	$L__BB0_204;
	and.b64  	%rd138, %rd136, 9223372036854775807;
	setp.eq.s64 	%p182, %rd138, 0;
	mov.b64 	%rd1997, 0;
	@%p182 bra 	$L__BB0_209;
	mov.b64 	%fd971, %rd138;
	mul.f64 	%fd972, %fd971, 0d4350000000000000;
	{
	.reg .b32 %temp; 
	mov.b64 	{%temp, %r1116}, %fd972;
	}
	shr.u32 	%r1117, %r1116, 20;
	sub.s32 	%r1118, 55, %r1117;
	sub.s32 	%r119, %r115, %r1118;
	shl.b64 	%rd139, %rd138, %r1118;
	setp.lt.s32 	%p183, %r119, 1;
	@%p183 bra 	$L__BB0_208;
	add.s32 	%r1119, %r119, -1;
	cvt.u64.u32 	%rd1179, %r1119;
	shl.b64 	%rd1180, %rd1179, 52;
	add.s64 	%rd1997, %rd1180, %rd139;
	bra.uni 	$L__BB0_209;
$L__BB0_208:
	sub.s32 	%r1120, 1, %r119;
	shr.u64 	%rd1997, %rd139, %r1120;
$L__BB0_209:
	mov.b64 	%fd973, %rd1997;
	copysign.f64 	%fd1908, %fd114, %fd973;
	bra.uni 	$L__BB0_213;
$L__BB0_210:
	setp.num.f64 	%p184, %fd1, %fd1;
	setp.num.f64 	%p185, %fd1907, %fd1907;
	and.pred  	%p186, %p185, %p184;
	@%p186 bra 	$L__BB0_212;
	mov.f64 	%fd974, 0d3FF0000000000000;
	add.rn.f64 	%fd1908, %fd114, %fd974;
	bra.uni 	$L__BB0_213;
$L__BB0_212:
	setp.eq.f64 	%p187, %fd1907, 0d7FF0000000000000;
	selp.f64 	%fd1908, 0dFFF8000000000000, %fd114, %p187;
$L__BB0_213:
	mov.f64 	%fd975, 0d3FF1FB9C7406BB70;
	div.rn.f64 	%fd976, %fd975, %fd1908;
	mul.f64 	%fd977, %fd976, 0d404E000000000000;
	fma.rn.f64 	%fd122, %fd977, 0d400921FB54442EEA, 0d401921FB54442EEA;
	{
	.reg .b32 %temp; 
	mov.b64 	{%temp, %r1122}, %fd122;
	}
	and.b32  	%r1123, %r1122, 2147483647;
	{
	.reg .b32 %temp; 
	mov.b64 	{%r1124, %temp}, %fd122;
	}
	mov.b64 	%fd1909, {%r1124, %r1123};
	max.u32 	%r1125, %r1123, %r4;
	setp.gt.u32 	%p188, %r1125, 2146435071;
	@%p188 bra 	$L__BB0_225;
	setp.eq.f64 	%p189, %fd1, 0d0000000000000000;
	mov.f64 	%fd1910, 0dFFF8000000000000;
	@%p189 bra 	$L__BB0_228;
	setp.ltu.f64 	%p190, %fd1909, %fd1;
	mov.f64 	%fd1910, %fd122;
	@%p190 bra 	$L__BB0_228;
	{
	.reg .b32 %temp; 
	mov.b64 	{%temp, %r1126}, %fd1909;
	}
	shr.u32 	%r2551, %r1126, 20;
	setp.gt.u32 	%p191, %r1126, 1048575;
	@%p191 bra 	$L__BB0_218;
	mul.f64 	%fd1909, %fd1909, 0d4350000000000000;
	{
	.reg .b32 %temp; 
	mov.b64 	{%temp, %r1127}, %fd1909;
	}
	shr.u32 	%r1128, %r1127, 20;
	add.s32 	%r1129, %r2551, %r1128;
	add.s32 	%r2551, %r1129, -54;
$L__BB0_218:
	setp.lt.u32 	%p192, %r5, 1048576;
	selp.f64 	%fd979, %fd2, %fd1, %p192;
	selp.b32 	%r123, %r7, %r6, %p192;
	mov.b64 	%rd1181, %fd1909;
	mov.b64 	%rd1182, %fd979;
	and.b64  	%rd1183, %rd1181, 4503599627370495;
	or.b64  	%rd1998, %rd1183, 4503599627370496;
	and.b64  	%rd1184, %rd1182, 4503599627370495;
	or.b64  	%rd144, %rd1184, 4503599627370496;
	sub.s32 	%r2552, %r2551, %r123;
$L__BB0_219:
	sub.s64 	%rd1185, %rd1998, %rd144;
	mov.b64 	%fd980, %rd1185;
	{
	.reg .b32 %temp; 
	mov.b64 	{%temp, %r1130}, %fd980;
	}
	setp.lt.s32 	%p193, %r1130, 0;
	selp.b64 	%rd146, %rd1998, %rd1185, %p193;
	shl.b64 	%rd1998, %rd146, 1;
	add.s32 	%r126, %r2552, -1;
	setp.gt.s32 	%p194, %r2552, 0;
	mov.u32 	%r2552, %r126;
	@%p194 bra 	$L__BB0_219;
	and.b64  	%rd148, %rd146, 9223372036854775807;
	setp.eq.s64 	%p195, %rd148, 0;
	mov.b64 	%rd1999, 0;
	@%p195 bra 	$L__BB0_224;
	mov.b64 	%fd981, %rd148;
	mul.f64 	%fd982, %fd981, 0d4350000000000000;
	{
	.reg .b32 %temp; 
	mov.b64 	{%temp, %r1131}, %fd982;
	}
	shr.u32 	%r1132, %r1131, 20;
	sub.s32 	%r1133, 55, %r1132;
	sub.s32 	%r127, %r123, %r1133;
	shl.b64 	%rd149, %rd148, %r1133;
	setp.lt.s32 	%p196, %r127, 1;
	@%p196 bra 	$L__BB0_223;
	add.s32 	%r1134, %r127, -1;
	cvt.u64.u32 	%rd1187, %r1134;
	shl.b64 	%rd1188, %rd1187, 52;
	add.s64 	%rd1999, %rd1188, %rd149;
	bra.uni 	$L__BB0_224;
$L__BB0_223:
	sub.s32 	%r1135, 1, %r127;
	shr.u64 	%rd1999, %rd149, %r1135;
$L__BB0_224:
	mov.b64 	%fd983, %rd1999;
	copysign.f64 	%fd1910, %fd122, %fd983;
	bra.uni 	$L__BB0_228;
$L__BB0_225:
	setp.num.f64 	%p197, %fd1, %fd1;
	setp.num.f64 	%p198, %fd1909, %fd1909;
	and.pred  	%p199, %p198, %p197;
	@%p199 bra 	$L__BB0_227;
	mov.f64 	%fd984, 0d3FF0000000000000;
	add.rn.f64 	%fd1910, %fd122, %fd984;
	bra.uni 	$L__BB0_228;
$L__BB0_227:
	setp.eq.f64 	%p200, %fd1909, 0d7FF0000000000000;
	selp.f64 	%fd1910, 0dFFF8000000000000, %fd122, %p200;
$L__BB0_228:
	mov.f64 	%fd985, 0d3FF1FB9C7406BB70;
	div.rn.f64 	%fd986, %fd985, %fd1910;
	mul.f64 	%fd987, %fd986, 0d404F800000000000;
	fma.rn.f64 	%fd130, %fd987, 0d400921FB54442EEA, 0d400921FB54442EEA;
	{
	.reg .b32 %temp; 
	mov.b64 	{%temp, %r1137}, %fd130;
	}
	and.b32  	%r1138, %r1137, 2147483647;
	{
	.reg .b32 %temp; 
	mov.b64 	{%r1139, %temp}, %fd130;
	}
	mov.b64 	%fd1911, {%r1139, %r1138};
	max.u32 	%r1140, %r1138, %r4;
	setp.gt.u32 	%p201, %r1140, 2146435071;
	@%p201 bra 	$L__BB0_240;
	setp.eq.f64 	%p202, %fd1, 0d0000000000000000;
	mov.f64 	%fd1912, 0dFFF8000000000000;
	@%p202 bra 	$L__BB0_243;
	setp.ltu.f64 	%p203, %fd1911, %fd1;
	mov.f64 	%fd1912, %fd130;
	@%p203 bra 	$L__BB0_243;
	{
	.reg .b32 %temp; 
	mov.b64 	{%temp, %r1141}, %fd1911;
	}
	shr.u32 	%r2553, %r1141, 20;
	setp.gt.u32 	%p204, %r1141, 1048575;
	@%p204 bra 	$L__BB0_233;
	mul.f64 	%fd1911, %fd1911, 0d4350000000000000;
	{
	.reg .b32 %temp; 
	mov.b64 	{%temp, %r1142}, %fd1911;
	}
	shr.u32 	%r1143, %r1142, 20;
	add.s32 	%r1144, %r2553, %r1143;
	add.s32 	%r2553, %r1144, -54;
$L__BB0_233:
	setp.lt.u32 	%p205, %r5, 1048576;
	selp.f64 	%fd989, %fd2, %fd1, %p205;
	selp.b32 	%r131, %r7, %r6, %p205;
	mov.b64 	%rd1189, %fd1911;
	mov.b64 	%rd1190, %fd989;
	and.b64  	%rd1191, %rd1189, 4503599627370495;
	or.b64  	%rd2000, %rd1191, 4503599627370496;
	and.b64  	%rd1192, %rd1190, 4503599627370495;
	or.b64  	%rd154, %rd1192, 4503599627370496;
	sub.s32 	%r2554, %r2553, %r131;
$L__BB0_234:
	sub.s64 	%rd1193, %rd2000, %rd154;
	mov.b64 	%fd990, %rd1193;
	{
	.reg .b32 %temp; 
	mov.b64 	{%temp, %r1145}, %fd990;
	}
	setp.lt.s32 	%p206, %r1145, 0;
	selp.b64 	%rd156, %rd2000, %rd1193, %p206;
	shl.b64 	%rd2000, %rd156, 1;
	add.s32 	%r134, %r2554, -1;
	setp.gt.s32 	%p207, %r2554, 0;
	mov.u32 	%r2554, %r134;
	@%p207 bra 	$L__BB0_234;
	and.b64  	%rd158, %rd156, 9223372036854775807;
	setp.eq.s64 	%p208, %rd158, 0;
	mov.b64 	%rd2001, 0;
	@%p208 bra 	$L__BB0_239;
	mov.b64 	%fd991, %rd158;
	mul.f64 	%fd992, %fd991, 0d4350000000000000;
	{
	.reg .b32 %temp; 
	mov.b64 	{%temp, %r1146}, %fd992;
	}
	shr.u32 	%r1147, %r1146, 20;
	sub.s32 	%r1148, 55, %r1147;
	sub.s32 	%r135, %r131, %r1148;
	shl.b64 	%rd159, %rd158, %r1148;
	setp.lt.s32 	%p209, %r135, 1;
	@%p209 bra 	$L__BB0_238;
	add.s32 	%r1149, %r135, -1;
	cvt.u64.u32 	%rd1195, %r1149;
	shl.b64 	%rd1196, %rd1195, 52;
	add.s64 	%rd2001, %rd1196, %rd159;
	bra.uni 	$L__BB0_239;
$L__BB0_238:
	sub.s32 	%r1150, 1, %r135;
	shr.u64 	%rd2001, %rd159, %r1150;
$L__BB0_239:
	mov.b64 	%fd993, %rd2001;
	copysign.f64 	%fd1912, %fd130, %fd993;
	bra.uni 	$L__BB0_243;
$L__BB0_240:
	setp.num.f64 	%p210, %fd1, %fd1;
	setp.num.f64 	%p211, %fd1911, %fd1911;
	and.pred  	%p212, %p211, %p210;
	@%p212 bra 	$L__BB0_242;
	mov.f64 	%fd994, 0d3FF0000000000000;
	add.rn.f64 	%fd1912, %fd130, %fd994;
	bra.uni 	$L__BB0_243;
$L__BB0_242:
	setp.eq.f64 	%p213, %fd1911, 0d7FF0000000000000;
	selp.f64 	%fd1912, 0dFFF8000000000000, %fd130, %p213;
$L__BB0_243:
	fma.rn.f64 	%fd138, %fd1912, 0d3FFB96C889463A4C, 0d4001135C51C7F716;
	{
	.reg .b32 %temp; 
	mov.b64 	{%temp, %r1152}, %fd138;
	}
	and.b32  	%r1153, %r1152, 2147483647;
	{
	.reg .b32 %temp; 
	mov.b64 	{%r1154, %temp}, %fd138;
	}
	mov.b64 	%fd1913, {%r1154, %r1153};
	max.u32 	%r1155, %r1153, %r4;
	setp.lt.u32 	%p214, %r1155, 2146435072;
	@%p214 bra 	$L__BB0_247;
	setp.num.f64 	%p230, %fd1, %fd1;
	setp.num.f64 	%p231, %fd1913, %fd1913;
	and.pred  	%p232, %p231, %p230;
	@%p232 bra 	$L__BB0_246;
	mov.f64 	%fd1005, 0d3FF0000000000000;
	add.rn.f64 	%fd1914, %fd138, %fd1005;
	bra.uni 	$L__BB0_261;
$L__BB0_246:
	setp.eq.f64 	%p233, %fd1913, 0d7FF0000000000000;
	selp.f64 	%fd1914, 0dFFF8000000000000, %fd138, %p233;
	bra.uni 	$L__BB0_261;
$L__BB0_247:
	setp.eq.f64 	%p215, %fd1, 0d0000000000000000;
	mov.f64 	%fd1914, 0dFFF8000000000000;
	@%p215 bra 	$L__BB0_261;
	setp.ltu.f64 	%p216, %fd1913, %fd1;
	mov.f64 	%fd1914, %fd138;
	@%p216 bra 	$L__BB0_261;
	{
	.reg .b32 %temp; 
	mov.b64 	{%temp, %r1156}, %fd1913;
	}
	shr.u32 	%r2555, %r1156, 20;
	setp.gt.u32 	%p217, %r1156, 1048575;
	@%p217 bra 	$L__BB0_251;
	mul.f64 	%fd1913, %fd1913, 0d4350000000000000;
	{
	.reg .b32 %temp; 
	mov.b64 	{%temp, %r1157}, %fd1913;
	}
	shr.u32 	%r1158, %r1157, 20;
	add.s32 	%r1159, %r2555, %r1158;
	add.s32 	%r2555, %r1159, -54;
$L__BB0_251:
	setp.lt.u32 	%p218, %r5, 1048576;
	selp.f64 	%fd996, %fd2, %fd1, %p218;
	selp.b32 	%r139, %r7, %r6, %p218;
	mov.b64 	%rd1198, %fd1913;
	mov.b64 	%rd1199, %fd996;
	and.b64  	%rd1200, %rd1198, 4503599627370495;
	or.b64  	%rd2003, %rd1200, 4503599627370496;
	and.b64  	%rd1201, %rd1199, 4503599627370495;
	or.b64  	%rd164, %rd1201, 4503599627370496;
	sub.s32 	%r140, %r2555, %r139;
	min.s32 	%r141, %r140, 0;
	add.s32 	%r1160, %r139, %r141;
	sub.s32 	%r1161, %r2555, %r1160;
	add.s32 	%r1162, %r1161, 1;
	and.b32  	%r142, %r1162, 3;
	setp.eq.s32 	%p219, %r142, 0;
	mov.u32 	%r2558, %r140;
	@%p219 bra 	$L__BB0_254;
	neg.s32 	%r2556, %r142;
	mov.u32 	%r2558, %r140;
$L__BB0_253:
	.pragma "nounroll";
	sub.s64 	%rd1202, %rd2003, %rd164;
	mov.b64 	%fd997, %rd1202;
	{
	.reg .b32 %temp; 
	mov.b64 	{%temp, %r1163}, %fd997;
	}
	setp.lt.s32 	%p220, %r1163, 0;
	selp.b64 	%rd2006, %rd2003, %rd1202, %p220;
	shl.b64 	%rd2003, %rd2006, 1;
	add.s32 	%r2558, %r2558, -1;
	add.s32 	%r2556, %r2556, 1;
	setp.ne.s32 	%p221, %r2556, 0;
	@%p221 bra 	$L__BB0_253;
$L__BB0_254:
	sub.s32 	%r1164, %r140, %r141;
	setp.lt.u32 	%p222, %r1164, 3;
	@%p222 bra 	$L__BB0_256;
$L__BB0_255:
	sub.s64 	%rd1203, %rd2003, %rd164;
	mov.b64 	%fd998, %rd1203;
	{
	.reg .b32 %temp; 
	mov.b64 	{%temp, %r1165}, %fd998;
	}
	setp.lt.s32 	%p223, %r1165, 0;
	selp.b64 	%rd1204, %rd2003, %rd1203, %p223;
	shl.b64 	%rd1205, %rd1204, 1;
	sub.s64 	%rd1206, %rd1205, %rd164;
	mov.b64 	%fd999, %rd1206;
	{
	.reg .b32 %temp; 
	mov.b64 	{%temp, %r1166}, %fd999;
	}
	setp.lt.s32 	%p224, %r1166, 0;
	selp.b64 	%rd1207, %rd1205, %rd1206, %p224;
	shl.b64 	%rd1208, %rd1207, 1;
	sub.s64 	%rd1209, %rd1208, %rd164;
	mov.b64 	%fd1000, %rd1209;
	{
	.reg .b32 %temp; 
	mov.b64 	{%temp, %r1167}, %fd1000;
	}
	setp.lt.s32 	%p225, %r1167, 0;
	selp.b64 	%rd1210, %rd1208, %rd1209, %p225;
	shl.b64 	%rd1211, %rd1210, 1;
	sub.s64 	%rd1212, %rd1211, %rd164;
	mov.b64 	%fd1001, %rd1212;
	{
	.reg .b32 %temp; 
	mov.b64 	{%temp, %r1168}, %fd1001;
	}
	setp.lt.s32 	%p226, %r1168, 0;
	selp.b64 	%rd2006, %rd1211, %rd1212, %p226;
	shl.b64 	%rd2003, %rd2006, 1;
	add.s32 	%r150, %r2558, -4;
	setp.gt.s32 	%p227, %r2558, 3;
	mov.u32 	%r2558, %r150;
	@%p227 bra 	$L__BB0_255;
$L__BB0_256:
	and.b64  	%rd174, %rd2006, 9223372036854775807;
	setp.eq.s64 	%p228, %rd174, 0;
	mov.b64 	%rd2007, 0;
	@%p228 bra 	$L__BB0_260;
	mov.b64 	%fd1002, %rd174;
	mul.f64 	%fd1003, %fd1002, 0d4350000000000000;
	{
	.reg .b32 %temp; 
	mov.b64 	{%temp, %r1169}, %fd1003;
	}
	shr.u32 	%r1170, %r1169, 20;
	sub.s32 	%r1171, 55, %r1170;
	sub.s32 	%r151, %r139, %r1171;
	shl.b64 	%rd175, %rd174, %r1171;
	setp.gt.s32 	%p229, %r151, 0;
	@%p229 bra 	$L__BB0_259;
	sub.s32 	%r1173, 1, %r151;
	shr.u64 	%rd2007, %rd175, %r1173;
	bra.uni 	$L__BB0_260;
$L__BB0_259:
	add.s32 	%r1172, %r151, -1;
	cvt.u64.u32 	%rd1214, %r1172;
	shl.b64 	%rd1215, %rd1214, 52;
	add.s64 	%rd2007, %rd1215, %rd175;
$L__BB0_260:
	mov.b64 	%fd1004, %rd2007;
	copysign.f64 	%fd1914, %fd138, %fd1004;
$L__BB0_261:
	abs.f64 	%fd1006, %fd1914;
	mul.f64 	%fd1007, %fd1006, 0d41EFFFFFFFE00000;
	cvt.rzi.u32.f64 	%r1174, %fd1007;
	mul.hi.u32 	%r1175, %r1174, 795364315;
	sub.s32 	%r1176, %r1174, %r1175;
	shr.u32 	%r1177, %r1176, 1;
	add.s32 	%r1178, %r1177, %r1175;
	shr.u32 	%r1179, %r1178, 4;
	mul.lo.s32 	%r1180, %r1179, 27;
	sub.s32 	%r152, %r1174, %r1180;
	not.pred 	%p234, %p1;
	@%p234 bra 	$L__BB0_265;
	setp.num.f64 	%p243, %fd1, %fd1;
	setp.num.f64 	%p244, %fd1915, %fd1915;
	and.pred  	%p245, %p244, %p243;
	@%p245 bra 	$L__BB0_264;
	mov.f64 	%fd1014, 0d3FF0000000000000;
	add.rn.f64 	%fd1916, %fd3, %fd1014;
	bra.uni 	$L__BB0_276;
$L__BB0_264:
	setp.eq.f64 	%p246, %fd1915, 0d7FF0000000000000;
	selp.f64 	%fd1916, 0dFFF8000000000000, %fd3, %p246;
	bra.uni 	$L__BB0_276;
$L__BB0_265:
	setp.eq.f64 	%p235, %fd1, 0d0000000000000000;
	mov.f64 	%fd1916, 0dFFF8000000000000;
	@%p235 bra 	$L__BB0_276;
	setp.ltu.f64 	%p236, %fd1915, %fd1;
	mov.f64 	%fd1916, %fd3;
	@%p236 bra 	$L__BB0_276;
	{
	.reg .b32 %temp; 
	mov.b64 	{%temp, %r1181}, %fd1915;
	}
	shr.u32 	%r2560, %r1181, 20;
	setp.gt.u32 	%p237, %r1181, 1048575;
	@%p237 bra 	$L__BB0_269;
	mul.f64 	%fd1915, %fd1915, 0d4350000000000000;
	{
	.reg .b32 %temp; 
	mov.b64 	{%temp, %r1182}, %fd1915;
	}
	shr.u32 	%r1183, %r1182, 20;
	add.s32 	%r1184, %r2560, %r1183;
	add.s32 	%r2560, %r1184, -54;
$L__BB0_269:
	setp.lt.u32 	%p238, %r5, 1048576;
	selp.f64 	%fd1009, %fd2, %fd1, %p238;
	selp.b32 	%r156, %r7, %r6, %p238;
	mov.b64 	%rd1216, %fd1915;
	mov.b64 	%rd1217, %fd1009;
	and.b64  	%rd1218, %rd1216, 4503599627370495;
	or.b64  	%rd2008, %rd1218, 4503599627370496;
	and.b64  	%rd1219, %rd1217, 4503599627370495;
	or.b64  	%rd180, %rd1219, 4503599627370496;
	sub.s32 	%r2561, %r2560, %r156;
$L__BB0_270:
	sub.s64 	%rd1220, %rd2008, %rd180;
	mov.b64 	%fd1010, %rd1220;
	{
	.reg .b32 %temp; 
	mov.b64 	{%temp, %r1185}, %fd1010;
	}
	setp.lt.s32 	%p239, %r1185, 0;
	selp.b64 	%rd182, %rd2008, %rd1220, %p239;
	shl.b64 	%rd2008, %rd182, 1;
	add.s32 	%r159, %r2561, -1;
	setp.gt.s32 	%p240, %r2561, 0;
	mov.u32 	%r2561, %r159;
	@%p240 bra 	$L__BB0_270;
	and.b64  	%rd184, %rd182, 9223372036854775807;
	setp.eq.s64 	%p241, %rd184, 0;
	mov.b64 	%rd2009, 0;
	@%p241 bra 	$L__BB0_275;
	mov.b64 	%fd1011, %rd184;
	mul.f64 	%fd1012, %fd1011, 0d4350000000000000;
	{
	.reg .b32 %temp; 
	mov.b64 	{%temp, %r1186}, %fd1012;
	}
	shr.u32 	%r1187, %r1186, 20;
	sub.s32 	%r1188, 55, %r1187;
	sub.s32 	%r160, %r156, %r1188;
	shl.b64 	%rd185, %rd184, %r1188;
	setp.gt.s32 	%p242, %r160, 0;
	@%p242 bra 	$L__BB0_274;
	sub.s32 	%r1190, 1, %r160;
	shr.u64 	%rd2009, %rd185, %r1190;
	bra.uni 	$L__BB0_275;
$L__BB0_274:
	add.s32 	%r1189, %r160, -1;
	cvt.u64.u32 	%rd1222, %r1189;
	shl.b64 	%rd1223, %rd1222, 52;
	add.s64 	%rd2009, %rd1223, %rd185;
$L__BB0_275:
	mov.b64 	%fd1013, %rd2009;
	copysign.f64 	%fd1916, %fd3, %fd1013;
$L__BB0_276:
	mov.f64 	%fd1015, 0d3FF1FB9C7406BB70;
	div.rn.f64 	%fd1016, %fd1015, %fd1916;
	mul.f64 	%fd1017, %fd1016, %fd11;
	fma.rn.f64 	%fd152, %fd1017, 0d400921FB54442EEA, 0d40478FDB9EFFEBFB;
	{
	.reg .b32 %temp; 
	mov.b64 	{%temp, %r1192}, %fd152;
	}
	and.b32  	%r1193, %r1192, 2147483647;
	{
	.reg .b32 %temp; 
	mov.b64 	{%r1194, %temp}, %fd152;
	}
	mov.b64 	%fd1917, {%r1194, %r1193};
	max.u32 	%r1195, %r1193, %r4;
	setp.gt.u32 	%p247, %r1195, 2146435071;
	@%p247 bra 	$L__BB0_288;
	setp.eq.f64 	%p248, %fd1, 0d0000000000000000;
	mov.f64 	%fd1918, 0dFFF8000000000000;
	@%p248 bra 	$L__BB0_291;
	setp.ltu.f64 	%p249, %fd1917, %fd1;
	mov.f64 	%fd1918, %fd152;
	@%p249 bra 	$L__BB0_291;
	{
	.reg .b32 %temp; 
	mov.b64 	{%temp, %r1196}, %fd1917;
	}
	shr.u32 	%r2562, %r1196, 20;
	setp.gt.u32 	%p250, %r1196, 1048575;
	@%p250 bra 	$L__BB0_281;
	mul.f64 	%fd1917, %fd1917, 0d4350000000000000;
	{
	.reg .b32 %temp; 
	mov.b64 	{%temp, %r1197}, %fd1917;
	}
	shr.u32 	%r1198, %r1197, 20;
	add.s32 	%r1199, %r2562, %r1198;
	add.s32 	%r2562, %r1199, -54;
$L__BB0_281:
	setp.lt.u32 	%p251, %r5, 1048576;
	selp.f64 	%fd1019, %fd2, %fd1, %p251;
	selp.b32 	%r164, %r7, %r6, %p251;
	mov.b64 	%rd1224, %fd1917;
	mov.b64 	%rd1225, %fd1019;
	and.b64  	%rd1226, %rd1224, 4503599627370495;
	or.b64  	%rd2010, %rd1226, 4503599627370496;
	and.b64  	%rd1227, %rd1225, 4503599627370495;
	or.b64  	%rd190, %rd1227, 4503599627370496;
	sub.s32 	%r2563, %r2562, %r164;
$L__BB0_282:
	sub.s64 	%rd1228, %rd2010, %rd190;
	mov.b64 	%fd1020, %rd1228;
	{
	.reg .b32 %temp; 
	mov.b64 	{%temp, %r1200}, %fd1020;
	}
	setp.lt.s32 	%p252, %r1200, 0;
	selp.b64 	%rd192, %rd2010, %rd1228, %p252;
	shl.b64 	%rd2010, %rd192, 1;
	add.s32 	%r167, %r2563, -1;
	setp.gt.s32 	%p253, %r2563, 0;
	mov.u32 	%r2563, %r167;
	@%p253 bra 	$L__BB0_282;
	and.b64  	%rd194, %rd192, 9223372036854775807;
	setp.eq.s64 	%p254, %rd194, 0;
	mov.b64 	%rd2011, 0;
	@%p254 bra 	$L__BB0_287;
	mov.b64 	%fd1021, %rd194;
	mul.f64 	%fd1022, %fd1021, 0d4350000000000000;
	{
	.reg .b32 %temp; 
	mov.b64 	{%temp, %r1201}, %fd1022;
	}
	shr.u32 	%r1202, %r1201, 20;
	sub.s32 	%r1203, 55, %r1202;
	sub.s32 	%r168, %r164, %r1203;
	shl.b64 	%rd195, %rd194, %r1203;
	setp.lt.s32 	%p255, %r168, 1;
	@%p255 bra 	$L__BB0_286;
	add.s32 	%r1204, %r168, -1;
	cvt.u64.u32 	%rd1230, %r1204;
	shl.b64 	%rd1231, %rd1230, 52;
	add.s64 	%rd2011, %rd1231, %rd195;
	bra.uni 	$L__BB0_287;
$L__BB0_286:
	sub.s32 	%r1205, 1, %r168;
	shr.u64 	%rd2011, %rd195, %r1205;
$L__BB0_287:
	mov.b64 	%fd1023, %rd2011;
	copysign.f64 	%fd1918, %fd152, %fd1023;
	bra.uni 	$L__BB0_291;
$L__BB0_288:
	setp.num.f64 	%p256, %fd1, %fd1;
	setp.num.f64 	%p257, %fd1917, %fd1917;
	and.pred  	%p258, %p257, %p256;
	@%p258 bra 	$L__BB0_290;
	mov.f64 	%fd1024, 0d3FF0000000000000;
	add.rn.f64 	%fd1918, %fd152, %fd1024;
	bra.uni 	$L__BB0_291;
$L__BB0_290:
	setp.eq.f64 	%p259, %fd1917, 0d7FF0000000000000;
	selp.f64 	%fd1918, 0dFFF8000000000000, %fd152, %p259;
$L__BB0_291:
	mov.f64 	%fd1025, 0d3FF1FB9C7406BB70;
	div.rn.f64 	%fd1026, %fd1025, %fd1918;
	mul.f64 	%fd1027, %fd1026, %fd20;
	fma.rn.f64 	%fd160, %fd1027, 0d400921FB54442EEA, 0d4045FDBBE9BBA90D;
	{
	.reg .b32 %temp; 
	mov.b64 	{%temp, %r1207}, %fd160;
	}
	and.b32  	%r1208, %r1207, 2147483647;
	{
	.reg .b32 %temp; 
	mov.b64 	{%r1209, %temp}, %fd160;
	}
	mov.b64 	%fd1919, {%r1209, %r1208};
	max.u32 	%r1210, %r1208, %r4;
	setp.gt.u32 	%p260, %r1210, 2146435071;
	@%p260 bra 	$L__BB0_303;
	setp.eq.f64 	%p261, %fd1, 0d0000000000000000;
	mov.f64 	%fd1920, 0dFFF8000000000000;
	@%p261 bra 	$L__BB0_306;
	setp.ltu.f64 	%p262, %fd1919, %fd1;
	mov.f64 	%fd1920, %fd160;
	@%p262 bra 	$L__BB0_306;
	{
	.reg .b32 %temp; 
	mov.b64 	{%temp, %r1211}, %fd1919;
	}
	shr.u32 	%r2564, %r1211, 20;
	setp.gt.u32 	%p263, %r1211, 1048575;
	@%p263 bra 	$L__BB0_296;
	mul.f64 	%fd1919, %fd1919, 0d4350000000000000;
	{
	.reg .b32 %temp; 
	mov.b64 	{%temp, %r1212}, %fd1919;
	}
	shr.u32 	%r1213, %r1212, 20;
	add.s32 	%r1214, %r2564, %r1213;
	add.s32 	%r2564, %r1214, -54;
$L__BB0_296:
	setp.lt.u32 	%p264, %r5, 1048576;
	selp.f64 	%fd1029, %fd2, %fd1, %p264;
	selp.b32 	%r172, %r7, %r6, %p264;
	mov.b64 	%rd1232, %fd1919;
	mov.b64 	%rd1233, %fd1029;
	and.b64  	%rd1234, %rd1232, 4503599627370495;
	or.b64  	%rd2012, %rd1234, 4503599627370496;
	and.b64  	%rd1235, %rd1233, 4503599627370495;
	or.b64  	%rd200, %rd1235, 4503599627370496;
	sub.s32 	%r2565, %r2564, %r172;
$L__BB0_297:
	sub.s64 	%rd1236, %rd2012, %rd200;
	mov.b64 	%fd1030, %rd1236;
	{
	.reg .b32 %temp; 
	mov.b64 	{%temp, %r1215}, %fd1030;
	}
	setp.lt.s32 	%p265, %r1215, 0;
	selp.b64 	%rd202, %rd2012, %rd1236, %p265;
	shl.b64 	%rd2012, %rd202, 1;
	add.s32 	%r175, %r2565, -1;
	setp.gt.s32 	%p266, %r2565, 0;
	mov.u32 	%r2565, %r175;
	@%p266 bra 	$L__BB0_297;
	and.b64  	%rd204, %rd202, 9223372036854775807;
	setp.eq.s64 	%p267, %rd204, 0;
	mov.b64 	%rd2013, 0;
	@%p267 bra 	$L__BB0_302;
	mov.b64 	%fd1031, %rd204;
	mul.f64 	%fd1032, %fd1031, 0d4350000000000000;
	{
	.reg .b32 %temp; 
	mov.b64 	{%temp, %r1216}, %fd1032;
	}
	shr.u32 	%r1217, %r1216, 20;
	sub.s32 	%r1218, 55, %r1217;
	sub.s32 	%r176, %r172, %r1218;
	shl.b64 	%rd205, %rd204, %r1218;
	setp.lt.s32 	%p268, %r176, 1;
	@%p268 bra 	$L__BB0_301;
	add.s32 	%r1219, %r176, -1;
	cvt.u64.u32 	%rd1238, %r1219;
	shl.b64 	%rd1239, %rd1238, 52;
	add.s64 	%rd2013, %rd1239, %rd205;
	bra.uni 	$L__BB0_302;
$L__BB0_301:
	sub.s32 	%r1220, 1, %r176;
	shr.u64 	%rd2013, %rd205, %r1220;
$L__BB0_302:
	mov.b64 	%fd1033, %rd2013;
	copysign.f64 	%fd1920, %fd160, %fd1033;
	bra.uni 	$L__BB0_306;
$L__BB0_303:
	setp.num.f64 	%p269, %fd1, %fd1;
	setp.num.f64 	%p270, %fd1919, %fd1919;
	and.pred  	%p271, %p270, %p269;
	@%p271 bra 	$L__BB0_305;
	mov.f64 	%fd1034, 0d3FF0000000000000;
	add.rn.f64 	%fd1920, %fd160, %fd1034;
	bra.uni 	$L__BB0_306;
$L__BB0_305:
	setp.eq.f64 	%p272, %fd1919, 0d7FF0000000000000;
	selp.f64 	%fd1920, 0dFFF8000000000000, %fd160, %p272;
$L__BB0_306:
	mov.f64 	%fd1035, 0d3FF1FB9C7406BB70;
	div.rn.f64 	%fd1036, %fd1035, %fd1920;
	mul.f64 	%fd1037, %fd1036, %fd29;
	fma.rn.f64 	%fd168, %fd1037, 0d400921FB54442EEA, 0d40446B9C3477661E;
	{
	.reg .b32 %temp; 
	mov.b64 	{%temp, %r1222}, %fd168;
	}
	and.b32  	%r1223, %r1222, 2147483647;
	{
	.reg .b32 %temp; 
	mov.b64 	{%r1224, %temp}, %fd168;
	}
	mov.b64 	%fd1921, {%r1224, %r1223};
	max.u32 	%r1225, %r1223, %r4;
	setp.gt.u32 	%p273, %r1225, 2146435071;
	@%p273 bra 	$L__BB0_318;
	setp.eq.f64 	%p274, %fd1, 0d0000000000000000;
	mov.f64 	%fd1922, 0dFFF8000000000000;
	@%p274 bra 	$L__BB0_321;
	setp.ltu.f64 	%p275, %fd1921, %fd1;
	mov.f64 	%fd1922, %fd168;
	@%p275 bra 	$L__BB0_321;
	{
	.reg .b32 %temp; 
	mov.b64 	{%temp, %r1226}, %fd1921;
	}
	shr.u32 	%r2566, %r1226, 20;
	setp.gt.u32 	%p276, %r1226, 1048575;
	@%p276 bra 	$L__BB0_311;
	mul.f64 	%fd1921, %fd1921, 0d4350000000000000;
	{
	.reg .b32 %temp; 
	mov.b64 	{%temp, %r1227}, %fd1921;
	}
	shr.u32 	%r1228, %r1227, 20;
	add.s32 	%r1229, %r2566, %r1228;
	add.s32 	%r2566, %r1229, -54;
$L__BB0_311:
	setp.lt.u32 	%p277, %r5, 1048576;
	selp.f64 	%fd1039, %fd2, %fd1, %p277;
	selp.b32 	%r180, %r7, %r6, %p277;
	mov.b64 	%rd1240, %fd1921;
	mov.b64 	%rd1241, %fd1039;
	and.b64  	%rd1242, %rd1240, 4503599627370495;
	or.b64  	%rd2014, %rd1242, 4503599627370496;
	and.b64  	%rd1243, %rd1241, 4503599627370495;
	or.b64  	%rd210, %rd1243, 4503599627370496;
	sub.s32 	%r2567, %r2566, %r180;
$L__BB0_312:
	sub.s64 	%rd1244, %rd2014, %rd210;
	mov.b64 	%fd1040, %rd1244;
	{
	.reg .b32 %temp; 
	mov.b64 	{%temp, %r1230}, %fd1040;
	}
	setp.lt.s32 	%p278, %r1230, 0;
	selp.b64 	%rd212, %rd2014, %rd1244, %p278;
	shl.b64 	%rd2014, %rd212, 1;
	add.s32 	%r183, %r2567, -1;
	setp.gt.s32 	%p279, %r2567, 0;
	mov.u32 	%r2567, %r183;
	@%p279 bra 	$L__BB0_312;
	and.b64  	%rd214, %rd212, 9223372036854775807;
	setp.eq.s64 	%p280, %rd214, 0;
	mov.b64 	%rd2015, 0;
	@%p280 bra 	$L__BB0_317;
	mov.b64 	%fd1041, %rd214;
	mul.f64 	%fd1042, %fd1041, 0d4350000000000000;
	{
	.reg .b32 %temp; 
	mov.b64 	{%temp, %r1231}, %fd1042;
	}
	shr.u32 	%r1232, %r1231, 20;
	sub.s32 	%r1233, 55, %r1232;
	sub.s32 	%r184, %r180, %r1233;
	shl.b64 	%rd215, %rd214, %r1233;
	setp.lt.s32 	%p281, %r184, 1;
	@%p281 bra 	$L__BB0_316;
	add.s32 	%r1234, %r184, -1;
	cvt.u64.u32 	%rd1246, %r1234;
	shl.b64 	%rd1247, %rd1246, 52;
	add.s64 	%rd2015, %rd1247, %rd215;
	bra.uni 	$L__BB0_317;
$L__BB0_316:
	sub.s32 	%r1235, 1, %r184;
	shr.u64 	%rd2015, %rd215, %r1235;
$L__BB0_317:
	mov.b64 	%fd1043, %rd2015;
	copysign.f64 	%fd1922, %fd168, %fd1043;
	bra.uni 	$L__BB0_321;
$L__BB0_318:
	setp.num.f64 	%p282, %fd1, %fd1;
	setp.num.f64 	%p283, %fd1921, %fd1921;
	and.pred  	%p284, %p283, %p282;
	@%p284 bra 	$L__BB0_320;
	mov.f64 	%fd1044, 0d3FF0000000000000;
	add.rn.f64 	%fd1922, %fd168, %fd1044;
	bra.uni 	$L__BB0_321;
$L__BB0_320:
	setp.eq.f64 	%p285, %fd1921, 0d7FF0000000000000;
	selp.f64 	%fd1922, 0dFFF8000000000000, %fd168, %p285;
$L__BB0_321:
	mov.f64 	%fd1045, 0d3FF1FB9C7406BB70;
	div.rn.f64 	%fd1046, %fd1045, %fd1922;
	mul.f64 	%fd1047, %fd1046, %fd38;
	fma.rn.f64 	%fd176, %fd1047, 0d400921FB54442EEA, 0d4042D97C7F332330;
	{
	.reg .b32 %temp; 
	mov.b64 	{%temp, %r1237}, %fd176;
	}
	and.b32  	%r1238, %r1237, 2147483647;
	{
	.reg .b32 %temp; 
	mov.b64 	{%r1239, %temp}, %fd176;
	}
	mov.b64 	%fd1923, {%r1239, %r1238};
	max.u32 	%r1240, %r1238, %r4;
	setp.gt.u32 	%p286, %r1240, 2146435071;
	@%p286 bra 	$L__BB0_333;
	setp.eq.f64 	%p287, %fd1, 0d0000000000000000;
	mov.f64 	%fd1924, 0dFFF8000000000000;
	@%p287 bra 	$L__BB0_336;
	setp.ltu.f64 	%p288, %fd1923, %fd1;
	mov.f64 	%fd1924, %fd176;
	@%p288 bra 	$L__BB0_336;
	{
	.reg .b32 %temp; 
	mov.b64 	{%temp, %r1241}, %fd1923;
	}
	shr.u32 	%r2568, %r1241, 20;
	setp.gt.u32 	%p289, %r1241, 1048575;
	@%p289 bra 	$L__BB0_326;
	mul.f64 	%fd1923, %fd1923, 0d4350000000000000;
	{
	.reg .b32 %temp; 
	mov.b64 	{%temp, %r1242}, %fd1923;
	}
	shr.u32 	%r1243, %r1242, 20;
	add.s32 	%r1244, %r2568, %r1243;
	add.s32 	%r2568, %r1244, -54;
$L__BB0_326:
	setp.lt.u32 	%p290, %r5, 1048576;
	selp.f64 	%fd1049, %fd2, %fd1, %p290;
	selp.b32 	%r188, %r7, %r6, %p290;
	mov.b64 	%rd1248, %fd1923;
	mov.b64 	%rd1249, %fd1049;
	and.b64  	%rd1250, %rd1248, 4503599627370495;
	or.b64  	%rd2016, %rd1250, 4503599627370496;
	and.b64  	%rd1251, %rd1249, 4503599627370495;
	or.b64  	%rd220, %rd1251, 4503599627370496;
	sub.s32 	%r2569, %r2568, %r188;
$L__BB0_327:
	sub.s64 	%rd1252, %rd2016, %rd220;
	mov.b64 	%fd1050, %rd1252;
	{
	.reg .b32 %temp; 
	mov.b64 	{%temp, %r1245}, %fd1050;
	}
	setp.lt.s32 	%p291, %r1245, 0;
	selp.b64 	%rd222, %rd2016, %rd1252, %p291;
	shl.b64 	%rd2016, %rd222, 1;
	add.s32 	%r191, %r2569, -1;
	setp.gt.s32 	%p292, %r2569, 0;
	mov.u32 	%r2569, %r191;
	@%p292 bra 	$L__BB0_327;
	and.b64  	%rd224, %rd222, 9223372036854775807;
	setp.eq.s64 	%p293, %rd224, 0;
	mov.b64 	%rd2017, 0;
	@%p293 bra 	$L__BB0_332;
	mov.b64 	%fd1051, %rd224;
	mul.f64 	%fd1052, %fd1051, 0d4350000000000000;
	{
	.reg .b32 %temp; 
	mov.b64 	{%temp, %r1246}, %fd1052;
	}
	shr.u32 	%r1247, %r1246, 20;
	sub.s32 	%r1248, 55, %r1247;
	sub.s32 	%r192, %r188, %r1248;
	shl.b64 	%rd225, %rd224, %r1248;
	setp.lt.s32 	%p294, %r192, 1;
	@%p294 bra 	$L__BB0_331;
	add.s32 	%r1249, %r192, -1;
	cvt.u64.u32 	%rd1254, %r1249;
	shl.b64 	%rd1255, %rd1254, 52;
	add.s64 	%rd2017, %rd1255, %rd225;
	bra.uni 	$L__BB0_332;
$L__BB0_331:
	sub.s32 	%r1250, 1, %r192;
	shr.u64 	%rd2017, %rd225, %r1250;
$L__BB0_332:
	mov.b64 	%fd1053, %rd2017;
	copysign.f64 	%fd1924, %fd176, %fd1053;
	bra.uni 	$L__BB0_336;
$L__BB0_333:
	setp.num.f64 	%p295, %fd1, %fd1;
	setp.num.f64 	%p296, %fd1923, %fd1923;
	and.pred  	%p297, %p296, %p295;
	@%p297 bra 	$L__BB0_335;
	mov.f64 	%fd1054, 0d3FF0000000000000;
	add.rn.f64 	%fd1924, %fd176, %fd1054;
	bra.uni 	$L__BB0_336;
$L__BB0_335:
	setp.eq.f64 	%p298, %fd1923, 0d7FF0000000000000;
	selp.f64 	%fd1924, 0dFFF8000000000000, %fd176, %p298;
$L__BB0_336:
	mov.f64 	%fd1055, 0d3FF1FB9C7406BB70;
	div.rn.f64 	%fd1056, %fd1055, %fd1924;
	mul.f64 	%fd1057, %fd1056, %fd47;
	fma.rn.f64 	%fd184, %fd1057, 0d400921FB54442EEA, 0d4041475CC9EEE041;
	{
	.reg .b32 %temp; 
	mov.b64 	{%temp, %r1252}, %fd184;
	}
	and.b32  	%r1253, %r1252, 2147483647;
	{
	.reg .b32 %temp; 
	mov.b64 	{%r1254, %temp}, %fd184;
	}
	mov.b64 	%fd1925, {%r1254, %r1253};
	max.u32 	%r1255, %r1253, %r4;
	setp.gt.u32 	%p299, %r1255, 2146435071;
	@%p299 bra 	$L__BB0_348;
	setp.eq.f64 	%p300, %fd1, 0d0000000000000000;
	mov.f64 	%fd1926, 0dFFF8000000000000;
	@%p300 bra 	$L__BB0_351;
	setp.ltu.f64 	%p301, %fd1925, %fd1;
	mov.f64 	%fd1926, %fd184;
	@%p301 bra 	$L__BB0_351;
	{
	.reg .b32 %temp; 
	mov.b64 	{%temp, %r1256}, %fd1925;
	}
	shr.u32 	%r2570, %r1256, 20;
	setp.gt.u32 	%p302, %r1256, 1048575;
	@%p302 bra 	$L__BB0_341;
	mul.f64 	%fd1925, %fd1925, 0d4350000000000000;
	{
	.reg .b32 %temp; 
	mov.b64 	{%temp, %r1257}, %fd1925;
	}
	shr.u32 	%r1258, %r1257, 20;
	add.s32 	%r1259, %r2570, %r1258;
	add.s32 	%r2570, %r1259, -54;
$L__BB0_341:
	setp.lt.u32 	%p303, %r5, 1048576;
	selp.f64 	%fd1059, %fd2, %fd1, %p303;
	selp.b32 	%r196, %r7, %r6, %p303;
	mov.b64 	%rd1256, %fd1925;
	mov.b64 	%rd1257, %fd1059;
	and.b64  	%rd1258, %rd1256, 4503599627370495;
	or.b64  	%rd2018, %rd1258, 4503599627370496;
	and.b64  	%rd1259, %rd1257, 4503599627370495;
	or.b64  	%rd230, %rd1259, 4503599627370496;
	sub.s32 	%r2571, %r2570, %r196;
$L__BB0_342:
	sub.s64 	%rd1260, %rd2018, %rd230;
	mov.b64 	%fd1060, %rd1260;
	{
	.reg .b32 %temp; 
	mov.b64 	{%temp, %r1260}, %fd1060;
	}
	setp.lt.s32 	%p304, %r1260, 0;
	selp.b64 	%rd232, %rd2018, %rd1260, %p304;
	shl.b64 	%rd2018, %rd232, 1;
	add.s32 	%r199, %r2571, -1;
	setp.gt.s32 	%p305, %r2571, 0;
	mov.u32 	%r2571, %r199;
	@%p305 bra 	$L__BB0_342;
	and.b64  	%rd234, %rd232, 9223372036854775807;
	setp.eq.s64 	%p306, %rd234, 0;
	mov.b64 	%rd2019, 0;
	@%p306 bra 	$L__BB0_347;
	mov.b64 	%fd1061, %rd234;
	mul.f64 	%fd1062, %fd1061, 0d4350000000000000;
	{
	.reg .b32 %temp; 
	mov.b64 	{%temp, %r1261}, %fd1062;
	}
	shr.u32 	%r1262, %r1261, 20;
	sub.s32 	%r1263, 55, %r1262;
	sub.s32 	%r200, %r196, %r1263;
	shl.b64 	%rd235, %rd234, %r1263;
	setp.lt.s32 	%p307, %r200, 1;
	@%p307 bra 	$L__BB0_346;
	add.s32 	%r1264, %r200, -1;
	cvt.u64.u32 	%rd1262, %r1264;
	shl.b64 	%rd1263, %rd1262, 52;
	add.s64 	%rd2019, %rd1263, %rd235;
	bra.uni 	$L__BB0_347;
$L__BB0_346:
	sub.s32 	%r1265, 1, %r200;
	shr.u64 	%rd2019, %rd235, %r1265;
$L__BB0_347:
	mov.b64 	%fd1063, %rd2019;
	copysign.f64 	%fd1926, %fd184, %fd1063;
	bra.uni 	$L__BB0_351;
$L__BB0_348:
	setp.num.f64 	%p308, %fd1, %fd1;
	setp.num.f64 	%p309, %fd1925, %fd1925;
	and.pred  	%p310, %p309, %p308;
	@%p310 bra 	$L__BB0_350;
	mov.f64 	%fd1064, 0d3FF0000000000000;
	add.rn.f64 	%fd1926, %fd184, %fd1064;
	bra.uni 	$L__BB0_351;
$L__BB0_350:
	setp.eq.f64 	%p311, %fd1925, 0d7FF0000000000000;
	selp.f64 	%fd1926, 0dFFF8000000000000, %fd184, %p311;
$L__BB0_351:
	mov.f64 	%fd1065, 0d3FF1FB9C7406BB70;
	div.rn.f64 	%fd1066, %fd1065, %fd1926;
	mul.f64 	%fd1067, %fd1066, %fd56;
	fma.rn.f64 	%fd192, %fd1067, 0d400921FB54442EEA, 0d403F6A7A29553AA4;
	{
	.reg .b32 %temp; 
	mov.b64 	{%temp, %r1267}, %fd192;
	}
	and.b32  	%r1268, %r1267, 2147483647;
	{
	.reg .b32 %temp; 
	mov.b64 	{%r1269, %temp}, %fd192;
	}
	mov.b64 	%fd1927, {%r1269, %r1268};
	max.u32 	%r1270, %r1268, %r4;
	setp.gt.u32 	%p312, %r1270, 2146435071;
	@%p312 bra 	$L__BB0_363;
	setp.eq.f64 	%p313, %fd1, 0d0000000000000000;
	mov.f64 	%fd1928, 0dFFF8000000000000;
	@%p313 bra 	$L__BB0_366;
	setp.ltu.f64 	%p314, %fd1927, %fd1;
	mov.f64 	%fd1928, %fd192;
	@%p314 bra 	$L__BB0_366;
	{
	.reg .b32 %temp; 
	mov.b64 	{%temp, %r1271}, %fd1927;
	}
	shr.u32 	%r2572, %r1271, 20;
	setp.gt.u32 	%p315, %r1271, 1048575;
	@%p315 bra 	$L__BB0_356;
	mul.f64 	%fd1927, %fd1927, 0d4350000000000000;
	{
	.reg .b32 %temp; 
	mov.b64 	{%temp, %r1272}, %fd1927;
	}
	shr.u32 	%r1273, %r1272, 20;
	add.s32 	%r1274, %r2572, %r1273;
	add.s32 	%r2572, %r1274, -54;
$L__BB0_356:
	setp.lt.u32 	%p316, %r5, 1048576;
	selp.f64 	%fd1069, %fd2, %fd1, %p316;
	selp.b32 	%r204, %r7, %r6, %p316;
	mov.b64 	%rd1264, %fd1927;
	mov.b64 	%rd1265, %fd1069;
	and.b64  	%rd1266, %rd1264, 4503599627370495;
	or.b64  	%rd2020, %rd1266, 4503599627370496;
	and.b64  	%rd1267, %rd1265, 4503599627370495;
	or.b64  	%rd240, %rd1267, 4503599627370496;
	sub.s32 	%r2573, %r2572, %r204;
$L__BB0_357:
	sub.s64 	%rd1268, %rd2020, %rd240;
	mov.b64 	%fd1070, %rd1268;
	{
	.reg .b32 %temp; 
	mov.b64 	{%temp, %r1275}, %fd1070;
	}
	setp.lt.s32 	%p317, %r1275, 0;
	selp.b64 	%rd242, %rd2020, %rd1268, %p317;
	shl.b64 	%rd2020, %rd242, 1;
	add.s32 	%r207, %r2573, -1;
	setp.gt.s32 	%p318, %r2573, 0;
	mov.u32 	%r2573, %r207;
	@%p318 bra 	$L__BB0_357;
	and.b64  	%rd244, %rd242, 9223372036854775807;
	setp.eq.s64 	%p319, %rd244, 0;
	mov.b64 	%rd2021, 0;
	@%p319 bra 	$L__BB0_362;
	mov.b64 	%fd1071, %rd244;
	mul.f64 	%fd1072, %fd1071, 0d4350000000000000;
	{
	.reg .b32 %temp; 
	mov.b64 	{%temp, %r1276}, %fd1072;
	}
	shr.u32 	%r1277, %r1276, 20;
	sub.s32 	%r1278, 55, %r1277;
	sub.s32 	%r208, %r204, %r1278;
	shl.b64 	%rd245, %rd244, %r1278;
	setp.lt.s32 	%p320, %r208, 1;
	@%p320 bra 	$L__BB0_361;
	add.s32 	%r1279, %r208, -1;
	cvt.u64.u32 	%rd1270, %r1279;
	shl.b64 	%rd1271, %rd1270, 52;
	add.s64 	%rd2021, %rd1271, %rd245;
	bra.uni 	$L__BB0_362;
$L__BB0_361:
	sub.s32 	%r1280, 1, %r208;
	shr.u64 	%rd2021, %rd245, %r1280;
$L__BB0_362:
	mov.b64 	%fd1073, %rd2021;
	copysign.f64 	%fd1928, %fd192, %fd1073;
	bra.uni 	$L__BB0_366;
$L__BB0_363:
	setp.num.f64 	%p321, %fd1, %fd1;
	setp.num.f64 	%p322, %fd1927, %fd1927;
	and.pred  	%p323, %p322, %p321;
	@%p323 bra 	$L__BB0_365;
	mov.f64 	%fd1074, 0d3FF0000000000000;
	add.rn.f64 	%fd1928, %fd192, %fd1074;
	bra.uni 	$L__BB0_366;
$L__BB0_365:
	setp.eq.f64 	%p324, %fd1927, 0d7FF0000000000000;
	selp.f64 	%fd1928, 0dFFF8000000000000, %fd192, %p324;
$L__BB0_366:
	mov.f64 	%fd1075, 0d3FF1FB9C7406BB70;
	div.rn.f64 	%fd1076, %fd1075, %fd1928;
	mul.f64 	%fd1077, %fd1076, %fd65;
	fma.rn.f64 	%fd200, %fd1077, 0d400921FB54442EEA, 0d403C463ABECCB4C7;
	{
	.reg .b32 %temp; 
	mov.b64 	{%temp, %r1282}, %fd200;
	}
	and.b32  	%r1283, %r1282, 2147483647;
	{
	.reg .b32 %temp; 
	mov.b64 	{%r1284, %temp}, %fd200;
	}
	mov.b64 	%fd1929, {%r1284, %r1283};
	max.u32 	%r1285, %r1283, %r4;
	setp.gt.u32 	%p325, %r1285, 2146435071;
	@%p325 bra 	$L__BB0_378;
	setp.eq.f64 	%p326, %fd1, 0d0000000000000000;
	mov.f64 	%fd1930, 0dFFF8000000000000;
	@%p326 bra 	$L__BB0_381;
	setp.ltu.f64 	%p327, %fd1929, %fd1;
	mov.f64 	%fd1930, %fd200;
	@%p327 bra 	$L__BB0_381;
	{
	.reg .b32 %temp; 
	mov.b64 	{%temp, %r1286}, %fd1929;
	}
	shr.u32 	%r2574, %r1286, 20;
	setp.gt.u32 	%p328, %r1286, 1048575;
	@%p328 bra 	$L__BB0_371;
	mul.f64 	%fd1929, %fd1929, 0d4350000000000000;
	{
	.reg .b32 %temp; 
	mov.b64 	{%temp, %r1287}, %fd1929;
	}
	shr.u32 	%r1288, %r1287, 20;
	add.s32 	%r1289, %r2574, %r1288;
	add.s32 	%r2574, %r1289, -54;
$L__BB0_371:
	setp.lt.u32 	%p329, %r5, 1048576;
	selp.f64 	%fd1079, %fd2, %fd1, %p329;
	selp.b32 	%r212, %r7, %r6, %p329;
	mov.b64 	%rd1272, %fd1929;
	mov.b64 	%rd1273, %fd1079;
	and.b64  	%rd1274, %rd1272, 4503599627370495;
	or.b64  	%rd2022, %rd1274, 4503599627370496;
	and.b64  	%rd1275, %rd1273, 4503599627370495;
	or.b64  	%rd250, %rd1275, 4503599627370496;
	sub.s32 	%r2575, %r2574, %r212;
$L__BB0_372:
	sub.s64 	%rd1276, %rd2022, %rd250;
	mov.b64 	%fd1080, %rd1276;
	{
	.reg .b32 %temp; 
	mov.b64 	{%temp, %r1290}, %fd1080;
	}
	setp.lt.s32 	%p330, %r1290, 0;
	selp.b64 	%rd252, %rd2022, %rd1276, %p330;
	shl.b64 	%rd2022, %rd252, 1;
	add.s32 	%r215, %r2575, -1;
	setp.gt.s32 	%p331, %r2575, 0;
	mov.u32 	%r2575, %r215;
	@%p331 bra 	$L__BB0_372;
	and.b64  	%rd254, %rd252, 9223372036854775807;
	setp.eq.s64 	%p332, %rd254, 0;
	mov.b64 	%rd2023, 0;
	@%p332 bra 	$L__BB0_377;
	mov.b64 	%fd1081, %rd254;
	mul.f64 	%fd1082, %fd1081, 0d4350000000000000;
	{
	.reg .b32 %temp; 
	mov.b64 	{%temp, %r1291}, %fd1082;
	}
	shr.u32 	%r1292, %r1291, 20;
	sub.s32 	%r1293, 55, %r1292;
	sub.s32 	%r216, %r212, %r1293;
	shl.b64 	%rd255, %rd254, %r1293;
	setp.lt.s32 	%p333, %r216, 1;
	@%p333 bra 	$L__BB0_376;
	add.s32 	%r1294, %r216, -1;
	cvt.u64.u32 	%rd1278, %r1294;
	shl.b64 	%rd1279, %rd1278, 52;
	add.s64 	%rd2023, %rd1279, %rd255;
	bra.uni 	$L__BB0_377;
$L__BB0_376:
	sub.s32 	%r1295, 1, %r216;
	shr.u64 	%rd2023, %rd255, %r1295;
$L__BB0_377:
	mov.b64 	%fd1083, %rd2023;
	copysign.f64 	%fd1930, %fd200, %fd1083;
	bra.uni 	$L__BB0_381;
$L__BB0_378:
	setp.num.f64 	%p334, %fd1, %fd1;
	setp.num.f64 	%p335, %fd1929, %fd1929;
	and.pred  	%p336, %p335, %p334;
	@%p336 bra 	$L__BB0_380;
	mov.f64 	%fd1084, 0d3FF0000000000000;
	add.rn.f64 	%fd1930, %fd200, %fd1084;
	bra.uni 	$L__BB0_381;
$L__BB0_380:
	setp.eq.f64 	%p337, %fd1929, 0d7FF0000000000000;
	selp.f64 	%fd1930, 0dFFF8000000000000, %fd200, %p337;
$L__BB0_381:
	mov.f64 	%fd1085, 0d3FF1FB9C7406BB70;
	div.rn.f64 	%fd1086, %fd1085, %fd1930;
	mul.f64 	%fd1087, %fd1086, 0d404F800000000000;
	fma.rn.f64 	%fd208, %fd1087, 0d400921FB54442EEA, 0d403921FB54442EEA;
	{
	.reg .b32 %temp; 
	mov.b64 	{%temp, %r1297}, %fd208;
	}
	and.b32  	%r1298, %r1297, 2147483647;
	{
	.reg .b32 %temp; 
	mov.b64 	{%r1299, %temp}, %fd208;
	}
	mov.b64 	%fd1931, {%r1299, %r1298};
	max.u32 	%r1300, %r1298, %r4;
	setp.gt.u32 	%p338, %r1300, 2146435071;
	@%p338 bra 	$L__BB0_393;
	setp.eq.f64 	%p339, %fd1, 0d0000000000000000;
	mov.f64 	%fd1932, 0dFFF8000000000000;
	@%p339 bra 	$L__BB0_396;
	setp.ltu.f64 	%p340, %fd1931, %fd1;
	mov.f64 	%fd1932, %fd208;
	@%p340 bra 	$L__BB0_396;
	{
	.reg .b32 %temp; 
	mov.b64 	{%temp, %r1301}, %fd1931;
	}
	shr.u32 	%r2576, %r1301, 20;
	setp.gt.u32 	%p341, %r1301, 1048575;
	@%p341 bra 	$L__BB0_386;
	mul.f64 	%fd1931, %fd1931, 0d4350000000000000;
	{
	.reg .b32 %temp; 
	mov.b64 	{%temp, %r1302}, %fd1931;
	}
	shr.u32 	%r1303, %r1302, 20;
	add.s32 	%r1304, %r2576, %r1303;
	add.s32 	%r2576, %r1304, -54;
$L__BB0_386:
	setp.lt.u32 	%p342, %r5, 1048576;
	selp.f64 	%fd1089, %fd2, %fd1, %p342;
	selp.b32 	%r220, %r7, %r6, %p342;
	mov.b64 	%rd1280, %fd1931;
	mov.b64 	%rd1281, %fd1089;
	and.b64  	%rd1282, %rd1280, 4503599627370495;
	or.b64  	%rd2024, %rd1282, 4503599627370496;
	and.b64  	%rd1283, %rd1281, 4503599627370495;
	or.b64  	%rd260, %rd1283, 4503599627370496;
	sub.s32 	%r2577, %r2576, %r220;
$L__BB0_387:
	sub.s64 	%rd1284, %rd2024, %rd260;
	mov.b64 	%fd1090, %rd1284;
	{
	.reg .b32 %temp; 
	mov.b64 	{%temp, %r1305}, %fd1090;
	}
	setp.lt.s32 	%p343, %r1305, 0;
	selp.b64 	%rd262, %rd2024, %rd1284, %p343;
	shl.b64 	%rd2024, %rd262, 1;
	add.s32 	%r223, %r2577, -1;
	setp.gt.s32 	%p344, %r2577, 0;
	mov.u32 	%r2577, %r223;
	@%p344 bra 	$L__BB0_387;
	and.b64  	%rd264, %rd262, 9223372036854775807;
	setp.eq.s64 	%p345, %rd264, 0;
	mov.b64 	%rd2025, 0;
	@%p345 bra 	$L__BB0_392;
	mov.b64 	%fd1091, %rd264;
	mul.f64 	%fd1092, %fd1091, 0d4350000000000000;
	{
	.reg .b32 %temp; 
	mov.b64 	{%temp, %r1306}, %fd1092;
	}
	shr.u32 	%r1307, %r1306, 20;
	sub.s32 	%r1308, 55, %r1307;
	sub.s32 	%r224, %r220, %r1308;
	shl.b64 	%rd265, %rd264, %r1308;
	setp.lt.s32 	%p346, %r224, 1;
	@%p346 bra 	$L__BB0_391;
	add.s32 	%r1309, %r224, -1;
	cvt.u64.u32 	%rd1286, %r1309;
	shl.b64 	%rd1287, %rd1286, 52;
	add.s64 	%rd2025, %rd1287, %rd265;
	bra.uni 	$L__BB0_392;
$L__BB0_391:
	sub.s32 	%r1310, 1, %r224;
	shr.u64 	%rd2025, %rd265, %r1310;
$L__BB0_392:
	mov.b64 	%fd1093, %rd2025;
	copysign.f64 	%fd1932, %fd208, %fd1093;
	bra.uni 	$L__BB0_396;
$L__BB0_393:
	setp.num.f64 	%p347, %fd1, %fd1;
	setp.num.f64 	%p348, %fd1931, %fd1931;
	and.pred  	%p349, %p348, %p347;
	@%p349 bra 	$L__BB0_395;
	mov.f64 	%fd1094, 0d3FF0000000000000;
	add.rn.f64 	%fd1932, %fd208, %fd1094;
	bra.uni 	$L__BB0_396;
$L__BB0_395:
	setp.eq.f64 	%p350, %fd1931, 0d7FF0000000000000;
	selp.f64 	%fd1932, 0dFFF8000000000000, %fd208, %p350;
$L__BB0_396:
	mov.f64 	%fd1095, 0d3FF1FB9C7406BB70;
	div.rn.f64 	%fd1096, %fd1095, %fd1932;
	mul.f64 	%fd1097, %fd1096, 0d4048000000000000;
	fma.rn.f64 	%fd216, %fd1097, 0d400921FB54442EEA, 0d4035FDBBE9BBA90D;
	{
	.reg .b32 %temp; 
	mov.b64 	{%temp, %r1312}, %fd216;
	}
	and.b32  	%r1313, %r1312, 2147483647;
	{
	.reg .b32 %temp; 
	mov.b64 	{%r1314, %temp}, %fd216;
	}
	mov.b64 	%fd1933, {%r1314, %r1313};
	max.u32 	%r1315, %r1313, %r4;
	setp.gt.u32 	%p351, %r1315, 2146435071;
	@%p351 bra 	$L__BB0_408;
	setp.eq.f64 	%p352, %fd1, 0d0000000000000000;
	mov.f64 	%fd1934, 0dFFF8000000000000;
	@%p352 bra 	$L__BB0_411;
	setp.ltu.f64 	%p353, %fd1933, %fd1;
	mov.f64 	%fd1934, %fd216;
	@%p353 bra 	$L__BB0_411;
	{
	.reg .b32 %temp; 
	mov.b64 	{%temp, %r1316}, %fd1933;
	}
	shr.u32 	%r2578, %r1316, 20;
	setp.gt.u32 	%p354, %r1316, 1048575;
	@%p354 bra 	$L__BB0_401;
	mul.f64 	%fd1933, %fd1933, 0d4350000000000000;
	{
	.reg .b32 %temp; 
	mov.b64 	{%temp, %r1317}, %fd1933;
	}
	shr.u32 	%r1318, %r1317, 20;
	add.s32 	%r1319, %r2578, %r1318;
	add.s32 	%r2578, %r1319, -54;
$L__BB0_401:
	setp.lt.u32 	%p355, %r5, 1048576;
	selp.f64 	%fd1099, %fd2, %fd1, %p355;
	selp.b32 	%r228, %r7, %r6, %p355;
	mov.b64 	%rd1288, %fd1933;
	mov.b64 	%rd1289, %fd1099;
	and.b64  	%rd1290, %rd1288, 4503599627370495;
	or.b64  	%rd2026, %rd1290, 4503599627370496;
	and.b64  	%rd1291, %rd1289, 4503599627370495;
	or.b64  	%rd270, %rd1291, 4503599627370496;
	sub.s32 	%r2579, %r2578, %r228;
$L__BB0_402:
	sub.s64 	%rd1292, %rd2026, %rd270;
	mov.b64 	%fd1100, %rd1292;
	{
	.reg .b32 %temp; 
	mov.b64 	{%temp, %r1320}, %fd1100;
	}
	setp.lt.s32 	%p356, %r1320, 0;
	selp.b64 	%rd272, %rd2026, %rd1292, %p356;
	shl.b64 	%rd2026, %rd272, 1;
	add.s32 	%r231, %r2579, -1;
	setp.gt.s32 	%p357, %r2579, 0;
	mov.u32 	%r2579, %r231;
	@%p357 bra 	$L__BB0_402;
	and.b64  	%rd274, %rd272, 9223372036854775807;
	setp.eq.s64 	%p358, %rd274, 0;
	mov.b64 	%rd2027, 0;
	@%p358 bra 	$L__BB0_407;
	mov.b64 	%fd1101, %rd274;
	mul.f64 	%fd1102, %fd1101, 0d4350000000000000;
	{
	.reg .b32 %temp; 
	mov.b64 	{%temp, %r1321}, %fd1102;
	}
	shr.u32 	%r1322, %r1321, 20;
	sub.s32 	%r1323, 55, %r1322;
	sub.s32 	%r232, %r228, %r1323;
	shl.b64 	%rd275, %rd274, %r1323;
	setp.lt.s32 	%p359, %r232, 1;
	@%p359 bra 	$L__BB0_406;
	add.s32 	%r1324, %r232, -1;
	cvt.u64.u32 	%rd1294, %r1324;
	shl.b64 	%rd1295, %rd1294, 52;
	add.s64 	%rd2027, %rd1295, %rd275;
	bra.uni 	$L__BB0_407;
$L__BB0_406:
	sub.s32 	%r1325, 1, %r232;
	shr.u64 	%rd2027, %rd275, %r1325;
$L__BB0_407:
	mov.b64 	%fd1103, %rd2027;
	copysign.f64 	%fd1934, %fd216, %fd1103;
	bra.uni 	$L__BB0_411;
$L__BB0_408:
	setp.num.f64 	%p360, %fd1, %fd1;
	setp.num.f64 	%p361, %fd1933, %fd1933;
	and.pred  	%p362, %p361, %p360;
	@%p362 bra 	$L__BB0_410;
	mov.f64 	%fd1104, 0d3FF0000000000000;
	add.rn.f64 	%fd1934, %fd216, %fd1104;
	bra.uni 	$L__BB0_411;
$L__BB0_410:
	setp.eq.f64 	%p363, %fd1933, 0d7FF0000000000000;
	selp.f64 	%fd1934, 0dFFF8000000000000, %fd216, %p363;
$L__BB0_411:
	mov.f64 	%fd1105, 0d3FF1FB9C7406BB70;
	div.rn.f64 	%fd1106, %fd1105, %fd1934;
	mul.f64 	%fd1107, %fd1106, 0d404F800000000000;
	fma.rn.f64 	%fd224, %fd1107, 0d400921FB54442EEA, 0d4032D97C7F332330;
	{
	.reg .b32 %temp; 
	mov.b64 	{%temp, %r1327}, %fd224;
	}
	and.b32  	%r1328, %r1327, 2147483647;
	{
	.reg .b32 %temp; 
	mov.b64 	{%r1329, %temp}, %fd224;
	}
	mov.b64 	%fd1935, {%r1329, %r1328};
	max.u32 	%r1330, %r1328, %r4;
	setp.gt.u32 	%p364, %r1330, 2146435071;
	@%p364 bra 	$L__BB0_423;
	setp.eq.f64 	%p365, %fd1, 0d0000000000000000;
	mov.f64 	%fd1936, 0dFFF8000000000000;
	@%p365 bra 	$L__BB0_426;
	setp.ltu.f64 	%p366, %fd1935, %fd1;
	mov.f64 	%fd1936, %fd224;
	@%p366 bra 	$L__BB0_426;
	{
	.reg .b32 %temp; 
	mov.b64 	{%temp, %r1331}, %fd1935;
	}
	shr.u32 	%r2580, %r1331, 20;
	setp.gt.u32 	%p367, %r1331, 1048575;
	@%p367 bra 	$L__BB0_416;
	mul.f64 	%fd1935, %fd1935, 0d4350000000000000;
	{
	.reg .b32 %temp; 
	mov.b64 	{%temp, %r1332}, %fd1935;
	}
	shr.u32 	%r1333, %r1332, 20;
	add.s32 	%r1334, %r2580, %r1333;
	add.s32 	%r2580, %r1334, -54;
$L__BB0_416:
	setp.lt.u32 	%p368, %r5, 1048576;
	selp.f64 	%fd1109, %fd2, %fd1, %p368;
	selp.b32 	%r236, %r7, %r6, %p368;
	mov.b64 	%rd1296, %fd1935;
	mov.b64 	%rd1297, %fd1109;
	and.b64  	%rd1298, %rd1296, 4503599627370495;
	or.b64  	%rd2028, %rd1298, 4503599627370496;
	and.b64  	%rd1299, %rd1297, 4503599627370495;
	or.b64  	%rd280, %rd1299, 4503599627370496;
	sub.s32 	%r2581, %r2580, %r236;
$L__BB0_417:
	sub.s64 	%rd1300, %rd2028, %rd280;
	mov.b64 	%fd1110, %rd1300;
	{
	.reg .b32 %temp; 
	mov.b64 	{%temp, %r1335}, %fd1110;
	}
	setp.lt.s32 	%p369, %r1335, 0;
	selp.b64 	%rd282, %rd2028, %rd1300, %p369;
	shl.b64 	%rd2028, %rd282, 1;
	add.s32 	%r239, %r2581, -1;
	setp.gt.s32 	%p370, %r2581, 0;
	mov.u32 	%r2581, %r239;
	@%p370 bra 	$L__BB0_417;
	and.b64  	%rd284, %rd282, 9223372036854775807;
	setp.eq.s64 	%p371, %rd284, 0;
	mov.b64 	%rd2029, 0;
	@%p371 bra 	$L__BB0_422;
	mov.b64 	%fd1111, %rd284;
	mul.f64 	%fd1112, %fd1111, 0d4350000000000000;
	{
	.reg .b32 %temp; 
	mov.b64 	{%temp, %r1336}, %fd1112;
	}
	shr.u32 	%r1337, %r1336, 20;
	sub.s32 	%r1338, 55, %r1337;
	sub.s32 	%r240, %r236, %r1338;
	shl.b64 	%rd285, %rd284, %r1338;
	setp.lt.s32 	%p372, %r240, 1;
	@%p372 bra 	$L__BB0_421;
	add.s32 	%r1339, %r240, -1;
	cvt.u64.u32 	%rd1302, %r1339;
	shl.b64 	%rd1303, %rd1302, 52;
	add.s64 	%rd2029, %rd1303, %rd285;
	bra.uni 	$L__BB0_422;
$L__BB0_421:
	sub.s32 	%r1340, 1, %r240;
	shr.u64 	%rd2029, %rd285, %r1340;
$L__BB0_422:
	mov.b64 	%fd1113, %rd2029;
	copysign.f64 	%fd1936, %fd224, %fd1113;
	bra.uni 	$L__BB0_426;
$L__BB0_423:
	setp.num.f64 	%p373, %fd1, %fd1;
	setp.num.f64 	%p374, %fd1935, %fd1935;
	and.pred  	%p375, %p374, %p373;
	@%p375 bra 	$L__BB0_425;
	mov.f64 	%fd1114, 0d3FF0000000000000;
	add.rn.f64 	%fd1936, %fd224, %fd1114;
	bra.uni 	$L__BB0_426;
$L__BB0_425:
	setp.eq.f64 	%p376, %fd1935, 0d7FF0000000000000;
	selp.f64 	%fd1936, 0dFFF8000000000000, %fd224, %p376;
$L__BB0_426:
	mov.f64 	%fd1115, 0d3FF1FB9C7406BB70;
	div.rn.f64 	%fd1116, %fd1115, %fd1936;
	mul.f64 	%fd1117, %fd1116, 0d4048000000000000;
	fma.rn.f64 	%fd232, %fd1117, 0d400921FB54442EEA, 0d402F6A7A29553AA4;
	{
	.reg .b32 %temp; 
	mov.b64 	{%temp, %r1342}, %fd232;
	}
	and.b32  	%r1343, %r1342, 2147483647;
	{
	.reg .b32 %temp; 
	mov.b64 	{%r1344, %temp}, %fd232;
	}
	mov.b64 	%fd1937, {%r1344, %r1343};
	max.u32 	%r1345, %r1343, %r4;
	setp.gt.u32 	%p377, %r1345, 2146435071;
	@%p377 bra 	$L__BB0_438;
	setp.eq.f64 	%p378, %fd1, 0d0000000000000000;
	mov.f64 	%fd1938, 0dFFF8000000000000;
	@%p378 bra 	$L__BB0_441;
	setp.ltu.f64 	%p379, %fd1937, %fd1;
	mov.f64 	%fd1938, %fd232;
	@%p379 bra 	$L__BB0_441;
	{
	.reg .b32 %temp; 
	mov.b64 	{%temp, %r1346}, %fd1937;
	}
	shr.u32 	%r2582, %r1346, 20;
	setp.gt.u32 	%p380, %r1346, 1048575;
	@%p380 bra 	$L__BB0_431;
	mul.f64 	%fd1937, %fd1937, 0d4350000000000000;
	{
	.reg .b32 %temp; 
	mov.b64 	{%temp, %r1347}, %fd1937;
	}
	shr.u32 	%r1348, %r1347, 20;
	add.s32 	%r1349, %r2582, %r1348;
	add.s32 	%r2582, %r1349, -54;
$L__BB0_431:
	setp.lt.u32 	%p381, %r5, 1048576;
	selp.f64 	%fd1119, %fd2, %fd1, %p381;
	selp.b32 	%r244, %r7, %r6, %p381;
	mov.b64 	%rd1304, %fd1937;
	mov.b64 	%rd1305, %fd1119;
	and.b64  	%rd1306, %rd1304, 4503599627370495;
	or.b64  	%rd2030, %rd1306, 4503599627370496;
	and.b64  	%rd1307, %rd1305, 4503599627370495;
	or.b64  	%rd290, %rd1307, 4503599627370496;
	sub.s32 	%r2583, %r2582, %r244;
$L__BB0_432:
	sub.s64 	%rd1308, %rd2030, %rd290;
	mov.b64 	%fd1120, %rd1308;
	{
	.reg .b32 %temp; 
	mov.b64 	{%temp, %r1350}, %fd1120;
	}
	setp.lt.s32 	%p382, %r1350, 0;
	selp.b64 	%rd292, %rd2030, %rd1308, %p382;
	shl.b64 	%rd2030, %rd292, 1;
	add.s32 	%r247, %r2583, -1;
	setp.gt.s32 	%p383, %r2583, 0;
	mov.u32 	%r2583, %r247;
	@%p383 bra 	$L__BB0_432;
	and.b64  	%rd294, %rd292, 9223372036854775807;
	setp.eq.s64 	%p384, %rd294, 0;
	mov.b64 	%rd2031, 0;
	@%p384 bra 	$L__BB0_437;
	mov.b64 	%fd1121, %rd294;
	mul.f64 	%fd1122, %fd1121, 0d4350000000000000;
	{
	.reg .b32 %temp; 
	mov.b64 	{%temp, %r1351}, %fd1122;
	}
	shr.u32 	%r1352, %r1351, 20;
	sub.s32 	%r1353, 55, %r1352;
	sub.s32 	%r248, %r244, %r1353;
	shl.b64 	%rd295, %rd294, %r1353;
	setp.lt.s32 	%p385, %r248, 1;
	@%p385 bra 	$L__BB0_436;
	add.s32 	%r1354, %r248, -1;
	cvt.u64.u32 	%rd1310, %r1354;
	shl.b64 	%rd1311, %rd1310, 52;
	add.s64 	%rd2031, %rd1311, %rd295;
	bra.uni 	$L__BB0_437;
$L__BB0_436:
	sub.s32 	%r1355, 1, %r248;
	shr.u64 	%rd2031, %rd295, %r1355;
$L__BB0_437:
	mov.b64 	%fd1123, %rd2031;
	copysign.f64 	%fd1938, %fd232, %fd1123;
	bra.uni 	$L__BB0_441;
$L__BB0_438:
	setp.num.f64 	%p386, %fd1, %fd1;
	setp.num.f64 	%p387, %fd1937, %fd1937;
	and.pred  	%p388, %p387, %p386;
	@%p388 bra 	$L__BB0_440;
	mov.f64 	%fd1124, 0d3FF0000000000000;
	add.rn.f64 	%fd1938, %fd232, %fd1124;
	bra.uni 	$L__BB0_441;
$L__BB0_440:
	setp.eq.f64 	%p389, %fd1937, 0d7FF0000000000000;
	selp.f64 	%fd1938, 0dFFF8000000000000, %fd232, %p389;
$L__BB0_441:
	mov.f64 	%fd1125, 0d3FF1FB9C7406BB70;
	div.rn.f64 	%fd1126, %fd1125, %fd1938;
	mul.f64 	%fd1127, %fd1126, 0d404E800000000000;
	fma.rn.f64 	%fd240, %fd1127, 0d400921FB54442EEA, 0d402921FB54442EEA;
	{
	.reg .b32 %temp; 
	mov.b64 	{%temp, %r1357}, %fd240;
	}
	and.b32  	%r1358, %r1357, 2147483647;
	{
	.reg .b32 %temp; 
	mov.b64 	{%r1359, %temp}, %fd240;
	}
	mov.b64 	%fd1939, {%r1359, %r1358};
	max.u32 	%r1360, %r1358, %r4;
	setp.gt.u32 	%p390, %r1360, 2146435071;
	@%p390 bra 	$L__BB0_453;
	setp.eq.f64 	%p391, %fd1, 0d0000000000000000;
	mov.f64 	%fd1940, 0dFFF8000000000000;
	@%p391 bra 	$L__BB0_456;
	setp.ltu.f64 	%p392, %fd1939, %fd1;
	mov.f64 	%fd1940, %fd240;
	@%p392 bra 	$L__BB0_456;
	{
	.reg .b32 %temp; 
	mov.b64 	{%temp, %r1361}, %fd1939;
	}
	shr.u32 	%r2584, %r1361, 20;
	setp.gt.u32 	%p393, %r1361, 1048575;
	@%p393 bra 	$L__BB0_446;
	mul.f64 	%fd1939, %fd1939, 0d4350000000000000;
	{
	.reg .b32 %temp; 
	mov.b64 	{%temp, %r1362}, %fd1939;
	}
	shr.u32 	%r1363, %r1362, 20;
	add.s32 	%r1364, %r2584, %r1363;
	add.s32 	%r2584, %r1364, -54;
$L__BB0_446:
	setp.lt.u32 	%p394, %r5, 1048576;
	selp.f64 	%fd1129, %fd2, %fd1, %p394;
	selp.b32 	%r252, %r7, %r6, %p394;
	mov.b64 	%rd1312, %fd1939;
	mov.b64 	%rd1313, %fd1129;
	and.b64  	%rd1314, %rd1312, 4503599627370495;
	or.b64  	%rd2032, %rd1314, 4503599627370496;
	and.b64  	%rd1315, %rd1313, 4503599627370495;
	or.b64  	%rd300, %rd1315, 4503599627370496;
	sub.s32 	%r2585, %r2584, %r252;
$L__BB0_447:
	sub.s64 	%rd1316, %rd2032, %rd300;
	mov.b64 	%fd1130, %rd1316;
	{
	.reg .b32 %temp; 
	mov.b64 	{%temp, %r1365}, %fd1130;
	}
	setp.lt.s32 	%p395, %r1365, 0;
	selp.b64 	%rd302, %rd2032, %rd1316, %p395;
	shl.b64 	%rd2032, %rd302, 1;
	add.s32 	%r255, %r2585, -1;
	setp.gt.s32 	%p396, %r2585, 0;
	mov.u32 	%r2585, %r255;
	@%p396 bra 	$L__BB0_447;
	and.b64  	%rd304, %rd302, 9223372036854775807;
	setp.eq.s64 	%p397, %rd304, 0;
	mov.b64 	%rd2033, 0;
	@%p397 bra 	$L__BB0_452;
	mov.b64 	%fd1131, %rd304;
	mul.f64 	%fd1132, %fd1131, 0d4350000000000000;
	{
	.reg .b32 %temp; 
	mov.b64 	{%temp, %r1366}, %fd1132;
	}
	shr.u32 	%r1367, %r1366, 20;
	sub.s32 	%r1368, 55, %r1367;
	sub.s32 	%r256, %r252, %r1368;
	shl.b64 	%rd305, %rd304, %r1368;
	setp.lt.s32 	%p398, %r256, 1;
	@%p398 bra 	$L__BB0_451;
	add.s32 	%r1369, %r256, -1;
	cvt.u64.u32 	%rd1318, %r1369;
	shl.b64 	%rd1319, %rd1318, 52;
	add.s64 	%rd2033, %rd1319, %rd305;
	bra.uni 	$L__BB0_452;
$L__BB0_451:
	sub.s32 	%r1370, 1, %r256;
	shr.u64 	%rd2033, %rd305, %r1370;
$L__BB0_452:
	mov.b64 	%fd1133, %rd2033;
	copysign.f64 	%fd1940, %fd240, %fd1133;
	bra.uni 	$L__BB0_456;
$L__BB0_453:
	setp.num.f64 	%p399, %fd1, %fd1;
	setp.num.f64 	%p400, %fd1939, %fd1939;
	and.pred  	%p401, %p400, %p399;
	@%p401 bra 	$L__BB0_455;
	mov.f64 	%fd1134, 0d3FF0000000000000;
	add.rn.f64 	%fd1940, %fd240, %fd1134;
	bra.uni 	$L__BB0_456;
$L__BB0_455:
	setp.eq.f64 	%p402, %fd1939, 0d7FF0000000000000;
	selp.f64 	%fd1940, 0dFFF8000000000000, %fd240, %p402;
$L__BB0_456:
	mov.f64 	%fd1135, 0d3FF1FB9C7406BB70;
	div.rn.f64 	%fd1136, %fd1135, %fd1940;
	mul.f64 	%fd1137, %fd1136, 0d404A800000000000;
	fma.rn.f64 	%fd248, %fd1137, 0d400921FB54442EEA, 0d4022D97C7F332330;
	{
	.reg .b32 %temp; 
	mov.b64 	{%temp, %r1372}, %fd248;
	}
	and.b32  	%r1373, %r1372, 2147483647;
	{
	.reg .b32 %temp; 
	mov.b64 	{%r1374, %temp}, %fd248;
	}
	mov.b64 	%fd1941, {%r1374, %r1373};
	max.u32 	%r1375, %r1373, %r4;
	setp.gt.u32 	%p403, %r1375, 2146435071;
	@%p403 bra 	$L__BB0_468;
	setp.eq.f64 	%p404, %fd1, 0d0000000000000000;
	mov.f64 	%fd1942, 0dFFF8000000000000;
	@%p404 bra 	$L__BB0_471;
	setp.ltu.f64 	%p405, %fd1941, %fd1;
	mov.f64 	%fd1942, %fd248;
	@%p405 bra 	$L__BB0_471;
	{
	.reg .b32 %temp; 
	mov.b64 	{%temp, %r1376}, %fd1941;
	}
	shr.u32 	%r2586, %r1376, 20;
	setp.gt.u32 	%p406, %r1376, 1048575;
	@%p406 bra 	$L__BB0_461;
	mul.f64 	%fd1941, %fd1941, 0d4350000000000000;
	{
	.reg .b32 %temp; 
	mov.b64 	{%temp, %r1377}, %fd1941;
	}
	shr.u32 	%r1378, %r1377, 20;
	add.s32 	%r1379, %r2586, %r1378;
	add.s32 	%r2586, %r1379, -54;
$L__BB0_461:
	setp.lt.u32 	%p407, %r5, 1048576;
	selp.f64 	%fd1139, %fd2, %fd1, %p407;
	selp.b32 	%r260, %r7, %r6, %p407;
	mov.b64 	%rd1320, %fd1941;
	mov.b64 	%rd1321, %fd1139;
	and.b64  	%rd1322, %rd1320, 4503599627370495;
	or.b64  	%rd2034, %rd1322, 4503599627370496;
	and.b64  	%rd1323, %rd1321, 4503599627370495;
	or.b64  	%rd310, %rd1323, 4503599627370496;
	sub.s32 	%r2587, %r2586, %r260;
$L__BB0_462:
	sub.s64 	%rd1324, %rd2034, %rd310;
	mov.b64 	%fd1140, %rd1324;
	{
	.reg .b32 %temp; 
	mov.b64 	{%temp, %r1380}, %fd1140;
	}
	setp.lt.s32 	%p408, %r1380, 0;
	selp.b64 	%rd312, %rd2034, %rd1324, %p408;
	shl.b64 	%rd2034, %rd312, 1;
	add.s32 	%r263, %r2587, -1;
	setp.gt.s32 	%p409, %r2587, 0;
	mov.u32 	%r2587, %r263;
	@%p409 bra 	$L__BB0_462;
	and.b64  	%rd314, %rd312, 9223372036854775807;
	setp.eq.s64 	%p410, %rd314, 0;
	mov.b64 	%rd2035, 0;
	@%p410 bra 	$L__BB0_467;
	mov.b64 	%fd1141, %rd314;
	mul.f64 	%fd1142, %fd1141, 0d4350000000000000;
	{
	.reg .b32 %temp; 
	mov.b64 	{%temp, %r1381}, %fd1142;
	}
	shr.u32 	%r1382, %r1381, 20;
	sub.s32 	%r1383, 55, %r1382;
	sub.s32 	%r264, %r260, %r1383;
	shl.b64 	%rd315, %rd314, %r1383;
	setp.lt.s32 	%p411, %r264, 1;
	@%p411 bra 	$L__BB0_466;
	add.s32 	%r1384, %r264, -1;
	cvt.u64.u32 	%rd1326, %r1384;
	shl.b64 	%rd1327, %rd1326, 52;
	add.s64 	%rd2035, %rd1327, %rd315;
	bra.uni 	$L__BB0_467;
$L__BB0_466:
	sub.s32 	%r1385, 1, %r264;
	shr.u64 	%rd2035, %rd315, %r1385;
$L__BB0_467:
	mov.b64 	%fd1143, %rd2035;
	copysign.f64 	%fd1942, %fd248, %fd1143;
	bra.uni 	$L__BB0_471;
$L__BB0_468:
	setp.num.f64 	%p412, %fd1, %fd1;
	setp.num.f64 	%p413, %fd1941, %fd1941;
	and.pred  	%p414, %p413, %p412;
	@%p414 bra 	$L__BB0_470;
	mov.f64 	%fd1144, 0d3FF0000000000000;
	add.rn.f64 	%fd1942, %fd248, %fd1144;
	bra.uni 	$L__BB0_471;
$L__BB0_470:
	setp.eq.f64 	%p415, %fd1941, 0d7FF0000000000000;
	selp.f64 	%fd1942, 0dFFF8000000000000, %fd248, %p415;
$L__BB0_471:
	mov.f64 	%fd1145, 0d3FF1FB9C7406BB70;
	div.rn.f64 	%fd1146, %fd1145, %fd1942;
	mul.f64 	%fd1147, %fd1146, 0d404E800000000000;
	fma.rn.f64 	%fd256, %fd1147, 0d400921FB54442EEA, 0d401921FB54442EEA;
	{
	.reg .b32 %temp; 
	mov.b64 	{%temp, %r1387}, %fd256;
	}
	and.b32  	%r1388, %r1387, 2147483647;
	{
	.reg .b32 %temp; 
	mov.b64 	{%r1389, %temp}, %fd256;
	}
	mov.b64 	%fd1943, {%r1389, %r1388};
	max.u32 	%r1390, %r1388, %r4;
	setp.gt.u32 	%p416, %r1390, 2146435071;
	@%p416 bra 	$L__BB0_483;
	setp.eq.f64 	%p417, %fd1, 0d0000000000000000;
	mov.f64 	%fd1944, 0dFFF8000000000000;
	@%p417 bra 	$L__BB0_486;
	setp.ltu.f64 	%p418, %fd1943, %fd1;
	mov.f64 	%fd1944, %fd256;
	@%p418 bra 	$L__BB0_486;
	{
	.reg .b32 %temp; 
	mov.b64 	{%temp, %r1391}, %fd1943;
	}
	shr.u32 	%r2588, %r1391, 20;
	setp.gt.u32 	%p419, %r1391, 1048575;
	@%p419 bra 	$L__BB0_476;
	mul.f64 	%fd1943, %fd1943, 0d4350000000000000;
	{
	.reg .b32 %temp; 
	mov.b64 	{%temp, %r1392}, %fd1943;
	}
	shr.u32 	%r1393, %r1392, 20;
	add.s32 	%r1394, %r2588, %r1393;
	add.s32 	%r2588, %r1394, -54;
$L__BB0_476:
	setp.lt.u32 	%p420, %r5, 1048576;
	selp.f64 	%fd1149, %fd2, %fd1, %p420;
	selp.b32 	%r268, %r7, %r6, %p420;
	mov.b64 	%rd1328, %fd1943;
	mov.b64 	%rd1329, %fd1149;
	and.b64  	%rd1330, %rd1328, 4503599627370495;
	or.b64  	%rd2036, %rd1330, 4503599627370496;
	and.b64  	%rd1331, %rd1329, 4503599627370495;
	or.b64  	%rd320, %rd1331, 4503599627370496;
	sub.s32 	%r2589, %r2588, %r268;
$L__BB0_477:
	sub.s64 	%rd1332, %rd2036, %rd320;
	mov.b64 	%fd1150, %rd1332;
	{
	.reg .b32 %temp; 
	mov.b64 	{%temp, %r1395}, %fd1150;
	}
	setp.lt.s32 	%p421, %r1395, 0;
	selp.b64 	%rd322, %rd2036, %rd1332, %p421;
	shl.b64 	%rd2036, %rd322, 1;
	add.s32 	%r271, %r2589, -1;
	setp.gt.s32 	%p422, %r2589, 0;
	mov.u32 	%r2589, %r271;
	@%p422 bra 	$L__BB0_477;
	and.b64  	%rd324, %rd322, 9223372036854775807;
	setp.eq.s64 	%p423, %rd324, 0;
	mov.b64 	%rd2037, 0;
	@%p423 bra 	$L__BB0_482;
	mov.b64 	%fd1151, %rd324;
	mul.f64 	%fd1152, %fd1151, 0d4350000000000000;
	{
	.reg .b32 %temp; 
	mov.b64 	{%temp, %r1396}, %fd1152;
	}
	shr.u32 	%r1397, %r1396, 20;
	sub.s32 	%r1398, 55, %r1397;
	sub.s32 	%r272, %r268, %r1398;
	shl.b64 	%rd325, %rd324, %r1398;
	setp.lt.s32 	%p424, %r272, 1;
	@%p424 bra 	$L__BB0_481;
	add.s32 	%r1399, %r272, -1;
	cvt.u64.u32 	%rd1334, %r1399;
	shl.b64 	%rd1335, %rd1334, 52;
	add.s64 	%rd2037, %rd1335, %rd325;
	bra.uni 	$L__BB0_482;
$L__BB0_481:
	sub.s32 	%r1400, 1, %r272;
	shr.u64 	%rd2037, %rd325, %r1400;
$L__BB0_482:
	mov.b64 	%fd1153, %rd2037;
	copysign.f64 	%fd1944, %fd256, %fd1153;
	bra.uni 	$L__BB0_486;
$L__BB0_483:
	setp.num.f64 	%p425, %fd1, %fd1;
	setp.num.f64 	%p426, %fd1943, %fd1943;
	and.pred  	%p427, %p426, %p425;
	@%p427 bra 	$L__BB0_485;
	mov.f64 	%fd1154, 0d3FF0000000000000;
	add.rn.f64 	%fd1944, %fd256, %fd1154;
	bra.uni 	$L__BB0_486;
$L__BB0_485:
	setp.eq.f64 	%p428, %fd1943, 0d7FF0000000000000;
	selp.f64 	%fd1944, 0dFFF8000000000000, %fd256, %p428;
$L__BB0_486:
	mov.f64 	%fd1155, 0d3FF1FB9C7406BB70;
	div.rn.f64 	%fd1156, %fd1155, %fd1944;
	mul.f64 	%fd1157, %fd1156, 0d4048000000000000;
	fma.rn.f64 	%fd264, %fd1157, 0d400921FB54442EEA, 0d400921FB54442EEA;
	{
	.reg .b32 %temp; 
	mov.b64 	{%temp, %r1402}, %fd264;
	}
	and.b32  	%r1403, %r1402, 2147483647;
	{
	.reg .b32 %temp; 
	mov.b64 	{%r1404, %temp}, %fd264;
	}
	mov.b64 	%fd1945, {%r1404, %r1403};
	max.u32 	%r1405, %r1403, %r4;
	setp.gt.u32 	%p429, %r1405, 2146435071;
	@%p429 bra 	$L__BB0_498;
	setp.eq.f64 	%p430, %fd1, 0d0000000000000000;
	mov.f64 	%fd1946, 0dFFF8000000000000;
	@%p430 bra 	$L__BB0_501;
	setp.ltu.f64 	%p431, %fd1945, %fd1;
	mov.f64 	%fd1946, %fd264;
	@%p431 bra 	$L__BB0_501;
	{
	.reg .b32 %temp; 
	mov.b64 	{%temp, %r1406}, %fd1945;
	}
	shr.u32 	%r2590, %r1406, 20;
	setp.gt.u32 	%p432, %r1406, 1048575;
	@%p432 bra 	$L__BB0_491;
	mul.f64 	%fd1945, %fd1945, 0d4350000000000000;
	{
	.reg .b32 %temp; 
	mov.b64 	{%temp, %r1407}, %fd1945;
	}
	shr.u32 	%r1408, %r1407, 20;
	add.s32 	%r1409, %r2590, %r1408;
	add.s32 	%r2590, %r1409, -54;
$L__BB0_491:
	setp.lt.u32 	%p433, %r5, 1048576;
	selp.f64 	%fd1159, %fd2, %fd1, %p433;
	selp.b32 	%r276, %r7, %r6, %p433;
	mov.b64 	%rd1336, %fd1945;
	mov.b64 	%rd1337, %fd1159;
	and.b64  	%rd1338, %rd1336, 4503599627370495;
	or.b64  	%rd2038, %rd1338, 4503599627370496;
	and.b64  	%rd1339, %rd1337, 4503599627370495;
	or.b64  	%rd330, %rd1339, 4503599627370496;
	sub.s32 	%r2591, %r2590, %r276;
$L__BB0_492:
	sub.s64 	%rd1340, %rd2038, %rd330;
	mov.b64 	%fd1160, %rd1340;
	{
	.reg .b32 %temp; 
	mov.b64 	{%temp, %r1410}, %fd1160;
	}
	setp.lt.s32 	%p434, %r1410, 0;
	selp.b64 	%rd332, %rd2038, %rd1340, %p434;
	shl.b64 	%rd2038, %rd332, 1;
	add.s32 	%r279, %r2591, -1;
	setp.gt.s32 	%p435, %r2591, 0;
	mov.u32 	%r2591, %r279;
	@%p435 bra 	$L__BB0_492;
	and.b64  	%rd334, %rd332, 9223372036854775807;
	setp.eq.s64 	%p436, %rd334, 0;
	mov.b64 	%rd2039, 0;
	@%p436 bra 	$L__BB0_497;
	mov.b64 	%fd1161, %rd334;
	mul.f64 	%fd1162, %fd1161, 0d4350000000000000;
	{
	.reg .b32 %temp; 
	mov.b64 	{%temp, %r1411}, %fd1162;
	}
	shr.u32 	%r1412, %r1411, 20;
	sub.s32 	%r1413, 55, %r1412;
	sub.s32 	%r280, %r276, %r1413;
	shl.b64 	%rd335, %rd334, %r1413;
	setp.lt.s32 	%p437, %r280, 1;
	@%p437 bra 	$L__BB0_496;
	add.s32 	%r1414, %r280, -1;
	cvt.u64.u32 	%rd1342, %r1414;
	shl.b64 	%rd1343, %rd1342, 52;
	add.s64 	%rd2039, %rd1343, %rd335;
	bra.uni 	$L__BB0_497;
$L__BB0_496:
	sub.s32 	%r1415, 1, %r280;
	shr.u64 	%rd2039, %rd335, %r1415;
$L__BB0_497:
	mov.b64 	%fd1163, %rd2039;
	copysign.f64 	%fd1946, %fd264, %fd1163;
	bra.uni 	$L__BB0_501;
$L__BB0_498:
	setp.num.f64 	%p438, %fd1, %fd1;
	setp.num.f64 	%p439, %fd1945, %fd1945;
	and.pred  	%p440, %p439, %p438;
	@%p440 bra 	$L__BB0_500;
	mov.f64 	%fd1164, 0d3FF0000000000000;
	add.rn.f64 	%fd1946, %fd264, %fd1164;
	bra.uni 	$L__BB0_501;
$L__BB0_500:
	setp.eq.f64 	%p441, %fd1945, 0d7FF0000000000000;
	selp.f64 	%fd1946, 0dFFF8000000000000, %fd264, %p441;
$L__BB0_501:
	fma.rn.f64 	%fd272, %fd1946, 0d3FFB96C889463A4C, 0d4001135C51C7F716;
	{
	.reg .b32 %temp; 
	mov.b64 	{%temp, %r1417}, %fd272;
	}
	and.b32  	%r1418, %r1417, 2147483647;
	{
	.reg .b32 %temp; 
	mov.b64 	{%r1419, %temp}, %fd272;
	}
	mov.b64 	%fd1947, {%r1419, %r1418};
	max.u32 	%r1420, %r1418, %r4;
	setp.lt.u32 	%p442, %r1420, 2146435072;
	@%p442 bra 	$L__BB0_505;
	setp.num.f64 	%p458, %fd1, %fd1;
	setp.num.f64 	%p459, %fd1947, %fd1947;
	and.pred  	%p460, %p459, %p458;
	@%p460 bra 	$L__BB0_504;
	mov.f64 	%fd1175, 0d3FF0000000000000;
	add.rn.f64 	%fd1948, %fd272, %fd1175;
	bra.uni 	$L__BB0_519;
$L__BB0_504:
	setp.eq.f64 	%p461, %fd1947, 0d7FF0000000000000;
	selp.f64 	%fd1948, 0dFFF8000000000000, %fd272, %p461;
	bra.uni 	$L__BB0_519;
$L__BB0_505:
	setp.eq.f64 	%p443, %fd1, 0d0000000000000000;
	mov.f64 	%fd1948, 0dFFF8000000000000;
	@%p443 bra 	$L__BB0_519;
	setp.ltu.f64 	%p444, %fd1947, %fd1;
	mov.f64 	%fd1948, %fd272;
	@%p444 bra 	$L__BB0_519;
	{
	.reg .b32 %temp; 
	mov.b64 	{%temp, %r1421}, %fd1947;
	}
	shr.u32 	%r2592, %r1421, 20;
	setp.gt.u32 	%p445, %r1421, 1048575;
	@%p445 bra 	$L__BB0_509;
	mul.f64 	%fd1947, %fd1947, 0d4350000000000000;
	{
	.reg .b32 %temp; 
	mov.b64 	{%temp, %r1422}, %fd1947;
	}
	shr.u32 	%r1423, %r1422, 20;
	add.s32 	%r1424, %r2592, %r1423;
	add.s32 	%r2592, %r1424, -54;
$L__BB0_509:
	setp.lt.u32 	%p446, %r5, 1048576;
	selp.f64 	%fd1166, %fd2, %fd1, %p446;
	selp.b32 	%r284, %r7, %r6, %p446;
	mov.b64 	%rd1345, %fd1947;
	mov.b64 	%rd1346, %fd1166;
	and.b64  	%rd1347, %rd1345, 4503599627370495;
	or.b64  	%rd2041, %rd1347, 4503599627370496;
	and.b64  	%rd1348, %rd1346, 4503599627370495;
	or.b64  	%rd340, %rd1348, 4503599627370496;
	sub.s32 	%r285, %r2592, %r284;
	min.s32 	%r286, %r285, 0;
	add.s32 	%r1425, %r284, %r286;
	sub.s32 	%r1426, %r2592, %r1425;
	add.s32 	%r1427, %r1426, 1;
	and.b32  	%r287, %r1427, 3;
	setp.eq.s32 	%p447, %r287, 0;
	mov.u32 	%r2595, %r285;
	@%p447 bra 	$L__BB0_512;
	neg.s32 	%r2593, %r287;
	mov.u32 	%r2595, %r285;
$L__BB0_511:
	.pragma "nounroll";
	sub.s64 	%rd1349, %rd2041, %rd340;
	mov.b64 	%fd1167, %rd1349;
	{
	.reg .b32 %temp; 
	mov.b64 	{%temp, %r1428}, %fd1167;
	}
	setp.lt.s32 	%p448, %r1428, 0;
	selp.b64 	%rd2044, %rd2041, %rd1349, %p448;
	shl.b64 	%rd2041, %rd2044, 1;
	add.s32 	%r2595, %r2595, -1;
	add.s32 	%r2593, %r2593, 1;
	setp.ne.s32 	%p449, %r2593, 0;
	@%p449 bra 	$L__BB0_511;
$L__BB0_512:
	sub.s32 	%r1429, %r285, %r286;
	setp.lt.u32 	%p450, %r1429, 3;
	@%p450 bra 	$L__BB0_514;
$L__BB0_513:
	sub.s64 	%rd1350, %rd2041, %rd340;
	mov.b64 	%fd1168, %rd1350;
	{
	.reg .b32 %temp; 
	mov.b64 	{%temp, %r1430}, %fd1168;
	}
	setp.lt.s32 	%p451, %r1430, 0;
	selp.b64 	%rd1351, %rd2041, %rd1350, %p451;
	shl.b64 	%rd1352, %rd1351, 1;
	sub.s64 	%rd1353, %rd1352, %rd340;
	mov.b64 	%fd1169, %rd1353;
	{
	.reg .b32 %temp; 
	mov.b64 	{%temp, %r1431}, %fd1169;
	}
	setp.lt.s32 	%p452, %r1431, 0;
	selp.b64 	%rd1354, %rd1352, %rd1353, %p452;
	shl.b64 	%rd1355, %rd1354, 1;
	sub.s64 	%rd1356, %rd1355, %rd340;
	mov.b64 	%fd1170, %rd1356;
	{
	.reg .b32 %temp; 
	mov.b64 	{%temp, %r1432}, %fd1170;
	}
	setp.lt.s32 	%p453, %r1432, 0;
	selp.b64 	%rd1357, %rd1355, %rd1356, %p453;
	shl.b64 	%rd1358, %rd1357, 1;
	sub.s64 	%rd1359, %rd1358, %rd340;
	mov.b64 	%fd1171, %rd1359;
	{
	.reg .b32 %temp; 
	mov.b64 	{%temp, %r1433}, %fd1171;
	}
	setp.lt.s32 	%p454, %r1433, 0;
	selp.b64 	%rd2044, %rd1358, %rd1359, %p454;
	shl.b64 	%rd2041, %rd2044, 1;
	add.s32 	%r295, %r2595, -4;
	setp.gt.s32 	%p455, %r2595, 3;
	mov.u32 	%r2595, %r295;
	@%p455 bra 	$L__BB0_513;
$L__BB0_514:
	and.b64  	%rd350, %rd2044, 9223372036854775807;
	setp.eq.s64 	%p456, %rd350, 0;
	mov.b64 	%rd2045, 0;
	@%p456 bra 	$L__BB0_518;
	mov.b64 	%fd1172, %rd350;
	mul.f64 	%fd1173, %fd1172, 0d4350000000000000;
	{
	.reg .b32 %temp; 
	mov.b64 	{%temp, %r1434}, %fd1173;
	}
	shr.u32 	%r1435, %r1434, 20;
	sub.s32 	%r1436, 55, %r1435;
	sub.s32 	%r296, %r284, %r1436;
	shl.b64 	%rd351, %rd350, %r1436;
	setp.gt.s32 	%p457, %r296, 0;
	@%p457 bra 	$L__BB0_517;
	sub.s32 	%r1438, 1, %r296;
	shr.u64 	%rd2045, %rd351, %r1438;
	bra.uni 	$L__BB0_518;
$L__BB0_517:
	add.s32 	%r1437, %r296, -1;
	cvt.u64.u32 	%rd1361, %r1437;
	shl.b64 	%rd1362, %rd1361, 52;
	add.s64 	%rd2045, %rd1362, %rd351;
$L__BB0_518:
	mov.b64 	%fd1174, %rd2045;
	copysign.f64 	%fd1948, %fd272, %fd1174;
$L__BB0_519:
	abs.f64 	%fd1176, %fd1948;
	mul.f64 	%fd1177, %fd1176, 0d41EFFFFFFFE00000;
	cvt.rzi.u32.f64 	%r1439, %fd1177;
	mul.hi.u32 	%r1440, %r1439, 795364315;
	sub.s32 	%r1441, %r1439, %r1440;
	shr.u32 	%r1442, %r1441, 1;
	add.s32 	%r1443, %r1442, %r1440;
	shr.u32 	%r1444, %r1443, 4;
	mul.lo.s32 	%r1445, %r1444, 27;
	sub.s32 	%r298, %r1439, %r1445;
	setp.ne.s32 	%p462, %r892, -1;
	@%p462 bra 	$L__BB0_521;
	setp.eq.s32 	%p475, %r152, %r891;
	setp.eq.s32 	%p476, %r298, %r891;
	or.pred  	%p477, %p475, %p476;
	@%p477 bra 	$L__BB0_524;
	bra.uni 	$L__BB0_1564;
$L__BB0_521:
	setp.ne.s32 	%p463, %r891, %r892;
	@%p463 bra 	$L__BB0_523;
	setp.eq.s32 	%p472, %r152, %r891;
	setp.eq.s32 	%p473, %r298, %r891;
	and.pred  	%p474, %p472, %p473;
	@%p474 bra 	$L__BB0_524;
	bra.uni 	$L__BB0_1564;
$L__BB0_523:
	setp.eq.s32 	%p464, %r152, %r891;
	setp.eq.s32 	%p465, %r298, %r891;
	or.pred  	%p466, %p464, %p465;
	setp.eq.s32 	%p467, %r152, %r892;
	setp.eq.s32 	%p468, %r298, %r892;
	or.pred  	%p469, %p467, %p468;
	and.pred  	%p470, %p466, %p469;
	not.pred 	%p471, %p470;
	@%p471 bra 	$L__BB0_1564;
$L__BB0_524:
	setp.eq.s32 	%p478, %r893, -1;
	@%p478 bra 	$L__BB0_784;
	bfe.s64 	%rd1363, %rd2, 56, 8;
	cvt.s8.s64 	%rs14, %rd1363;
	mov.f64 	%fd1178, 0d3FF0000000000000;
	{
	.reg .b32 %temp; 
	mov.b64 	{%temp, %r1446}, %fd1178;
	}
	and.b32  	%r301, %r1446, 2147483647;
	{
	.reg .b32 %temp; 
	mov.b64 	{%r1448, %temp}, %fd1178;
	}
	mov.b64 	%fd280, {%r1448, %r301};
	{
	.reg .b32 %temp; 
	mov.b64 	{%temp, %r302}, %fd280;
	}
	shr.u32 	%r303, %r302, 20;
	mul.f64 	%fd281, %fd280, 0d4350000000000000;
	{
	.reg .b32 %temp; 
	mov.b64 	{%temp, %r1449}, %fd281;
	}
	shr.u32 	%r1450, %r1449, 20;
	add.s32 	%r1451, %r303, %r1450;
	add.s32 	%r304, %r1451, -54;
	cvt.rn.f64.s16 	%fd1179, %rs14;
	mul.f64 	%fd1180, %fd1179, 0d3FF1FB9C7406BB70;
	fma.rn.f64 	%fd282, %fd1180, 0d400921FB54442EEA, 0d404921FB54442EEA;
	{
	.reg .b32 %temp; 
	mov.b64 	{%temp, %r1452}, %fd282;
	}
	and.b32  	%r1453, %r1452, 2147483647;
	{
	.reg .b32 %temp; 
	mov.b64 	{%r1454, %temp}, %fd282;
	}
	mov.b64 	%fd1949, {%r1454, %r1453};
	max.u32 	%r1455, %r1453, %r301;
	setp.lt.u32 	%p479, %r1455, 2146435072;
	@%p479 bra 	$L__BB0_529;
	setp.num.f64 	%p488, %fd280, %fd280;
	setp.num.f64 	%p489, %fd1949, %fd1949;
	and.pred  	%p490, %p489, %p488;
	@%p490 bra 	$L__BB0_528;
	mov.f64 	%fd1187, 0d3FF0000000000000;
	add.rn.f64 	%fd1950, %fd282, %fd1187;
	bra.uni 	$L__BB0_540;
$L__BB0_528:
	setp.eq.f64 	%p491, %fd1949, 0d7FF0000000000000;
	selp.f64 	%fd1950, 0dFFF8000000000000, %fd282, %p491;
	bra.uni 	$L__BB0_540;
$L__BB0_529:
	setp.eq.f64 	%p480, %fd280, 0d0000000000000000;
	mov.f64 	%fd1950, 0dFFF8000000000000;
	@%p480 bra 	$L__BB0_540;
	setp.ltu.f64 	%p481, %fd1949, %fd280;
	mov.f64 	%fd1950, %fd282;
	@%p481 bra 	$L__BB0_540;
	{
	.reg .b32 %temp; 
	mov.b64 	{%temp, %r1456}, %fd1949;
	}
	shr.u32 	%r2597, %r1456, 20;
	setp.gt.u32 	%p482, %r1456, 1048575;
	@%p482 bra 	$L__BB0_533;
	mul.f64 	%fd1949, %fd1949, 0d4350000000000000;
	{
	.reg .b32 %temp; 
	mov.b64 	{%temp, %r1457}, %fd1949;
	}
	shr.u32 	%r1458, %r1457, 20;
	add.s32 	%r1459, %r2597, %r1458;
	add.s32 	%r2597, %r1459, -54;
$L__BB0_533:
	setp.lt.u32 	%p483, %r302, 1048576;
	selp.f64 	%fd1182, %fd281, %fd280, %p483;
	selp.b32 	%r308, %r304, %r303, %p483;
	mov.b64 	%rd1364, %fd1949;
	mov.b64 	%rd1365, %fd1182;
	and.b64  	%rd1366, %rd1364, 4503599627370495;
	or.b64  	%rd2046, %rd1366, 4503599627370496;
	and.b64  	%rd1367, %rd1365, 4503599627370495;
	or.b64  	%rd356, %rd1367, 4503599627370496;
	sub.s32 	%r2598, %r2597, %r308;
$L__BB0_534:
	sub.s64 	%rd1368, %rd2046, %rd356;
	mov.b64 	%fd1183, %rd1368;
	{
	.reg .b32 %temp; 
	mov.b64 	{%temp, %r1460}, %fd1183;
	}
	setp.lt.s32 	%p484, %r1460, 0;
	selp.b64 	%rd358, %rd2046, %rd1368, %p484;
	shl.b64 	%rd2046, %rd358, 1;
	add.s32 	%r311, %r2598, -1;
	setp.gt.s32 	%p485, %r2598, 0;
	mov.u32 	%r2598, %r311;
	@%p485 bra 	$L__BB0_534;
	and.b64  	%rd360, %rd358, 9223372036854775807;
	setp.eq.s64 	%p486, %rd360, 0;
	mov.b64 	%rd2047, 0;
	@%p486 bra 	$L__BB0_539;
	mov.b64 	%fd1184, %rd360;
	mul.f64 	%fd1185, %fd1184, 0d4350000000000000;
	{
	.reg .b32 %temp; 
	mov.b64 	{%temp, %r1461}, %fd1185;
	}
	shr.u32 	%r1462, %r1461, 20;
	sub.s32 	%r1463, 55, %r1462;
	sub.s32 	%r312, %r308, %r1463;
	shl.b64 	%rd361, %rd360, %r1463;
	setp.gt.s32 	%p487, %r312, 0;
	@%p487 bra 	$L__BB0_538;
	sub.s32 	%r1465, 1, %r312;
	shr.u64 	%rd2047, %rd361, %r1465;
	bra.uni 	$L__BB0_539;
$L__BB0_538:
	add.s32 	%r1464, %r312, -1;
	cvt.u64.u32 	%rd1370, %r1464;
	shl.b64 	%rd1371, %rd1370, 52;
	add.s64 	%rd2047, %rd1371, %rd361;
$L__BB0_539:
	mov.b64 	%fd1186, %rd2047;
	copysign.f64 	%fd1950, %fd282, %fd1186;
$L__BB0_540:
	mov.f64 	%fd1188, 0d3FF1FB9C7406BB70;
	div.rn.f64 	%fd1189, %fd1188, %fd1950;
	bfe.s64 	%rd1372, %rd2, 48, 8;
	cvt.s8.s64 	%rs15, %rd1372;
	cvt.rn.f64.s16 	%fd1190, %rs15;
	mul.f64 	%fd1191, %fd1189, %fd1190;
	fma.rn.f64 	%fd290, %fd1191, 0d400921FB54442EEA, 0d40478FDB9EFFEBFB;
	{
	.reg .b32 %temp; 
	mov.b64 	{%temp, %r1467}, %fd290;
	}
	and.b32  	%r1468, %r1467, 2147483647;
	{
	.reg .b32 %temp; 
	mov.b64 	{%r1469, %temp}, %fd290;
	}
	mov.b64 	%fd1951, {%r1469, %r1468};
	max.u32 	%r1470, %r1468, %r301;
	setp.gt.u32 	%p492, %r1470, 2146435071;
	@%p492 bra 	$L__BB0_552;
	setp.eq.f64 	%p493, %fd280, 0d0000000000000000;
	mov.f64 	%fd1952, 0dFFF8000000000000;
	@%p493 bra 	$L__BB0_555;
	setp.ltu.f64 	%p494, %fd1951, %fd280;
	mov.f64 	%fd1952, %fd290;
	@%p494 bra 	$L__BB0_555;
	{
	.reg .b32 %temp; 
	mov.b64 	{%temp, %r1471}, %fd1951;
	}
	shr.u32 	%r2599, %r1471, 20;
	setp.gt.u32 	%p495, %r1471, 1048575;
	@%p495 bra 	$L__BB0_545;
	mul.f64 	%fd1951, %fd1951, 0d4350000000000000;
	{
	.reg .b32 %temp; 
	mov.b64 	{%temp, %r1472}, %fd1951;
	}
	shr.u32 	%r1473, %r1472, 20;
	add.s32 	%r1474, %r2599, %r1473;
	add.s32 	%r2599, %r1474, -54;
$L__BB0_545:
	setp.lt.u32 	%p496, %r302, 1048576;
	selp.f64 	%fd1193, %fd281, %fd280, %p496;
	selp.b32 	%r316, %r304, %r303, %p496;
	mov.b64 	%rd1373, %fd1951;
	mov.b64 	%rd1374, %fd1193;
	and.b64  	%rd1375, %rd1373, 4503599627370495;
	or.b64  	%rd2048, %rd1375, 4503599627370496;
	and.b64  	%rd1376, %rd1374, 4503599627370495;
	or.b64  	%rd366, %rd1376, 4503599627370496;
	sub.s32 	%r2600, %r2599, %r316;
$L__BB0_546:
	sub.s64 	%rd1377, %rd2048, %rd366;
	mov.b64 	%fd1194, %rd1377;
	{
	.reg .b32 %temp; 
	mov.b64 	{%temp, %r1475}, %fd1194;
	}
	setp.lt.s32 	%p497, %r1475, 0;
	selp.b64 	%rd368, %rd2048, %rd1377, %p497;
	shl.b64 	%rd2048, %rd368, 1;
	add.s32 	%r319, %r2600, -1;
	setp.gt.s32 	%p498, %r2600, 0;
	mov.u32 	%r2600, %r319;
	@%p498 bra 	$L__BB0_546;
	and.b64  	%rd370, %rd368, 9223372036854775807;
	setp.eq.s64 	%p499, %rd370, 0;
	mov.b64 	%rd2049, 0;
	@%p499 bra 	$L__BB0_551;
	mov.b64 	%fd1195, %rd370;
	mul.f64 	%fd1196, %fd1195, 0d4350000000000000;
	{
	.reg .b32 %temp; 
	mov.b64 	{%temp, %r1476}, %fd1196;
	}
	shr.u32 	%r1477, %r1476, 20;
	sub.s32 	%r1478, 55, %r1477;
	sub.s32 	%r320, %r316, %r1478;
	shl.b64 	%rd371, %rd370, %r1478;
	setp.lt.s32 	%p500, %r320, 1;
	@%p500 bra 	$L__BB0_550;
	add.s32 	%r1479, %r320, -1;
	cvt.u64.u32 	%rd1379, %r1479;
	shl.b64 	%rd1380, %rd1379, 52;
	add.s64 	%rd2049, %rd1380, %rd371;
	bra.uni 	$L__BB0_551;
$L__BB0_550:
	sub.s32 	%r1480, 1, %r320;
	shr.u64 	%rd2049, %rd371, %r1480;
$L__BB0_551:
	mov.b64 	%fd1197, %rd2049;
	copysign.f64 	%fd1952, %fd290, %fd1197;
	bra.uni 	$L__BB0_555;
$L__BB0_552:
	setp.num.f64 	%p501, %fd280, %fd280;
	setp.num.f64 	%p502, %fd1951, %fd1951;
	and.pred  	%p503, %p502, %p501;
	@%p503 bra 	$L__BB0_554;
	mov.f64 	%fd1198, 0d3FF0000000000000;
	add.rn.f64 	%fd1952, %fd290, %fd1198;
	bra.uni 	$L__BB0_555;
$L__BB0_554:
	setp.eq.f64 	%p504, %fd1951, 0d7FF0000000000000;
	selp.f64 	%fd1952, 0dFFF8000000000000, %fd290, %p504;
$L__BB0_555:
	mov.f64 	%fd1199, 0d3FF1FB9C7406BB70;
	div.rn.f64 	%fd1200, %fd1199, %fd1952;
	bfe.s64 	%rd1381, %rd2, 40, 8;
	cvt.s8.s64 	%rs16, %rd1381;
	cvt.rn.f64.s16 	%fd1201, %rs16;
	mul.f64 	%fd1202, %fd1200, %fd1201;
	fma.rn.f64 	%fd298, %fd1202, 0d400921FB54442EEA, 0d4045FDBBE9BBA90D;
	{
	.reg .b32 %temp; 
	mov.b64 	{%temp, %r1482}, %fd298;
	}
	and.b32  	%r1483, %r1482, 2147483647;
	{
	.reg .b32 %temp; 
	mov.b64 	{%r1484, %temp}, %fd298;
	}
	mov.b64 	%fd1953, {%r1484, %r1483};
	max.u32 	%r1485, %r1483, %r301;
	setp.gt.u32 	%p505, %r1485, 2146435071;
	@%p505 bra 	$L__BB0_567;
	setp.eq.f64 	%p506, %fd280, 0d0000000000000000;
	mov.f64 	%fd1954, 0dFFF8000000000000;
	@%p506 bra 	$L__BB0_570;
	setp.ltu.f64 	%p507, %fd1953, %fd280;
	mov.f64 	%fd1954, %fd298;
	@%p507 bra 	$L__BB0_570;
	{
	.reg .b32 %temp; 
	mov.b64 	{%temp, %r1486}, %fd1953;
	}
	shr.u32 	%r2601, %r1486, 20;
	setp.gt.u32 	%p508, %r1486, 1048575;
	@%p508 bra 	$L__BB0_560;
	mul.f64 	%fd1953, %fd1953, 0d4350000000000000;
	{
	.reg .b32 %temp; 
	mov.b64 	{%temp, %r1487}, %fd1953;
	}
	shr.u32 	%r1488, %r1487, 20;
	add.s32 	%r1489, %r2601, %r1488;
	add.s32 	%r2601, %r1489, -54;
$L__BB0_560:
	setp.lt.u32 	%p509, %r302, 1048576;
	selp.f64 	%fd1204, %fd281, %fd280, %p509;
	selp.b32 	%r324, %r304, %r303, %p509;
	mov.b64 	%rd1382, %fd1953;
	mov.b64 	%rd1383, %fd1204;
	and.b64  	%rd1384, %rd1382, 4503599627370495;
	or.b64  	%rd2050, %rd1384, 4503599627370496;
	and.b64  	%rd1385, %rd1383, 4503599627370495;
	or.b64  	%rd376, %rd1385, 4503599627370496;
	sub.s32 	%r2602, %r2601, %r324;
$L__BB0_561:
	sub.s64 	%rd1386, %rd2050, %rd376;
	mov.b64 	%fd1205, %rd1386;
	{
	.reg .b32 %temp; 
	mov.b64 	{%temp, %r1490}, %fd1205;
	}
	setp.lt.s32 	%p510, %r1490, 0;
	selp.b64 	%rd378, %rd2050, %rd1386, %p510;
	shl.b64 	%rd2050, %rd378, 1;
	add.s32 	%r327, %r2602, -1;
	setp.gt.s32 	%p511, %r2602, 0;
	mov.u32 	%r2602, %r327;
	@%p511 bra 	$L__BB0_561;
	and.b64  	%rd380, %rd378, 9223372036854775807;
	setp.eq.s64 	%p512, %rd380, 0;
	mov.b64 	%rd2051, 0;
	@%p512 bra 	$L__BB0_566;
	mov.b64 	%fd1206, %rd380;
	mul.f64 	%fd1207, %fd1206, 0d4350000000000000;
	{
	.reg .b32 %temp; 
	mov.b64 	{%temp, %r1491}, %fd1207;
	}
	shr.u32 	%r1492, %r1491, 20;
	sub.s32 	%r1493, 55, %r1492;
	sub.s32 	%r328, %r324, %r1493;
	shl.b64 	%rd381, %rd380, %r1493;
	setp.lt.s32 	%p513, %r328, 1;
	@%p513 bra 	$L__BB0_565;
	add.s32 	%r1494, %r328, -1;
	cvt.u64.u32 	%rd1388, %r1494;
	shl.b64 	%rd1389, %rd1388, 52;
	add.s64 	%rd2051, %rd1389, %rd381;
	bra.uni 	$L__BB0_566;
$L__BB0_565:
	sub.s32 	%r1495, 1, %r328;
	shr.u64 	%rd2051, %rd381, %r1495;
$L__BB0_566:
	mov.b64 	%fd1208, %rd2051;
	copysign.f64 	%fd1954, %fd298, %fd1208;
	bra.uni 	$L__BB0_570;
$L__BB0_567:
	setp.num.f64 	%p514, %fd280, %fd280;
	setp.num.f64 	%p515, %fd1953, %fd1953;
	and.pred  	%p516, %p515, %p514;
	@%p516 bra 	$L__BB0_569;
	mov.f64 	%fd1209, 0d3FF0000000000000;
	add.rn.f64 	%fd1954, %fd298, %fd1209;
	bra.uni 	$L__BB0_570;
$L__BB0_569:
	setp.eq.f64 	%p517, %fd1953, 0d7FF0000000000000;
	selp.f64 	%fd1954, 0dFFF8000000000000, %fd298, %p517;
$L__BB0_570:
	mov.f64 	%fd1210, 0d3FF1FB9C7406BB70;
	div.rn.f64 	%fd1211, %fd1210, %fd1954;
	bfe.s64 	%rd1390, %rd2, 32, 8;
	cvt.s8.s64 	%rs17, %rd1390;
	cvt.rn.f64.s16 	%fd1212, %rs17;
	mul.f64 	%fd1213, %fd1211, %fd1212;
	fma.rn.f64 	%fd306, %fd1213, 0d400921FB54442EEA, 0d40446B9C3477661E;
	{
	.reg .b32 %temp; 
	mov.b64 	{%temp, %r1497}, %fd306;
	}
	and.b32  	%r1498, %r1497, 2147483647;
	{
	.reg .b32 %temp; 
	mov.b64 	{%r1499, %temp}, %fd306;
	}
	mov.b64 	%fd1955, {%r1499, %r1498};
	max.u32 	%r1500, %r1498, %r301;
	setp.gt.u32 	%p518, %r1500, 2146435071;
	@%p518 bra 	$L__BB0_582;
	setp.eq.f64 	%p519, %fd280, 0d0000000000000000;
	mov.f64 	%fd1956, 0dFFF8000000000000;
	@%p519 bra 	$L__BB0_585;
	setp.ltu.f64 	%p520, %fd1955, %fd280;
	mov.f64 	%fd1956, %fd306;
	@%p520 bra 	$L__BB0_585;
	{
	.reg .b32 %temp; 
	mov.b64 	{%temp, %r1501}, %fd1955;
	}
	shr.u32 	%r2603, %r1501, 20;
	setp.gt.u32 	%p521, %r1501, 1048575;
	@%p521 bra 	$L__BB0_575;
	mul.f64 	%fd1955, %fd1955, 0d4350000000000000;
	{
	.reg .b32 %temp; 
	mov.b64 	{%temp, %r1502}, %fd1955;
	}
	shr.u32 	%r1503, %r1502, 20;
	add.s32 	%r1504, %r2603, %r1503;
	add.s32 	%r2603, %r1504, -54;
$L__BB0_575:
	setp.lt.u32 	%p522, %r302, 1048576;
	selp.f64 	%fd1215, %fd281, %fd280, %p522;
	selp.b32 	%r332, %r304, %r303, %p522;
	mov.b64 	%rd1391, %fd1955;
	mov.b64 	%rd1392, %fd1215;
	and.b64  	%rd1393, %rd1391, 4503599627370495;
	or.b64  	%rd2052, %rd1393, 4503599627370496;
	and.b64  	%rd1394, %rd1392, 4503599627370495;
	or.b64  	%rd386, %rd1394, 4503599627370496;
	sub.s32 	%r2604, %r2603, %r332;
$L__BB0_576:
	sub.s64 	%rd1395, %rd2052, %rd386;
	mov.b64 	%fd1216, %rd1395;
	{
	.reg .b32 %temp; 
	mov.b64 	{%temp, %r1505}, %fd1216;
	}
	setp.lt.s32 	%p523, %r1505, 0;
	selp.b64 	%rd388, %rd2052, %rd1395, %p523;
	shl.b64 	%rd2052, %rd388, 1;
	add.s32 	%r335, %r2604, -1;
	setp.gt.s32 	%p524, %r2604, 0;
	mov.u32 	%r2604, %r335;
	@%p524 bra 	$L__BB0_576;
	and.b64  	%rd390, %rd388, 9223372036854775807;
	setp.eq.s64 	%p525, %rd390, 0;
	mov.b64 	%rd2053, 0;
	@%p525 bra 	$L__BB0_581;
	mov.b64 	%fd1217, %rd390;
	mul.f64 	%fd1218, %fd1217, 0d4350000000000000;
	{
	.reg .b32 %temp; 
	mov.b64 	{%temp, %r1506}, %fd1218;
	}
	shr.u32 	%r1507, %r1506, 20;
	sub.s32 	%r1508, 55, %r1507;
	sub.s32 	%r336, %r332, %r1508;
	shl.b64 	%rd391, %rd390, %r1508;
	setp.lt.s32 	%p526, %r336, 1;
	@%p526 bra 	$L__BB0_580;
	add.s32 	%r1509, %r336, -1;
	cvt.u64.u32 	%rd1397, %r1509;
	shl.b64 	%rd1398, %rd1397, 52;
	add.s64 	%rd2053, %rd1398, %rd391;
	bra.uni 	$L__BB0_581;
$L__BB0_580:
	sub.s32 	%r1510, 1, %r336;
	shr.u64 	%rd2053, %rd391, %r1510;
$L__BB0_581:
	mov.b64 	%fd1219, %rd2053;
	copysign.f64 	%fd1956, %fd306, %fd1219;
	bra.uni 	$L__BB0_585;
$L__BB0_582:
	setp.num.f64 	%p527, %fd280, %fd280;
	setp.num.f64 	%p528, %fd1955, %fd1955;
	and.pred  	%p529, %p528, %p527;
	@%p529 bra 	$L__BB0_584;
	mov.f64 	%fd1220, 0d3FF0000000000000;
	add.rn.f64 	%fd1956, %fd306, %fd1220;
	bra.uni 	$L__BB0_585;
$L__BB0_584:
	setp.eq.f64 	%p530, %fd1955, 0d7FF0000000000000;
	selp.f64 	%fd1956, 0dFFF8000000000000, %fd306, %p530;
$L__BB0_585:
	mov.f64 	%fd1221, 0d3FF1FB9C7406BB70;
	div.rn.f64 	%fd1222, %fd1221, %fd1956;
	bfe.s64 	%rd1399, %rd2, 24, 8;
	cvt.s8.s64 	%rs18, %rd1399;
	cvt.rn.f64.s16 	%fd1223, %rs18;
	mul.f64 	%fd1224, %fd1222, %fd1223;
	fma.rn.f64 	%fd314, %fd1224, 0d400921FB54442EEA, 0d4042D97C7F332330;
	{
	.reg .b32 %temp; 
	mov.b64 	{%temp, %r1512}, %fd314;
	}
	and.b32  	%r1513, %r1512, 2147483647;
	{
	.reg .b32 %temp; 
	mov.b64 	{%r1514, %temp}, %fd314;
	}
	mov.b64 	%fd1957, {%r1514, %r1513};
	max.u32 	%r1515, %r1513, %r301;
	setp.gt.u32 	%p531, %r1515, 2146435071;
	@%p531 bra 	$L__BB0_597;
	setp.eq.f64 	%p532, %fd280, 0d0000000000000000;
	mov.f64 	%fd1958, 0dFFF8000000000000;
	@%p532 bra 	$L__BB0_600;
	setp.ltu.f64 	%p533, %fd1957, %fd280;
	mov.f64 	%fd1958, %fd314;
	@%p533 bra 	$L__BB0_600;
	{
	.reg .b32 %temp; 
	mov.b64 	{%temp, %r1516}, %fd1957;
	}
	shr.u32 	%r2605, %r1516, 20;
	setp.gt.u32 	%p534, %r1516, 1048575;
	@%p534 bra 	$L__BB0_590;
	mul.f64 	%fd1957, %fd1957, 0d4350000000000000;
	{
	.reg .b32 %temp; 
	mov.b64 	{%temp, %r1517}, %fd1957;
	}
	shr.u32 	%r1518, %r1517, 20;
	add.s32 	%r1519, %r2605, %r1518;
	add.s32 	%r2605, %r1519, -54;
$L__BB0_590:
	setp.lt.u32 	%p535, %r302, 1048576;
	selp.f64 	%fd1226, %fd281, %fd280, %p535;
	selp.b32 	%r340, %r304, %r303, %p535;
	mov.b64 	%rd1400, %fd1957;
	mov.b64 	%rd1401, %fd1226;
	and.b64  	%rd1402, %rd1400, 4503599627370495;
	or.b64  	%rd2054, %rd1402, 4503599627370496;
	and.b64  	%rd1403, %rd1401, 4503599627370495;
	or.b64  	%rd396, %rd1403, 4503599627370496;
	sub.s32 	%r2606, %r2605, %r340;
$L__BB0_591:
	sub.s64 	%rd1404, %rd2054, %rd396;
	mov.b64 	%fd1227, %rd1404;
	{
	.reg .b32 %temp; 
	mov.b64 	{%temp, %r1520}, %fd1227;
	}
	setp.lt.s32 	%p536, %r1520, 0;
	selp.b64 	%rd398, %rd2054, %rd1404, %p536;
	shl.b64 	%rd2054, %rd398, 1;
	add.s32 	%r343, %r2606, -1;
	setp.gt.s32 	%p537, %r2606, 0;
	mov.u32 	%r2606, %r343;
	@%p537 bra 	$L__BB0_591;
	and.b64  	%rd400, %rd398, 9223372036854775807;
	setp.eq.s64 	%p538, %rd400, 0;
	mov.b64 	%rd2055, 0;
	@%p538 bra 	$L__BB0_596;
	mov.b64 	%fd1228, %rd400;
	mul.f64 	%fd1229, %fd1228, 0d4350000000000000;
	{
	.reg .b32 %temp; 
	mov.b64 	{%temp, %r1521}, %fd1229;
	}
	shr.u32 	%r1522, %r1521, 20;
	sub.s32 	%r1523, 55, %r1522;
	sub.s32 	%r344, %r340, %r1523;
	shl.b64 	%rd401, %rd400, %r1523;
	setp.lt.s32 	%p539, %r344, 1;
	@%p539 bra 	$L__BB0_595;
	add.s32 	%r1524, %r344, -1;
	cvt.u64.u32 	%rd1406, %r1524;
	shl.b64 	%rd1407, %rd1406, 52;
	add.s64 	%rd2055, %rd1407, %rd401;
	bra.uni 	$L__BB0_596;
$L__BB0_595:
	sub.s32 	%r1525, 1, %r344;
	shr.u64 	%rd2055, %rd401, %r1525;
$L__BB0_596:
	mov.b64 	%fd1230, %rd2055;
	copysign.f64 	%fd1958, %fd314, %fd1230;
	bra.uni 	$L__BB0_600;
$L__BB0_597:
	setp.num.f64 	%p540, %fd280, %fd280;
	setp.num.f64 	%p541, %fd1957, %fd1957;
	and.pred  	%p542, %p541, %p540;
	@%p542 bra 	$L__BB0_599;
	mov.f64 	%fd1231, 0d3FF0000000000000;
	add.rn.f64 	%fd1958, %fd314, %fd1231;
	bra.uni 	$L__BB0_600;
$L__BB0_599:
	setp.eq.f64 	%p543, %fd1957, 0d7FF0000000000000;
	selp.f64 	%fd1958, 0dFFF8000000000000, %fd314, %p543;
$L__BB0_600:
	mov.f64 	%fd1232, 0d3FF1FB9C7406BB70;
	div.rn.f64 	%fd1233, %fd1232, %fd1958;
	bfe.s64 	%rd1408, %rd2, 16, 8;
	cvt.s8.s64 	%rs19, %rd1408;
	cvt.rn.f64.s16 	%fd1234, %rs19;
	mul.f64 	%fd1235, %fd1233, %fd1234;
	fma.rn.f64 	%fd322, %fd1235, 0d400921FB54442EEA, 0d4041475CC9EEE041;
	{
	.reg .b32 %temp; 
	mov.b64 	{%temp, %r1527}, %fd322;
	}
	and.b32  	%r1528, %r1527, 2147483647;
	{
	.reg .b32 %temp; 
	mov.b64 	{%r1529, %temp}, %fd322;
	}
	mov.b64 	%fd1959, {%r1529, %r1528};
	max.u32 	%r1530, %r1528, %r301;
	setp.gt.u32 	%p544, %r1530, 2146435071;
	@%p544 bra 	$L__BB0_612;
	setp.eq.f64 	%p545, %fd280, 0d0000000000000000;
	mov.f64 	%fd1960, 0dFFF8000000000000;
	@%p545 bra 	$L__BB0_615;
	setp.ltu.f64 	%p546, %fd1959, %fd280;
	mov.f64 	%fd1960, %fd322;
	@%p546 bra 	$L__BB0_615;
	{
	.reg .b32 %temp; 
	mov.b64 	{%temp, %r1531}, %fd1959;
	}
	shr.u32 	%r2607, %r1531, 20;
	setp.gt.u32 	%p547, %r1531, 1048575;
	@%p547 bra 	$L__BB0_605;
	mul.f64 	%fd1959, %fd1959, 0d4350000000000000;
	{
	.reg .b32 %temp; 
	mov.b64 	{%temp, %r1532}, %fd1959;
	}
	shr.u32 	%r1533, %r1532, 20;
	add.s32 	%r1534, %r2607, %r1533;
	add.s32 	%r2607, %r1534, -54;
$L__BB0_605:
	setp.lt.u32 	%p548, %r302, 1048576;
	selp.f64 	%fd1237, %fd281, %fd280, %p548;
	selp.b32 	%r348, %r304, %r303, %p548;
	mov.b64 	%rd1409, %fd1959;
	mov.b64 	%rd1410, %fd1237;
	and.b64  	%rd1411, %rd1409, 4503599627370495;
	or.b64  	%rd2056, %rd1411, 4503599627370496;
	and.b64  	%rd1412, %rd1410, 4503599627370495;
	or.b64  	%rd406, %rd1412, 4503599627370496;
	sub.s32 	%r2608, %r2607, %r348;
$L__BB0_606:
	sub.s64 	%rd1413, %rd2056, %rd406;
	mov.b64 	%fd1238, %rd1413;
	{
	.reg .b32 %temp; 
	mov.b64 	{%temp, %r1535}, %fd1238;
	}
	setp.lt.s32 	%p549, %r1535, 0;
	selp.b64 	%rd408, %rd2056, %rd1413, %p549;
	shl.b64 	%rd2056, %rd408, 1;
	add.s32 	%r351, %r2608, -1;
	setp.gt.s32 	%p550, %r2608, 0;
	mov.u32 	%r2608, %r351;
	@%p550 bra 	$L__BB0_606;
	and.b64  	%rd410, %rd408, 9223372036854775807;
	setp.eq.s64 	%p551, %rd410, 0;
	mov.b64 	%rd2057, 0;
	@%p551 bra 	$L__BB0_611;
	mov.b64 	%fd1239, %rd410;
	mul.f64 	%fd1240, %fd1239, 0d4350000000000000;
	{
	.reg .b32 %temp; 
	mov.b64 	{%temp, %r1536}, %fd1240;
	}
	shr.u32 	%r1537, %r1536, 20;
	sub.s32 	%r1538, 55, %r1537;
	sub.s32 	%r352, %r348, %r1538;
	shl.b64 	%rd411, %rd410, %r1538;
	setp.lt.s32 	%p552, %r352, 1;
	@%p552 bra 	$L__BB0_610;
	add.s32 	%r1539, %r352, -1;
	cvt.u64.u32 	%rd1415, %r1539;
	shl.b64 	%rd1416, %rd1415, 52;
	add.s64 	%rd2057, %rd1416, %rd411;
	bra.uni 	$L__BB0_611;
$L__BB0_610:
	sub.s32 	%r1540, 1, %r352;
	shr.u64 	%rd2057, %rd411, %r1540;
$L__BB0_611:
	mov.b64 	%fd1241, %rd2057;
	copysign.f64 	%fd1960, %fd322, %fd1241;
	bra.uni 	$L__BB0_615;
$L__BB0_612:
	setp.num.f64 	%p553, %fd280, %fd280;
	setp.num.f64 	%p554, %fd1959, %fd1959;
	and.pred  	%p555, %p554, %p553;
	@%p555 bra 	$L__BB0_614;
	mov.f64 	%fd1242, 0d3FF0000000000000;
	add.rn.f64 	%fd1960, %fd322, %fd1242;
	bra.uni 	$L__BB0_615;
$L__BB0_614:
	setp.eq.f64 	%p556, %fd1959, 0d7FF0000000000000;
	selp.f64 	%fd1960, 0dFFF8000000000000, %fd322, %p556;
$L__BB0_615:
	mov.f64 	%fd1243, 0d3FF1FB9C7406BB70;
	div.rn.f64 	%fd1244, %fd1243, %fd1960;
	cvt.u16.u64 	%rs20, %rd2;
	shr.s16 	%rs21, %rs20, 8;
	cvt.rn.f64.s16 	%fd1245, %rs21;
	mul.f64 	%fd1246, %fd1244, %fd1245;
	fma.rn.f64 	%fd330, %fd1246, 0d400921FB54442EEA, 0d403F6A7A29553AA4;
	{
	.reg .b32 %temp; 
	mov.b64 	{%temp, %r1542}, %fd330;
	}
	and.b32  	%r1543, %r1542, 2147483647;
	{
	.reg .b32 %temp; 
	mov.b64 	{%r1544, %temp}, %fd330;
	}
	mov.b64 	%fd1961, {%r1544, %r1543};
	max.u32 	%r1545, %r1543, %r301;
	setp.gt.u32 	%p557, %r1545, 2146435071;
	@%p557 bra 	$L__BB0_627;
	setp.eq.f64 	%p558, %fd280, 0d0000000000000000;
	mov.f64 	%fd1962, 0dFFF8000000000000;
	@%p558 bra 	$L__BB0_630;
	setp.ltu.f64 	%p559, %fd1961, %fd280;
	mov.f64 	%fd1962, %fd330;
	@%p559 bra 	$L__BB0_630;
	{
	.reg .b32 %temp; 
	mov.b64 	{%temp, %r1546}, %fd1961;
	}
	shr.u32 	%r2609, %r1546, 20;
	setp.gt.u32 	%p560, %r1546, 1048575;
	@%p560 bra 	$L__BB0_620;
	mul.f64 	%fd1961, %fd1961, 0d4350000000000000;
	{
	.reg .b32 %temp; 
	mov.b64 	{%temp, %r1547}, %fd1961;
	}
	shr.u32 	%r1548, %r1547, 20;
	add.s32 	%r1549, %r2609, %r1548;
	add.s32 	%r2609, %r1549, -54;
$L__BB0_620:
	setp.lt.u32 	%p561, %r302, 1048576;
	selp.f64 	%fd1248, %fd281, %fd280, %p561;
	selp.b32 	%r356, %r304, %r303, %p561;
	mov.b64 	%rd1417, %fd1961;
	mov.b64 	%rd1418, %fd1248;
	and.b64  	%rd1419, %rd1417, 4503599627370495;
	or.b64  	%rd2058, %rd1419, 4503599627370496;
	and.b64  	%rd1420, %rd1418, 4503599627370495;
	or.b64  	%rd416, %rd1420, 4503599627370496;
	sub.s32 	%r2610, %r2609, %r356;
$L__BB0_621:
	sub.s64 	%rd1421, %rd2058, %rd416;
	mov.b64 	%fd1249, %rd1421;
	{
	.reg .b32 %temp; 
	mov.b64 	{%temp, %r1550}, %fd1249;
	}
	setp.lt.s32 	%p562, %r1550, 0;
	selp.b64 	%rd418, %rd2058, %rd1421, %p562;
	shl.b64 	%rd2058, %rd418, 1;
	add.s32 	%r359, %r2610, -1;
	setp.gt.s32 	%p563, %r2610, 0;
	mov.u32 	%r2610, %r359;
	@%p563 bra 	$L__BB0_621;
	and.b64  	%rd420, %rd418, 9223372036854775807;
	setp.eq.s64 	%p564, %rd420, 0;
	mov.b64 	%rd2059, 0;
	@%p564 bra 	$L__BB0_626;
	mov.b64 	%fd1250, %rd420;
	mul.f64 	%fd1251, %fd1250, 0d4350000000000000;
	{
	.reg .b32 %temp; 
	mov.b64 	{%temp, %r1551}, %fd1251;
	}
	shr.u32 	%r1552, %r1551, 20;
	sub.s32 	%r1553, 55, %r1552;
	sub.s32 	%r360, %r356, %r1553;
	shl.b64 	%rd421, %rd420, %r1553;
	setp.lt.s32 	%p565, %r360, 1;
	@%p565 bra 	$L__BB0_625;
	add.s32 	%r1554, %r360, -1;
	cvt.u64.u32 	%rd1423, %r1554;
	shl.b64 	%rd1424, %rd1423, 52;
	add.s64 	%rd2059, %rd1424, %rd421;
	bra.uni 	$L__BB0_626;
$L__BB0_625:
	sub.s32 	%r1555, 1, %r360;
	shr.u64 	%rd2059, %rd421, %r1555;
$L__BB0_626:
	mov.b64 	%fd1252, %rd2059;
	copysign.f64 	%fd1962, %fd330, %fd1252;
	bra.uni 	$L__BB0_630;
$L__BB0_627:
	setp.num.f64 	%p566, %fd280, %fd280;
	setp.num.f64 	%p567, %fd1961, %fd1961;
	and.pred  	%p568, %p567, %p566;
	@%p568 bra 	$L__BB0_629;
	mov.f64 	%fd1253, 0d3FF0000000000000;
	add.rn.f64 	%fd1962, %fd330, %fd1253;
	bra.uni 	$L__BB0_630;
$L__BB0_629:
	setp.eq.f64 	%p569, %fd1961, 0d7FF0000000000000;
	selp.f64 	%fd1962, 0dFFF8000000000000, %fd330, %p569;
$L__BB0_630:
	mov.f64 	%fd1254, 0d3FF1FB9C7406BB70;
	div.rn.f64 	%fd1255, %fd1254, %fd1962;
	cvt.s8.s64 	%rs22, %rd2;
	cvt.rn.f64.s16 	%fd1256, %rs22;
	mul.f64 	%fd1257, %fd1255, %fd1256;
	fma.rn.f64 	%fd338, %fd1257, 0d400921FB54442EEA, 0d403C463ABECCB4C7;
	{
	.reg .b32 %temp; 
	mov.b64 	{%temp, %r1557}, %fd338;
	}
	and.b32  	%r1558, %r1557, 2147483647;
	{
	.reg .b32 %temp; 
	mov.b64 	{%r1559, %temp}, %fd338;
	}
	mov.b64 	%fd1963, {%r1559, %r1558};
	max.u32 	%r1560, %r1558, %r301;
	setp.gt.u32 	%p570, %r1560, 2146435071;
	@%p570 bra 	$L__BB0_642;
	setp.eq.f64 	%p571, %fd280, 0d0000000000000000;
	mov.f64 	%fd1964, 0dFFF8000000000000;
	@%p571 bra 	$L__BB0_645;
	setp.ltu.f64 	%p572, %fd1963, %fd280;
	mov.f64 	%fd1964, %fd338;
	@%p572 bra 	$L__BB0_645;
	{
	.reg .b32 %temp; 
	mov.b64 	{%temp, %r1561}, %fd1963;
	}
	shr.u32 	%r2611, %r1561, 20;
	setp.gt.u32 	%p573, %r1561, 1048575;
	@%p573 bra 	$L__BB0_635;
	mul.f64 	%fd1963, %fd1963, 0d4350000000000000;
	{
	.reg .b32 %temp; 
	mov.b64 	{%temp, %r1562}, %fd1963;
	}
	shr.u32 	%r1563, %r1562, 20;
	add.s32 	%r1564, %r2611, %r1563;
	add.s32 	%r2611, %r1564, -54;
$L__BB0_635:
	setp.lt.u32 	%p574, %r302, 1048576;
	selp.f64 	%fd1259, %fd281, %fd280, %p574;
	selp.b32 	%r364, %r304, %r303, %p574;
	mov.b64 	%rd1425, %fd1963;
	mov.b64 	%rd1426, %fd1259;
	and.b64  	%rd1427, %rd1425, 4503599627370495;
	or.b64  	%rd2060, %rd1427, 4503599627370496;
	and.b64  	%rd1428, %rd1426, 4503599627370495;
	or.b64  	%rd426, %rd1428, 4503599627370496;
	sub.s32 	%r2612, %r2611, %r364;
$L__BB0_636:
	sub.s64 	%rd1429, %rd2060, %rd426;
	mov.b64 	%fd1260, %rd1429;
	{
	.reg .b32 %temp; 
	mov.b64 	{%temp, %r1565}, %fd1260;
	}
	setp.lt.s32 	%p575, %r1565, 0;
	selp.b64 	%rd428, %rd2060, %rd1429, %p575;
	shl.b64 	%rd2060, %rd428, 1;
	add.s32 	%r367, %r2612, -1;
	setp.gt.s32 	%p576, %r2612, 0;
	mov.u32 	%r2612, %r367;
	@%p576 bra 	$L__BB0_636;
	and.b64  	%rd430, %rd428, 9223372036854775807;
	setp.eq.s64 	%p577, %rd430, 0;
	mov.b64 	%rd2061, 0;
	@%p577 bra 	$L__BB0_641;
	mov.b64 	%fd1261, %rd430;
	mul.f64 	%fd1262, %fd1261, 0d4350000000000000;
	{
	.reg .b32 %temp; 
	mov.b64 	{%temp, %r1566}, %fd1262;
	}
	shr.u32 	%r1567, %r1566, 20;
	sub.s32 	%r1568, 55, %r1567;
	sub.s32 	%r368, %r364, %r1568;
	shl.b64 	%rd431, %rd430, %r1568;
	setp.lt.s32 	%p578, %r368, 1;
	@%p578 bra 	$L__BB0_640;
	add.s32 	%r1569, %r368, -1;
	cvt.u64.u32 	%rd1431, %r1569;
	shl.b64 	%rd1432, %rd1431, 52;
	add.s64 	%rd2061, %rd1432, %rd431;
	bra.uni 	$L__BB0_641;
$L__BB0_640:
	sub.s32 	%r1570, 1, %r368;
	shr.u64 	%rd2061, %rd431, %r1570;
$L__BB0_641:
	mov.b64 	%fd1263, %rd2061;
	copysign.f64 	%fd1964, %fd338, %fd1263;
	bra.uni 	$L__BB0_645;
$L__BB0_642:
	setp.num.f64 	%p579, %fd280, %fd280;
	setp.num.f64 	%p580, %fd1963, %fd1963;
	and.pred  	%p581, %p580, %p579;
	@%p581 bra 	$L__BB0_644;
	mov.f64 	%fd1264, 0d3FF0000000000000;
	add.rn.f64 	%fd1964, %fd338, %fd1264;
	bra.uni 	$L__BB0_645;
$L__BB0_644:
	setp.eq.f64 	%p582, %fd1963, 0d7FF0000000000000;
	selp.f64 	%fd1964, 0dFFF8000000000000, %fd338, %p582;
$L__BB0_645:
	mov.f64 	%fd1265, 0d3FF1FB9C7406BB70;
	div.rn.f64 	%fd1266, %fd1265, %fd1964;
	mul.f64 	%fd1267, %fd1266, 0d404D000000000000;
	fma.rn.f64 	%fd346, %fd1267, 0d400921FB54442EEA, 0d403921FB54442EEA;
	{
	.reg .b32 %temp; 
	mov.b64 	{%temp, %r1572}, %fd346;
	}
	and.b32  	%r1573, %r1572, 2147483647;
	{
	.reg .b32 %temp; 
	mov.b64 	{%r1574, %temp}, %fd346;
	}
	mov.b64 	%fd1965, {%r1574, %r1573};
	max.u32 	%r1575, %r1573, %r301;
	setp.gt.u32 	%p583, %r1575, 2146435071;
	@%p583 bra 	$L__BB0_657;
	setp.eq.f64 	%p584, %fd280, 0d0000000000000000;
	mov.f64 	%fd1966, 0dFFF8000000000000;
	@%p584 bra 	$L__BB0_660;
	setp.ltu.f64 	%p585, %fd1965, %fd280;
	mov.f64 	%fd1966, %fd346;
	@%p585 bra 	$L__BB0_660;
	{
	.reg .b32 %temp; 
	mov.b64 	{%temp, %r1576}, %fd1965;
	}
	shr.u32 	%r2613, %r1576, 20;
	setp.gt.u32 	%p586, %r1576, 1048575;
	@%p586 bra 	$L__BB0_650;
	mul.f64 	%fd1965, %fd1965, 0d4350000000000000;
	{
	.reg .b32 %temp; 
	mov.b64 	{%temp, %r1577}, %fd1965;
	}
	shr.u32 	%r1578, %r1577, 20;
	add.s32 	%r1579, %r2613, %r1578;
	add.s32 	%r2613, %r1579, -54;
$L__BB0_650:
	setp.lt.u32 	%p587, %r302, 1048576;
	selp.f64 	%fd1269, %fd281, %fd280, %p587;
	selp.b32 	%r372, %r304, %r303, %p587;
	mov.b64 	%rd1433, %fd1965;
	mov.b64 	%rd1434, %fd1269;
	and.b64  	%rd1435, %rd1433, 4503599627370495;
	or.b64  	%rd2062, %rd1435, 4503599627370496;
	and.b64  	%rd1436, %rd1434, 4503599627370495;
	or.b64  	%rd436, %rd1436, 4503599627370496;
	sub.s32 	%r2614, %r2613, %r372;
$L__BB0_651:
	sub.s64 	%rd1437, %rd2062, %rd436;
	mov.b64 	%fd1270, %rd1437;
	{
	.reg .b32 %temp; 
	mov.b64 	{%temp, %r1580}, %fd1270;
	}
	setp.lt.s32 	%p588, %r1580, 0;
	selp.b64 	%rd438, %rd2062, %rd1437, %p588;
	shl.b64 	%rd2062, %rd438, 1;
	add.s32 	%r375, %r2614, -1;
	setp.gt.s32 	%p589, %r2614, 0;
	mov.u32 	%r2614, %r375;
	@%p589 bra 	$L__BB0_651;
	and.b64  	%rd440, %rd438, 9223372036854775807;
	setp.eq.s64 	%p590, %rd440, 0;
	mov.b64 	%rd2063, 0;
	@%p590 bra 	$L__BB0_656;
	mov.b64 	%fd1271, %rd440;
	mul.f64 	%fd1272, %fd1271, 0d4350000000000000;
	{
	.reg .b32 %temp; 
	mov.b64 	{%temp, %r1581}, %fd1272;
	}
	shr.u32 	%r1582, %r1581, 20;
	sub.s32 	%r1583, 55, %r1582;
	sub.s32 	%r376, %r372, %r1583;
	shl.b64 	%rd441, %rd440, %r1583;
	setp.lt.s32 	%p591, %r376, 1;
	@%p591 bra 	$L__BB0_655;
	add.s32 	%r1584, %r376, -1;
	cvt.u64.u32 	%rd1439, %r1584;
	shl.b64 	%rd1440, %rd1439, 52;
	add.s64 	%rd2063, %rd1440, %rd441;
	bra.uni 	$L__BB0_656;
$L__BB0_655:
	sub.s32 	%r1585, 1, %r376;
	shr.u64 	%rd2063, %rd441, %r1585;
$L__BB0_656:
	mov.b64 	%fd1273, %rd2063;
	copysign.f64 	%fd1966, %fd346, %fd1273;
	bra.uni 	$L__BB0_660;
$L__BB0_657:
	setp.num.f64 	%p592, %fd280, %fd280;
	setp.num.f64 	%p593, %fd1965, %fd1965;
	and.pred  	%p594, %p593, %p592;
	@%p594 bra 	$L__BB0_659;
	mov.f64 	%fd1274, 0d3FF0000000000000;
	add.rn.f64 	%fd1966, %fd346, %fd1274;
	bra.uni 	$L__BB0_660;
$L__BB0_659:
	setp.eq.f64 	%p595, %fd1965, 0d7FF0000000000000;
	selp.f64 	%fd1966, 0dFFF8000000000000, %fd346, %p595;
$L__BB0_660:
	mov.f64 	%fd1275, 0d3FF1FB9C7406BB70;
	div.rn.f64 	%fd1276, %fd1275, %fd1966;
	mul.f64 	%fd1277, %fd1276, 0d4048800000000000;
	fma.rn.f64 	%fd354, %fd1277, 0d400921FB54442EEA, 0d4035FDBBE9BBA90D;
	{
	.reg .b32 %temp; 
	mov.b64 	{%temp, %r1587}, %fd354;
	}
	and.b32  	%r1588, %r1587, 2147483647;
	{
	.reg .b32 %temp; 
	mov.b64 	{%r1589, %temp}, %fd354;
	}
	mov.b64 	%fd1967, {%r1589, %r1588};
	max.u32 	%r1590, %r1588, %r301;
	setp.gt.u32 	%p596, %r1590, 2146435071;
	@%p596 bra 	$L__BB0_672;
	setp.eq.f64 	%p597, %fd280, 0d0000000000000000;
	mov.f64 	%fd1968, 0dFFF8000000000000;
	@%p597 bra 	$L__BB0_675;
	setp.ltu.f64 	%p598, %fd1967, %fd280;
	mov.f64 	%fd1968, %fd354;
	@%p598 bra 	$L__BB0_675;
	{
	.reg .b32 %temp; 
	mov.b64 	{%temp, %r1591}, %fd1967;
	}
	shr.u32 	%r2615, %r1591, 20;
	setp.gt.u32 	%p599, %r1591, 1048575;
	@%p599 bra 	$L__BB0_665;
	mul.f64 	%fd1967, %fd1967, 0d4350000000000000;
	{
	.reg .b32 %temp; 
	mov.b64 	{%temp, %r1592}, %fd1967;
	}
	shr.u32 	%r1593, %r1592, 20;
	add.s32 	%r1594, %r2615, %r1593;
	add.s32 	%r2615, %r1594, -54;
$L__BB0_665:
	setp.lt.u32 	%p600, %r302, 1048576;
	selp.f64 	%fd1279, %fd281, %fd280, %p600;
	selp.b32 	%r380, %r304, %r303, %p600;
	mov.b64 	%rd1441, %fd1967;
	mov.b64 	%rd1442, %fd1279;
	and.b64  	%rd1443, %rd1441, 4503599627370495;
	or.b64  	%rd2064, %rd1443, 4503599627370496;
	and.b64  	%rd1444, %rd1442, 4503599627370495;
	or.b64  	%rd446, %rd1444, 4503599627370496;
	sub.s32 	%r2616, %r2615, %r380;
$L__BB0_666:
	sub.s64 	%rd1445, %rd2064, %rd446;
	mov.b64 	%fd1280, %rd1445;
	{
	.reg .b32 %temp; 
	mov.b64 	{%temp, %r1595}, %fd1280;
	}
	setp.lt.s32 	%p601, %r1595, 0;
	selp.b64 	%rd448, %rd2064, %rd1445, %p601;
	shl.b64 	%rd2064, %rd448, 1;
	add.s32 	%r383, %r2616, -1;
	setp.gt.s32 	%p602, %r2616, 0;
	mov.u32 	%r2616, %r383;
	@%p602 bra 	$L__BB0_666;
	and.b64  	%rd450, %rd448, 9223372036854775807;
	setp.eq.s64 	%p603, %rd450, 0;
	mov.b64 	%rd2065, 0;
	@%p603 bra 	$L__BB0_671;
	mov.b64 	%fd1281, %rd450;
	mul.f64 	%fd1282, %fd1281, 0d4350000000000000;
	{
	.reg .b32 %temp; 
	mov.b64 	{%temp, %r1596}, %fd1282;
	}
	shr.u32 	%r1597, %r1596, 20;
	sub.s32 	%r1598, 55, %r1597;
	sub.s32 	%r384, %r380, %r1598;
	shl.b64 	%rd451, %rd450, %r1598;
	setp.lt.s32 	%p604, %r384, 1;
	@%p604 bra 	$L__BB0_670;
	add.s32 	%r1599, %r384, -1;
	cvt.u64.u32 	%rd1447, %r1599;
	shl.b64 	%rd1448, %rd1447, 52;
	add.s64 	%rd2065, %rd1448, %rd451;
	bra.uni 	$L__BB0_671;
$L__BB0_670:
	sub.s32 	%r1600, 1, %r384;
	shr.u64 	%rd2065, %rd451, %r1600;
$L__BB0_671:
	mov.b64 	%fd1283, %rd2065;
	copysign.f64 	%fd1968, %fd354, %fd1283;
	bra.uni 	$L__BB0_675;
$L__BB0_672:
	setp.num.f64 	%p605, %fd280, %fd280;
	setp.num.f64 	%p606, %fd1967, %fd1967;
	and.pred  	%p607, %p606, %p605;
	@%p607 bra 	$L__BB0_674;
	mov.f64 	%fd1284, 0d3FF0000000000000;
	add.rn.f64 	%fd1968, %fd354, %fd1284;
	bra.uni 	$L__BB0_675;
$L__BB0_674:
	setp.eq.f64 	%p608, %fd1967, 0d7FF0000000000000;
	selp.f64 	%fd1968, 0dFFF8000000000000, %fd354, %p608;
$L__BB0_675:
	mov.f64 	%fd1285, 0d3FF1FB9C7406BB70;
	div.rn.f64 	%fd1286, %fd1285, %fd1968;
	mul.f64 	%fd1287, %fd1286, 0d404A800000000000;
	fma.rn.f64 	%fd362, %fd1287, 0d400921FB54442EEA, 0d4032D97C7F332330;
	{
	.reg .b32 %temp; 
	mov.b64 	{%temp, %r1602}, %fd362;
	}
	and.b32  	%r1603, %r1602, 2147483647;
	{
	.reg .b32 %temp; 
	mov.b64 	{%r1604, %temp}, %fd362;
	}
	mov.b64 	%fd1969, {%r1604, %r1603};
	max.u32 	%r1605, %r1603, %r301;
	setp.gt.u32 	%p609, %r1605, 2146435071;
	@%p609 bra 	$L__BB0_687;
	setp.eq.f64 	%p610, %fd280, 0d0000000000000000;
	mov.f64 	%fd1970, 0dFFF8000000000000;
	@%p610 bra 	$L__BB0_690;
	setp.ltu.f64 	%p611, %fd1969, %fd280;
	mov.f64 	%fd1970, %fd362;
	@%p611 bra 	$L__BB0_690;
	{
	.reg .b32 %temp; 
	mov.b64 	{%temp, %r1606}, %fd1969;
	}
	shr.u32 	%r2617, %r1606, 20;
	setp.gt.u32 	%p612, %r1606, 1048575;
	@%p612 bra 	$L__BB0_680;
	mul.f64 	%fd1969, %fd1969, 0d4350000000000000;
	{
	.reg .b32 %temp; 
	mov.b64 	{%temp, %r1607}, %fd1969;
	}
	shr.u32 	%r1608, %r1607, 20;
	add.s32 	%r1609, %r2617, %r1608;
	add.s32 	%r2617, %r1609, -54;
$L__BB0_680:
	setp.lt.u32 	%p613, %r302, 1048576;
	selp.f64 	%fd1289, %fd281, %fd280, %p613;
	selp.b32 	%r388, %r304, %r303, %p613;
	mov.b64 	%rd1449, %fd1969;
	mov.b64 	%rd1450, %fd1289;
	and.b64  	%rd1451, %rd1449, 4503599627370495;
	or.b64  	%rd2066, %rd1451, 4503599627370496;
	and.b64  	%rd1452, %rd1450, 4503599627370495;
	or.b64  	%rd456, %rd1452, 4503599627370496;
	sub.s32 	%r2618, %r2617, %r388;
$L__BB0_681:
	sub.s64 	%rd1453, %rd2066, %rd456;
	mov.b64 	%fd1290, %rd1453;
	{
	.reg .b32 %temp; 
	mov.b64 	{%temp, %r1610}, %fd1290;
	}
	setp.lt.s32 	%p614, %r1610, 0;
	selp.b64 	%rd458, %rd2066, %rd1453, %p614;
	shl.b64 	%rd2066, %rd458, 1;
	add.s32 	%r391, %r2618, -1;
	setp.gt.s32 	%p615, %r2618, 0;
	mov.u32 	%r2618, %r391;
	@%p615 bra 	$L__BB0_681;
	and.b64  	%rd460, %rd458, 9223372036854775807;
	setp.eq.s64 	%p616, %rd460, 0;
	mov.b64 	%rd2067, 0;
	@%p616 bra 	$L__BB0_686;
	mov.b64 	%fd1291, %rd460;
	mul.f64 	%fd1292, %fd1291, 0d4350000000000000;
	{
	.reg .b32 %temp; 
	mov.b64 	{%temp, %r1611}, %fd1292;
	}
	shr.u32 	%r1612, %r1611, 20;
	sub.s32 	%r1613, 55, %r1612;
	sub.s32 	%r392, %r388, %r1613;
	shl.b64 	%rd461, %rd460, %r1613;
	setp.lt.s32 	%p617, %r392, 1;
	@%p617 bra 	$L__BB0_685;
	add.s32 	%r1614, %r392, -1;
	cvt.u64.u32 	%rd1455, %r1614;
	shl.b64 	%rd1456, %rd1455, 52;
	add.s64 	%rd2067, %rd1456, %rd461;
	bra.uni 	$L__BB0_686;
$L__BB0_685:
	sub.s32 	%r1615, 1, %r392;
	shr.u64 	%rd2067, %rd461, %r1615;
$L__BB0_686:
	mov.b64 	%fd1293, %rd2067;
	copysign.f64 	%fd1970, %fd362, %fd1293;
	bra.uni 	$L__BB0_690;
$L__BB0_687:
	setp.num.f64 	%p618, %fd280, %fd280;
	setp.num.f64 	%p619, %fd1969, %fd1969;
	and.pred  	%p620, %p619, %p618;
	@%p620 bra 	$L__BB0_689;
	mov.f64 	%fd1294, 0d3FF0000000000000;
	add.rn.f64 	%fd1970, %fd362, %fd1294;
	bra.uni 	$L__BB0_690;
$L__BB0_689:
	setp.eq.f64 	%p621, %fd1969, 0d7FF0000000000000;
	selp.f64 	%fd1970, 0dFFF8000000000000, %fd362, %p621;
$L__BB0_690:
	mov.f64 	%fd1295, 0d3FF1FB9C7406BB70;
	div.rn.f64 	%fd1296, %fd1295, %fd1970;
	mul.f64 	%fd1297, %fd1296, 0d404A800000000000;
	fma.rn.f64 	%fd370, %fd1297, 0d400921FB54442EEA, 0d402F6A7A29553AA4;
	{
	.reg .b32 %temp; 
	mov.b64 	{%temp, %r1617}, %fd370;
	}
	and.b32  	%r1618, %r1617, 2147483647;
	{
	.reg .b32 %temp; 
	mov.b64 	{%r1619, %temp}, %fd370;
	}
	mov.b64 	%fd1971, {%r1619, %r1618};
	max.u32 	%r1620, %r1618, %r301;
	setp.gt.u32 	%p622, %r1620, 2146435071;
	@%p622 bra 	$L__BB0_702;
	setp.eq.f64 	%p623, %fd280, 0d0000000000000000;
	mov.f64 	%fd1972, 0dFFF8000000000000;
	@%p623 bra 	$L__BB0_705;
	setp.ltu.f64 	%p624, %fd1971, %fd280;
	mov.f64 	%fd1972, %fd370;
	@%p624 bra 	$L__BB0_705;
	{
	.reg .b32 %temp; 
	mov.b64 	{%temp, %r1621}, %fd1971;
	}
	shr.u32 	%r2619, %r1621, 20;
	setp.gt.u32 	%p625, %r1621, 1048575;
	@%p625 bra 	$L__BB0_695;
	mul.f64 	%fd1971, %fd1971, 0d4350000000000000;
	{
	.reg .b32 %temp; 
	mov.b64 	{%temp, %r1622}, %fd1971;
	}
	shr.u32 	%r1623, %r1622, 20;
	add.s32 	%r1624, %r2619, %r1623;
	add.s32 	%r2619, %r1624, -54;
$L__BB0_695:
	setp.lt.u32 	%p626, %r302, 1048576;
	selp.f64 	%fd1299, %fd281, %fd280, %p626;
	selp.b32 	%r396, %r304, %r303, %p626;
	mov.b64 	%rd1457, %fd1971;
	mov.b64 	%rd1458, %fd1299;
	and.b64  	%rd1459, %rd1457, 4503599627370495;
	or.b64  	%rd2068, %rd1459, 4503599627370496;
	and.b64  	%rd1460, %rd1458, 4503599627370495;
	or.b64  	%rd466, %rd1460, 4503599627370496;
	sub.s32 	%r2620, %r2619, %r396;
$L__BB0_696:
	sub.s64 	%rd1461, %rd2068, %rd466;
	mov.b64 	%fd1300, %rd1461;
	{
	.reg .b32 %temp; 
	mov.b64 	{%temp, %r1625}, %fd1300;
	}
	setp.lt.s32 	%p627, %r1625, 0;
	selp.b64 	%rd468, %rd2068, %rd1461, %p627;
	shl.b64 	%rd2068, %rd468, 1;
	add.s32 	%r399, %r2620, -1;
	setp.gt.s32 	%p628, %r2620, 0;
	mov.u32 	%r2620, %r399;
	@%p628 bra 	$L__BB0_696;
	and.b64  	%rd470, %rd468, 9223372036854775807;
	setp.eq.s64 	%p629, %rd470, 0;
	mov.b64 	%rd2069, 0;
	@%p629 bra 	$L__BB0_701;
	mov.b64 	%fd1301, %rd470;
	mul.f64 	%fd1302, %fd1301, 0d4350000000000000;
	{
	.reg .b32 %temp; 
	mov.b64 	{%temp, %r1626}, %fd1302;
	}
	shr.u32 	%r1627, %r1626, 20;
	sub.s32 	%r1628, 55, %r1627;
	sub.s32 	%r400, %r396, %r1628;
	shl.b64 	%rd471, %rd470, %r1628;
	setp.lt.s32 	%p630, %r400, 1;
	@%p630 bra 	$L__BB0_700;
	add.s32 	%r1629, %r400, -1;
	cvt.u64.u32 	%rd1463, %r1629;
	shl.b64 	%rd1464, %rd1463, 52;
	add.s64 	%rd2069, %rd1464, %rd471;
	bra.uni 	$L__BB0_701;
$L__BB0_700:
	sub.s32 	%r1630, 1, %r400;
	shr.u64 	%rd2069, %rd471, %r1630;
$L__BB0_701:
	mov.b64 	%fd1303, %rd2069;
	copysign.f64 	%fd1972, %fd370, %fd1303;
	bra.uni 	$L__BB0_705;
$L__BB0_702:
	setp.num.f64 	%p631, %fd280, %fd280;
	setp.num.f64 	%p632, %fd1971, %fd1971;
	and.pred  	%p633, %p632, %p631;
	@%p633 bra 	$L__BB0_704;
	mov.f64 	%fd1304, 0d3FF0000000000000;
	add.rn.f64 	%fd1972, %fd370, %fd1304;
	bra.uni 	$L__BB0_705;
$L__BB0_704:
	setp.eq.f64 	%p634, %fd1971, 0d7FF0000000000000;
	selp.f64 	%fd1972, 0dFFF8000000000000, %fd370, %p634;
$L__BB0_705:
	mov.f64 	%fd1305, 0d3FF1FB9C7406BB70;
	div.rn.f64 	%fd1306, %fd1305, %fd1972;
	mul.f64 	%fd1307, %fd1306, 0d404C800000000000;
	fma.rn.f64 	%fd378, %fd1307, 0d400921FB54442EEA, 0d402921FB54442EEA;
	{
	.reg .b32 %temp; 
	mov.b64 	{%temp, %r1632}, %fd378;
	}
	and.b32  	%r1633, %r1632, 2147483647;
	{
	.reg .b32 %temp; 
	mov.b64 	{%r1634, %temp}, %fd378;
	}
	mov.b64 	%fd1973, {%r1634, %r1633};
	max.u32 	%r1635, %r1633, %r301;
	setp.gt.u32 	%p635, %r1635, 2146435071;
	@%p635 bra 	$L__BB0_717;
	setp.eq.f64 	%p636, %fd280, 0d0000000000000000;
	mov.f64 	%fd1974, 0dFFF8000000000000;
	@%p636 bra 	$L__BB0_720;
	setp.ltu.f64 	%p637, %fd1973, %fd280;
	mov.f64 	%fd1974, %fd378;
	@%p637 bra 	$L__BB0_720;
	{
	.reg .b32 %temp; 
	mov.b64 	{%temp, %r1636}, %fd1973;
	}
	shr.u32 	%r2621, %r1636, 20;
	setp.gt.u32 	%p638, %r1636, 1048575;
	@%p638 bra 	$L__BB0_710;
	mul.f64 	%fd1973, %fd1973, 0d4350000000000000;
	{
	.reg .b32 %temp; 
	mov.b64 	{%temp, %r1637}, %fd1973;
	}
	shr.u32 	%r1638, %r1637, 20;
	add.s32 	%r1639, %r2621, %r1638;
	add.s32 	%r2621, %r1639, -54;
$L__BB0_710:
	setp.lt.u32 	%p639, %r302, 1048576;
	selp.f64 	%fd1309, %fd281, %fd280, %p639;
	selp.b32 	%r404, %r304, %r303, %p639;
	mov.b64 	%rd1465, %fd1973;
	mov.b64 	%rd1466, %fd1309;
	and.b64  	%rd1467, %rd1465, 4503599627370495;
	or.b64  	%rd2070, %rd1467, 4503599627370496;
	and.b64  	%rd1468, %rd1466, 4503599627370495;
	or.b64  	%rd476, %rd1468, 4503599627370496;
	sub.s32 	%r2622, %r2621, %r404;
$L__BB0_711:
	sub.s64 	%rd1469, %rd2070, %rd476;
	mov.b64 	%fd1310, %rd1469;
	{
	.reg .b32 %temp; 
	mov.b64 	{%temp, %r1640}, %fd1310;
	}
	setp.lt.s32 	%p640, %r1640, 0;
	selp.b64 	%rd478, %rd2070, %rd1469, %p640;
	shl.b64 	%rd2070, %rd478, 1;
	add.s32 	%r407, %r2622, -1;
	setp.gt.s32 	%p641, %r2622, 0;
	mov.u32 	%r2622, %r407;
	@%p641 bra 	$L__BB0_711;
	and.b64  	%rd480, %rd478, 9223372036854775807;
	setp.eq.s64 	%p642, %rd480, 0;
	mov.b64 	%rd2071, 0;
	@%p642 bra 	$L__BB0_716;
	mov.b64 	%fd1311, %rd480;
	mul.f64 	%fd1312, %fd1311, 0d4350000000000000;
	{
	.reg .b32 %temp; 
	mov.b64 	{%temp, %r1641}, %fd1312;
	}
	shr.u32 	%r1642, %r1641, 20;
	sub.s32 	%r1643, 55, %r1642;
	sub.s32 	%r408, %r404, %r1643;
	shl.b64 	%rd481, %rd480, %r1643;
	setp.lt.s32 	%p643, %r408, 1;
	@%p643 bra 	$L__BB0_715;
	add.s32 	%r1644, %r408, -1;
	cvt.u64.u32 	%rd1471, %r1644;
	shl.b64 	%rd1472, %rd1471, 52;
	add.s64 	%rd2071, %rd1472, %rd481;
	bra.uni 	$L__BB0_716;
$L__BB0_715:
	sub.s32 	%r1645, 1, %r408;
	shr.u64 	%rd2071, %rd481, %r1645;
$L__BB0_716:
	mov.b64 	%fd1313, %rd2071;
	copysign.f64 	%fd1974, %fd378, %fd1313;
	bra.uni 	$L__BB0_720;
$L__BB0_717:
	setp.num.f64 	%p644, %fd280, %fd280;
	setp.num.f64 	%p645, %fd1973, %fd1973;
	and.pred  	%p646, %p645, %p644;
	@%p646 bra 	$L__BB0_719;
	mov.f64 	%fd1314, 0d3FF0000000000000;
	add.rn.f64 	%fd1974, %fd378, %fd1314;
	bra.uni 	$L__BB0_720;
$L__BB0_719:
	setp.eq.f64 	%p647, %fd1973, 0d7FF0000000000000;
	selp.f64 	%fd1974, 0dFFF8000000000000, %fd378, %p647;
$L__BB0_720:
	mov.f64 	%fd1315, 0d3FF1FB9C7406BB70;
	div.rn.f64 	%fd1316, %fd1315, %fd1974;
	mul.f64 	%fd1317, %fd1316, 0d4048800000000000;
	fma.rn.f64 	%fd386, %fd1317, 0d400921FB54442EEA, 0d4022D97C7F332330;
	{
	.reg .b32 %temp; 
	mov.b64 	{%temp, %r1647}, %fd386;
	}
	and.b32  	%r1648, %r1647, 2147483647;
	{
	.reg .b32 %temp; 
	mov.b64 	{%r1649, %temp}, %fd386;
	}
	mov.b64 	%fd1975, {%r1649, %r1648};
	max.u32 	%r1650, %r1648, %r301;
	setp.gt.u32 	%p648, %r1650, 2146435071;
	@%p648 bra 	$L__BB0_732;
	setp.eq.f64 	%p649, %fd280, 0d0000000000000000;
	mov.f64 	%fd1976, 0dFFF8000000000000;
	@%p649 bra 	$L__BB0_735;
	setp.ltu.f64 	%p650, %fd1975, %fd280;
	mov.f64 	%fd1976, %fd386;
	@%p650 bra 	$L__BB0_735;
	{
	.reg .b32 %temp; 
	mov.b64 	{%temp, %r1651}, %fd1975;
	}
	shr.u32 	%r2623, %r1651, 20;
	setp.gt.u32 	%p651, %r1651, 1048575;
	@%p651 bra 	$L__BB0_725;
	mul.f64 	%fd1975, %fd1975, 0d4350000000000000;
	{
	.reg .b32 %temp; 
	mov.b64 	{%temp, %r1652}, %fd1975;
	}
	shr.u32 	%r1653, %r1652, 20;
	add.s32 	%r1654, %r2623, %r1653;
	add.s32 	%r2623, %r1654, -54;
$L__BB0_725:
	setp.lt.u32 	%p652, %r302, 1048576;
	selp.f64 	%fd1319, %fd281, %fd280, %p652;
	selp.b32 	%r412, %r304, %r303, %p652;
	mov.b64 	%rd1473, %fd1975;
	mov.b64 	%rd1474, %fd1319;
	and.b64  	%rd1475, %rd1473, 4503599627370495;
	or.b64  	%rd2072, %rd1475, 4503599627370496;
	and.b64  	%rd1476, %rd1474, 4503599627370495;
	or.b64  	%rd486, %rd1476, 4503599627370496;
	sub.s32 	%r2624, %r2623, %r412;
$L__BB0_726:
	sub.s64 	%rd1477, %rd2072, %rd486;
	mov.b64 	%fd1320, %rd1477;
	{
	.reg .b32 %temp; 
	mov.b64 	{%temp, %r1655}, %fd1320;
	}
	setp.lt.s32 	%p653, %r1655, 0;
	selp.b64 	%rd488, %rd2072, %rd1477, %p653;
	shl.b64 	%rd2072, %rd488, 1;
	add.s32 	%r415, %r2624, -1;
	setp.gt.s32 	%p654, %r2624, 0;
	mov.u32 	%r2624, %r415;
	@%p654 bra 	$L__BB0_726;
	and.b64  	%rd490, %rd488, 9223372036854775807;
	setp.eq.s64 	%p655, %rd490, 0;
	mov.b64 	%rd2073, 0;
	@%p655 bra 	$L__BB0_731;
	mov.b64 	%fd1321, %rd490;
	mul.f64 	%fd1322, %fd1321, 0d4350000000000000;
	{
	.reg .b32 %temp; 
	mov.b64 	{%temp, %r1656}, %fd1322;
	}
	shr.u32 	%r1657, %r1656, 20;
	sub.s32 	%r1658, 55, %r1657;
	sub.s32 	%r416, %r412, %r1658;
	shl.b64 	%rd491, %rd490, %r1658;
	setp.lt.s32 	%p656, %r416, 1;
	@%p656 bra 	$L__BB0_730;
	add.s32 	%r1659, %r416, -1;
	cvt.u64.u32 	%rd1479, %r1659;
	shl.b64 	%rd1480, %rd1479, 52;
	add.s64 	%rd2073, %rd1480, %rd491;
	bra.uni 	$L__BB0_731;
$L__BB0_730:
	sub.s32 	%r1660, 1, %r416;
	shr.u64 	%rd2073, %rd491, %r1660;
$L__BB0_731:
	mov.b64 	%fd1323, %rd2073;
	copysign.f64 	%fd1976, %fd386, %fd1323;
	bra.uni 	$L__BB0_735;
$L__BB0_732:
	setp.num.f64 	%p657, %fd280, %fd280;
	setp.num.f64 	%p658, %fd1975, %fd1975;
	and.pred  	%p659, %p658, %p657;
	@%p659 bra 	$L__BB0_734;
	mov.f64 	%fd1324, 0d3FF0000000000000;
	add.rn.f64 	%fd1976, %fd386, %fd1324;
	bra.uni 	$L__BB0_735;
$L__BB0_734:
	setp.eq.f64 	%p660, %fd1975, 0d7FF0000000000000;
	selp.f64 	%fd1976, 0dFFF8000000000000, %fd386, %p660;
$L__BB0_735:
	mov.f64 	%fd1325, 0d3FF1FB9C7406BB70;
	div.rn.f64 	%fd1326, %fd1325, %fd1976;
	mul.f64 	%fd1327, %fd1326, 0d4048800000000000;
	fma.rn.f64 	%fd394, %fd1327, 0d400921FB54442EEA, 0d401921FB54442EEA;
	{
	.reg .b32 %temp; 
	mov.b64 	{%temp, %r1662}, %fd394;
	}
	and.b32  	%r1663, %r1662, 2147483647;
	{
	.reg .b32 %temp; 
	mov.b64 	{%r1664, %temp}, %fd394;
	}
	mov.b64 	%fd1977, {%r1664, %r1663};
	max.u32 	%r1665, %r1663, %r301;
	setp.gt.u32 	%p661, %r1665, 2146435071;
	@%p661 bra 	$L__BB0_747;
	setp.eq.f64 	%p662, %fd280, 0d0000000000000000;
	mov.f64 	%fd1978, 0dFFF8000000000000;
	@%p662 bra 	$L__BB0_750;
	setp.ltu.f64 	%p663, %fd1977, %fd280;
	mov.f64 	%fd1978, %fd394;
	@%p663 bra 	$L__BB0_750;
	{
	.reg .b32 %temp; 
	mov.b64 	{%temp, %r1666}, %fd1977;
	}
	shr.u32 	%r2625, %r1666, 20;
	setp.gt.u32 	%p664, %r1666, 1048575;
	@%p664 bra 	$L__BB0_740;
	mul.f64 	%fd1977, %fd1977, 0d4350000000000000;
	{
	.reg .b32 %temp; 
	mov.b64 	{%temp, %r1667}, %fd1977;
	}
	shr.u32 	%r1668, %r1667, 20;
	add.s32 	%r1669, %r2625, %r1668;
	add.s32 	%r2625, %r1669, -54;
$L__BB0_740:
	setp.lt.u32 	%p665, %r302, 1048576;
	selp.f64 	%fd1329, %fd281, %fd280, %p665;
	selp.b32 	%r420, %r304, %r303, %p665;
	mov.b64 	%rd1481, %fd1977;
	mov.b64 	%rd1482, %fd1329;
	and.b64  	%rd1483, %rd1481, 4503599627370495;
	or.b64  	%rd2074, %rd1483, 4503599627370496;
	and.b64  	%rd1484, %rd1482, 4503599627370495;
	or.b64  	%rd496, %rd1484, 4503599627370496;
	sub.s32 	%r2626, %r2625, %r420;
$L__BB0_741:
	sub.s64 	%rd1485, %rd2074, %rd496;
	mov.b64 	%fd1330, %rd1485;
	{
	.reg .b32 %temp; 
	mov.b64 	{%temp, %r1670}, %fd1330;
	}
	setp.lt.s32 	%p666, %r1670, 0;
	selp.b64 	%rd498, %rd2074, %rd1485, %p666;
	shl.b64 	%rd2074, %rd498, 1;
	add.s32 	%r423, %r2626, -1;
	setp.gt.s32 	%p667, %r2626, 0;
	mov.u32 	%r2626, %r423;
	@%p667 bra 	$L__BB0_741;
	and.b64  	%rd500, %rd498, 9223372036854775807;
	setp.eq.s64 	%p668, %rd500, 0;
	mov.b64 	%rd2075, 0;
	@%p668 bra 	$L__BB0_746;
	mov.b64 	%fd1331, %rd500;
	mul.f64 	%fd1332, %fd1331, 0d4350000000000000;
	{
	.reg .b32 %temp; 
	mov.b64 	{%temp, %r1671}, %fd1332;
	}
	shr.u32 	%r1672, %r1671, 20;
	sub.s32 	%r1673, 55, %r1672;
	sub.s32 	%r424, %r420, %r1673;
	shl.b64 	%rd501, %rd500, %r1673;
	setp.lt.s32 	%p669, %r424, 1;
	@%p669 bra 	$L__BB0_745;
	add.s32 	%r1674, %r424, -1;
	cvt.u64.u32 	%rd1487, %r1674;
	shl.b64 	%rd1488, %rd1487, 52;
	add.s64 	%rd2075, %rd1488, %rd501;
	bra.uni 	$L__BB0_746;
$L__BB0_745:
	sub.s32 	%r1675, 1, %r424;
	shr.u64 	%rd2075, %rd501, %r1675;
$L__BB0_746:
	mov.b64 	%fd1333, %rd2075;
	copysign.f64 	%fd1978, %fd394, %fd1333;
	bra.uni 	$L__BB0_750;
$L__BB0_747:
	setp.num.f64 	%p670, %fd280, %fd280;
	setp.num.f64 	%p671, %fd1977, %fd1977;
	and.pred  	%p672, %p671, %p670;
	@%p672 bra 	$L__BB0_749;
	mov.f64 	%fd1334, 0d3FF0000000000000;
	add.rn.f64 	%fd1978, %fd394, %fd1334;
	bra.uni 	$L__BB0_750;
$L__BB0_749:
	setp.eq.f64 	%p673, %fd1977, 0d7FF0000000000000;
	selp.f64 	%fd1978, 0dFFF8000000000000, %fd394, %p673;
$L__BB0_750:
	mov.f64 	%fd1335, 0d3FF1FB9C7406BB70;
	div.rn.f64 	%fd1336, %fd1335, %fd1978;
	mul.f64 	%fd1337, %fd1336, 0d4048800000000000;
	fma.rn.f64 	%fd402, %fd1337, 0d400921FB54442EEA, 0d400921FB54442EEA;
	{
	.reg .b32 %temp; 
	mov.b64 	{%temp, %r1677}, %fd402;
	}
	and.b32  	%r1678, %r1677, 2147483647;
	{
	.reg .b32 %temp; 
	mov.b64 	{%r1679, %temp}, %fd402;
	}
	mov.b64 	%fd1979, {%r1679, %r1678};
	max.u32 	%r1680, %r1678, %r301;
	setp.gt.u32 	%p674, %r1680, 2146435071;
	@%p674 bra 	$L__BB0_762;
	setp.eq.f64 	%p675, %fd280, 0d0000000000000000;
	mov.f64 	%fd1980, 0dFFF8000000000000;
	@%p675 bra 	$L__BB0_765;
	setp.ltu.f64 	%p676, %fd1979, %fd280;
	mov.f64 	%fd1980, %fd402;
	@%p676 bra 	$L__BB0_765;
	{
	.reg .b32 %temp; 
	mov.b64 	{%temp, %r1681}, %fd1979;
	}
	shr.u32 	%r2627, %r1681, 20;
	setp.gt.u32 	%p677, %r1681, 1048575;
	@%p677 bra 	$L__BB0_755;
	mul.f64 	%fd1979, %fd1979, 0d4350000000000000;
	{
	.reg .b32 %temp; 
	mov.b64 	{%temp, %r1682}, %fd1979;
	}
	shr.u32 	%r1683, %r1682, 20;
	add.s32 	%r1684, %r2627, %r1683;
	add.s32 	%r2627, %r1684, -54;
$L__BB0_755:
	setp.lt.u32 	%p678, %r302, 1048576;
	selp.f64 	%fd1339, %fd281, %fd280, %p678;
	selp.b32 	%r428, %r304, %r303, %p678;
	mov.b64 	%rd1489, %fd1979;
	mov.b64 	%rd1490, %fd1339;
	and.b64  	%rd1491, %rd1489, 4503599627370495;
	or.b64  	%rd2076, %rd1491, 4503599627370496;
	and.b64  	%rd1492, %rd1490, 4503599627370495;
	or.b64  	%rd506, %rd1492, 4503599627370496;
	sub.s32 	%r2628, %r2627, %r428;
$L__BB0_756:
	sub.s64 	%rd1493, %rd2076, %rd506;
	mov.b64 	%fd1340, %rd1493;
	{
	.reg .b32 %temp; 
	mov.b64 	{%temp, %r1685}, %fd1340;
	}
	setp.lt.s32 	%p679, %r1685, 0;
	selp.b64 	%rd508, %rd2076, %rd1493, %p679;
	shl.b64 	%rd2076, %rd508, 1;
	add.s32 	%r431, %r2628, -1;
	setp.gt.s32 	%p680, %r2628, 0;
	mov.u32 	%r2628, %r431;
	@%p680 bra 	$L__BB0_756;
	and.b64  	%rd510, %rd508, 9223372036854775807;
	setp.eq.s64 	%p681, %rd510, 0;
	mov.b64 	%rd2077, 0;
	@%p681 bra 	$L__BB0_761;
	mov.b64 	%fd1341, %rd510;
	mul.f64 	%fd1342, %fd1341, 0d4350000000000000;
	{
	.reg .b32 %temp; 
	mov.b64 	{%temp, %r1686}, %fd1342;
	}
	shr.u32 	%r1687, %r1686, 20;
	sub.s32 	%r1688, 55, %r1687;
	sub.s32 	%r432, %r428, %r1688;
	shl.b64 	%rd511, %rd510, %r1688;
	setp.lt.s32 	%p682, %r432, 1;
	@%p682 bra 	$L__BB0_760;
	add.s32 	%r1689, %r432, -1;
	cvt.u64.u32 	%rd1495, %r1689;
	shl.b64 	%rd1496, %rd1495, 52;
	add.s64 	%rd2077, %rd1496, %rd511;
	bra.uni 	$L__BB0_761;
$L__BB0_760:
	sub.s32 	%r1690, 1, %r432;
	shr.u64 	%rd2077, %rd511, %r1690;
$L__BB0_761:
	mov.b64 	%fd1343, %rd2077;
	copysign.f64 	%fd1980, %fd402, %fd1343;
	bra.uni 	$L__BB0_765;
$L__BB0_762:
	setp.num.f64 	%p683, %fd280, %fd280;
	setp.num.f64 	%p684, %fd1979, %fd1979;
	and.pred  	%p685, %p684, %p683;
	@%p685 bra 	$L__BB0_764;
	mov.f64 	%fd1344, 0d3FF0000000000000;
	add.rn.f64 	%fd1980, %fd402, %fd1344;
	bra.uni 	$L__BB0_765;
$L__BB0_764:
	setp.eq.f64 	%p686, %fd1979, 0d7FF0000000000000;
	selp.f64 	%fd1980, 0dFFF8000000000000, %fd402, %p686;
$L__BB0_765:
	fma.rn.f64 	%fd410, %fd1980, 0d3FFB96C889463A4C, 0d4001135C51C7F716;
	{
	.reg .b32 %temp; 
	mov.b64 	{%temp, %r1692}, %fd410;
	}
	and.b32  	%r1693, %r1692, 2147483647;
	{
	.reg .b32 %temp; 
	mov.b64 	{%r1694, %temp}, %fd410;
	}
	mov.b64 	%fd1981, {%r1694, %r1693};
	max.u32 	%r1695, %r1693, %r301;
	setp.lt.u32 	%p687, %r1695, 2146435072;
	@%p687 bra 	$L__BB0_769;
	setp.num.f64 	%p703, %fd280, %fd280;
	setp.num.f64 	%p704, %fd1981, %fd1981;
	and.pred  	%p705, %p704, %p703;
	@%p705 bra 	$L__BB0_768;
	mov.f64 	%fd1355, 0d3FF0000000000000;
	add.rn.f64 	%fd1982, %fd410, %fd1355;
	bra.uni 	$L__BB0_783;
$L__BB0_768:
	setp.eq.f64 	%p706, %fd1981, 0d7FF0000000000000;
	selp.f64 	%fd1982, 0dFFF8000000000000, %fd410, %p706;
	bra.uni 	$L__BB0_783;
$L__BB0_769:
	setp.eq.f64 	%p688, %fd280, 0d0000000000000000;
	mov.f64 	%fd1982, 0dFFF8000000000000;
	@%p688 bra 	$L__BB0_783;
	setp.ltu.f64 	%p689, %fd1981, %fd280;
	mov.f64 	%fd1982, %fd410;
	@%p689 bra 	$L__BB0_783;
	{
	.reg .b32 %temp; 
	mov.b64 	{%temp, %r1696}, %fd1981;
	}
	shr.u32 	%r2629, %r1696, 20;
	setp.gt.u32 	%p690, %r1696, 1048575;
	@%p690 bra 	$L__BB0_773;
	mul.f64 	%fd1981, %fd1981, 0d4350000000000000;
	{
	.reg .b32 %temp; 
	mov.b64 	{%temp, %r1697}, %fd1981;
	}
	shr.u32 	%r1698, %r1697, 20;
	add.s32 	%r1699, %r2629, %r1698;
	add.s32 	%r2629, %r1699, -54;
$L__BB0_773:
	setp.lt.u32 	%p691, %r302, 1048576;
	selp.f64 	%fd1346, %fd281, %fd280, %p691;
	selp.b32 	%r436, %r304, %r303, %p691;
	mov.b64 	%rd1498, %fd1981;
	mov.b64 	%rd1499, %fd1346;
	and.b64  	%rd1500, %rd1498, 4503599627370495;
	or.b64  	%rd2079, %rd1500, 4503599627370496;
	and.b64  	%rd1501, %rd1499, 4503599627370495;
	or.b64  	%rd516, %rd1501, 4503599627370496;
	sub.s32 	%r437, %r2629, %r436;
	min.s32 	%r438, %r437, 0;
	add.s32 	%r1700, %r436, %r438;
	sub.s32 	%r1701, %r2629, %r1700;
	add.s32 	%r1702, %r1701, 1;
	and.b32  	%r439, %r1702, 3;
	setp.eq.s32 	%p692, %r439, 0;
	mov.u32 	%r2632, %r437;
	@%p692 bra 	$L__BB0_776;
	neg.s32 	%r2630, %r439;
	mov.u32 	%r2632, %r437;
$L__BB0_775:
	.pragma "nounroll";
	sub.s64 	%rd1502, %rd2079, %rd516;
	mov.b64 	%fd1347, %rd1502;
	{
	.reg .b32 %temp; 
	mov.b64 	{%temp, %r1703}, %fd1347;
	}
	setp.lt.s32 	%p693, %r1703, 0;
	selp.b64 	%rd2082, %rd2079, %rd1502, %p693;
	shl.b64 	%rd2079, %rd2082, 1;
	add.s32 	%r2632, %r2632, -1;
	add.s32 	%r2630, %r2630, 1;
	setp.ne.s32 	%p694, %r2630, 0;
	@%p694 bra 	$L__BB0_775;
$L__BB0_776:
	sub.s32 	%r1704, %r437, %r438;
	setp.lt.u32 	%p695, %r1704, 3;
	@%p695 bra 	$L__BB0_778;
$L__BB0_777:
	sub.s64 	%rd1503, %rd2079, %rd516;
	mov.b64 	%fd1348, %rd1503;
	{
	.reg .b32 %temp; 
	mov.b64 	{%temp, %r1705}, %fd1348;
	}
	setp.lt.s32 	%p696, %r1705, 0;
	selp.b64 	%rd1504, %rd2079, %rd1503, %p696;
	shl.b64 	%rd1505, %rd1504, 1;
	sub.s64 	%rd1506, %rd1505, %rd516;
	mov.b64 	%fd1349, %rd1506;
	{
	.reg .b32 %temp; 
	mov.b64 	{%temp, %r1706}, %fd1349;
	}
	setp.lt.s32 	%p697, %r1706, 0;
	selp.b64 	%rd1507, %rd1505, %rd1506, %p697;
	shl.b64 	%rd1508, %rd1507, 1;
	sub.s64 	%rd1509, %rd1508, %rd516;
	mov.b64 	%fd1350, %rd1509;
	{
	.reg .b32 %temp; 
	mov.b64 	{%temp, %r1707}, %fd1350;
	}
	setp.lt.s32 	%p698, %r1707, 0;
	selp.b64 	%rd1510, %rd1508, %rd1509, %p698;
	shl.b64 	%rd1511, %rd1510, 1;
	sub.s64 	%rd1512, %rd1511, %rd516;
	mov.b64 	%fd1351, %rd1512;
	{
	.reg .b32 %temp; 
	mov.b64 	{%temp, %r1708}, %fd1351;
	}
	setp.lt.s32 	%p699, %r1708, 0;
	selp.b64 	%rd2082, %rd1511, %rd1512, %p699;
	shl.b64 	%rd2079, %rd2082, 1;
	add.s32 	%r447, %r2632, -4;
	setp.gt.s32 	%p700, %r2632, 3;
	mov.u32 	%r2632, %r447;
	@%p700 bra 	$L__BB0_777;
$L__BB0_778:
	and.b64  	%rd526, %rd2082, 9223372036854775807;
	setp.eq.s64 	%p701, %rd526, 0;
	mov.b64 	%rd2083, 0;
	@%p701 bra 	$L__BB0_782;
	mov.b64 	%fd1352, %rd526;
	mul.f64 	%fd1353, %fd1352, 0d4350000000000000;
	{
	.reg .b32 %temp; 
	mov.b64 	{%temp, %r1709}, %fd1353;
	}
	shr.u32 	%r1710, %r1709, 20;
	sub.s32 	%r1711, 55, %r1710;
	sub.s32 	%r448, %r436, %r1711;
	shl.b64 	%rd527, %rd526, %r1711;
	setp.gt.s32 	%p702, %r448, 0;
	@%p702 bra 	$L__BB0_781;
	sub.s32 	%r1713, 1, %r448;
	shr.u64 	%rd2083, %rd527, %r1713;
	bra.uni 	$L__BB0_782;
$L__BB0_781:
	add.s32 	%r1712, %r448, -1;
	cvt.u64.u32 	%rd1514, %r1712;
	shl.b64 	%rd1515, %rd1514, 52;
	add.s64 	%rd2083, %rd1515, %rd527;
$L__BB0_782:
	mov.b64 	%fd1354, %rd2083;
	copysign.f64 	%fd1982, %fd410, %fd1354;
$L__BB0_783:
	abs.f64 	%fd1356, %fd1982;
	mul.f64 	%fd1357, %fd1356, 0d41EFFFFFFFE00000;
	cvt.rzi.u32.f64 	%r1714, %fd1357;
	and.b32  	%r1715, %r1714, 31;
	setp.ne.s32 	%p707, %r1715, %r893;
	@%p707 bra 	$L__BB0_1564;
$L__BB0_784:
	setp.eq.s32 	%p708, %r894, -1;
	@%p708 bra 	$L__BB0_1044;
	bfe.s64 	%rd1516, %rd2, 56, 8;
	cvt.s8.s64 	%rs23, %rd1516;
	mov.f64 	%fd1358, 0d3FF0000000000000;
	{
	.reg .b32 %temp; 
	mov.b64 	{%temp, %r1716}, %fd1358;
	}
	and.b32  	%r450, %r1716, 2147483647;
	{
	.reg .b32 %temp; 
	mov.b64 	{%r1718, %temp}, %fd1358;
	}
	mov.b64 	%fd418, {%r1718, %r450};
	{
	.reg .b32 %temp; 
	mov.b64 	{%temp, %r451}, %fd418;
	}
	shr.u32 	%r452, %r451, 20;
	mul.f64 	%fd419, %fd418, 0d4350000000000000;
	{
	.reg .b32 %temp; 
	mov.b64 	{%temp, %r1719}, %fd419;
	}
	shr.u32 	%r1720, %r1719, 20;
	add.s32 	%r1721, %r452, %r1720;
	add.s32 	%r453, %r1721, -54;
	cvt.rn.f64.s16 	%fd1359, %rs23;
	mul.f64 	%fd1360, %fd1359, 0d3FF1FB9C7406BB70;
	fma.rn.f64 	%fd420, %fd1360, 0d400921FB54442EEA, 0d404921FB54442EEA;
	{
	.reg .b32 %temp; 
	mov.b64 	{%temp, %r1722}, %fd420;
	}
	and.b32  	%r1723, %r1722, 2147483647;
	{
	.reg .b32 %temp; 
	mov.b64 	{%r1724, %temp}, %fd420;
	}
	mov.b64 	%fd1983, {%r1724, %r1723};
	max.u32 	%r1725, %r1723, %r450;
	setp.lt.u32 	%p709, %r1725, 2146435072;
	@%p709 bra 	$L__BB0_789;
	setp.num.f64 	%p718, %fd418, %fd418;
	setp.num.f64 	%p719, %fd1983, %fd1983;
	and.pred  	%p720, %p719, %p718;
	@%p720 bra 	$L__BB0_788;
	mov.f64 	%fd1367, 0d3FF0000000000000;
	add.rn.f64 	%fd1984, %fd420, %fd1367;
	bra.uni 	$L__BB0_800;
$L__BB0_788:
	setp.eq.f64 	%p721, %fd1983, 0d7FF0000000000000;
	selp.f64 	%fd1984, 0dFFF8000000000000, %fd420, %p721;
	bra.uni 	$L__BB0_800;
$L__BB0_789:
	setp.eq.f64 	%p710, %fd418, 0d0000000000000000;
	mov.f64 	%fd1984, 0dFFF8000000000000;
	@%p710 bra 	$L__BB0_800;
	setp.ltu.f64 	%p711, %fd1983, %fd418;
	mov.f64 	%fd1984, %fd420;
	@%p711 bra 	$L__BB0_800;
	{
	.reg .b32 %temp; 
	mov.b64 	{%temp, %r1726}, %fd1983;
	}
	shr.u32 	%r2634, %r1726, 20;
	setp.gt.u32 	%p712, %r1726, 1048575;
	@%p712 bra 	$L__BB0_793;
	mul.f64 	%fd1983, %fd1983, 0d4350000000000000;
	{
	.reg .b32 %temp; 
	mov.b64 	{%temp, %r1727}, %fd1983;
	}
	shr.u32 	%r1728, %r1727, 20;
	add.s32 	%r1729, %r2634, %r1728;
	add.s32 	%r2634, %r1729, -54;
$L__BB0_793:
	setp.lt.u32 	%p713, %r451, 1048576;
	selp.f64 	%fd1362, %fd419, %fd418, %p713;
	selp.b32 	%r457, %r453, %r452, %p713;
	mov.b64 	%rd1517, %fd1983;
	mov.b64 	%rd1518, %fd1362;
	and.b64  	%rd1519, %rd1517, 4503599627370495;
	or.b64  	%rd2084, %rd1519, 4503599627370496;
	and.b64  	%rd1520, %rd1518, 4503599627370495;
	or.b64  	%rd532, %rd1520, 4503599627370496;
	sub.s32 	%r2635, %r2634, %r457;
$L__BB0_794:
	sub.s64 	%rd1521, %rd2084, %rd532;
	mov.b64 	%fd1363, %rd1521;
	{
	.reg .b32 %temp; 
	mov.b64 	{%temp, %r1730}, %fd1363;
	}
	setp.lt.s32 	%p714, %r1730, 0;
	selp.b64 	%rd534, %rd2084, %rd1521, %p714;
	shl.b64 	%rd2084, %rd534, 1;
	add.s32 	%r460, %r2635, -1;
	setp.gt.s32 	%p715, %r2635, 0;
	mov.u32 	%r2635, %r460;
	@%p715 bra 	$L__BB0_794;
	and.b64  	%rd536, %rd534, 9223372036854775807;
	setp.eq.s64 	%p716, %rd536, 0;
	mov.b64 	%rd2085, 0;
	@%p716 bra 	$L__BB0_799;
	mov.b64 	%fd1364, %rd536;
	mul.f64 	%fd1365, %fd1364, 0d4350000000000000;
	{
	.reg .b32 %temp; 
	mov.b64 	{%temp, %r1731}, %fd1365;
	}
	shr.u32 	%r1732, %r1731, 20;
	sub.s32 	%r1733, 55, %r1732;
	sub.s32 	%r461, %r457, %r1733;
	shl.b64 	%rd537, %rd536, %r1733;
	setp.gt.s32 	%p717, %r461, 0;
	@%p717 bra 	$L__BB0_798;
	sub.s32 	%r1735, 1, %r461;
	shr.u64 	%rd2085, %rd537, %r1735;
	bra.uni 	$L__BB0_799;
$L__BB0_798:
	add.s32 	%r1734, %r461, -1;
	cvt.u64.u32 	%rd1523, %r1734;
	shl.b64 	%rd1524, %rd1523, 52;
	add.s64 	%rd2085, %rd1524, %rd537;
$L__BB0_799:
	mov.b64 	%fd1366, %rd2085;
	copysign.f64 	%fd1984, %fd420, %fd1366;
$L__BB0_800:
	mov.f64 	%fd1368, 0d3FF1FB9C7406BB70;
	div.rn.f64 	%fd1369, %fd1368, %fd1984;
	bfe.s64 	%rd1525, %rd2, 48, 8;
	cvt.s8.s64 	%rs24, %rd1525;
	cvt.rn.f64.s16 	%fd1370, %rs24;
	mul.f64 	%fd1371, %fd1369, %fd1370;
	fma.rn.f64 	%fd428, %fd1371, 0d400921FB54442EEA, 0d40478FDB9EFFEBFB;
	{
	.reg .b32 %temp; 
	mov.b64 	{%temp, %r1737}, %fd428;
	}
	and.b32  	%r1738, %r1737, 2147483647;
	{
	.reg .b32 %temp; 
	mov.b64 	{%r1739, %temp}, %fd428;
	}
	mov.b64 	%fd1985, {%r1739, %r1738};
	max.u32 	%r1740, %r1738, %r450;
	setp.gt.u32 	%p722, %r1740, 2146435071;
	@%p722 bra 	$L__BB0_812;
	setp.eq.f64 	%p723, %fd418, 0d0000000000000000;
	mov.f64 	%fd1986, 0dFFF8000000000000;
	@%p723 bra 	$L__BB0_815;
	setp.ltu.f64 	%p724, %fd1985, %fd418;
	mov.f64 	%fd1986, %fd428;
	@%p724 bra 	$L__BB0_815;
	{
	.reg .b32 %temp; 
	mov.b64 	{%temp, %r1741}, %fd1985;
	}
	shr.u32 	%r2636, %r1741, 20;
	setp.gt.u32 	%p725, %r1741, 1048575;
	@%p725 bra 	$L__BB0_805;
	mul.f64 	%fd1985, %fd1985, 0d4350000000000000;
	{
	.reg .b32 %temp; 
	mov.b64 	{%temp, %r1742}, %fd1985;
	}
	shr.u32 	%r1743, %r1742, 20;
	add.s32 	%r1744, %r2636, %r1743;
	add.s32 	%r2636, %r1744, -54;
$L__BB0_805:
	setp.lt.u32 	%p726, %r451, 1048576;
	selp.f64 	%fd1373, %fd419, %fd418, %p726;
	selp.b32 	%r465, %r453, %r452, %p726;
	mov.b64 	%rd1526, %fd1985;
	mov.b64 	%rd1527, %fd1373;
	and.b64  	%rd1528, %rd1526, 4503599627370495;
	or.b64  	%rd2086, %rd1528, 4503599627370496;
	and.b64  	%rd1529, %rd1527, 4503599627370495;
	or.b64  	%rd542, %rd1529, 4503599627370496;
	sub.s32 	%r2637, %r2636, %r465;
$L__BB0_806:
	sub.s64 	%rd1530, %rd2086, %rd542;
	mov.b64 	%fd1374, %rd1530;
	{
	.reg .b32 %temp; 
	mov.b64 	{%temp, %r1745}, %fd1374;
	}
	setp.lt.s32 	%p727, %r1745, 0;
	selp.b64 	%rd544, %rd2086, %rd1530, %p727;
	shl.b64 	%rd2086, %rd544, 1;
	add.s32 	%r468, %r2637, -1;
	setp.gt.s32 	%p728, %r2637, 0;
	mov.u32 	%r2637, %r468;
	@%p728 bra 	$L__BB0_806;
	and.b64  	%rd546, %rd544, 9223372036854775807;
	setp.eq.s64 	%p729, %rd546, 0;
	mov.b64 	%rd2087, 0;
	@%p729 bra 	$L__BB0_811;
	mov.b64 	%fd1375, %rd546;
	mul.f64 	%fd1376, %fd1375, 0d4350000000000000;
	{
	.reg .b32 %temp; 
	mov.b64 	{%temp, %r1746}, %fd1376;
	}
	shr.u32 	%r1747, %r1746, 20;
	sub.s32 	%r1748, 55, %r1747;
	sub.s32 	%r469, %r465, %r1748;
	shl.b64 	%rd547, %rd546, %r1748;
	setp.lt.s32 	%p730, %r469, 1;
	@%p730 bra 	$L__BB0_810;
	add.s32 	%r1749, %r469, -1;
	cvt.u64.u32 	%rd1532, %r1749;
	shl.b64 	%rd1533, %rd1532, 52;
	add.s64 	%rd2087, %rd1533, %rd547;
	bra.uni 	$L__BB0_811;
$L__BB0_810:
	sub.s32 	%r1750, 1, %r469;
	shr.u64 	%rd2087, %rd547, %r1750;
$L__BB0_811:
	mov.b64 	%fd1377, %rd2087;
	copysign.f64 	%fd1986, %fd428, %fd1377;
	bra.uni 	$L__BB0_815;
$L__BB0_812:
	setp.num.f64 	%p731, %fd418, %fd418;
	setp.num.f64 	%p732, %fd1985, %fd1985;
	and.pred  	%p733, %p732, %p731;
	@%p733 bra 	$L__BB0_814;
	mov.f64 	%fd1378, 0d3FF0000000000000;
	add.rn.f64 	%fd1986, %fd428, %fd1378;
	bra.uni 	$L__BB0_815;
$L__BB0_814:
	setp.eq.f64 	%p734, %fd1985, 0d7FF0000000000000;
	selp.f64 	%fd1986, 0dFFF8000000000000, %fd428, %p734;
$L__BB0_815:
	mov.f64 	%fd1379, 0d3FF1FB9C7406BB70;
	div.rn.f64 	%fd1380, %fd1379, %fd1986;
	bfe.s64 	%rd1534, %rd2, 40, 8;
	cvt.s8.s64 	%rs25, %rd1534;
	cvt.rn.f64.s16 	%fd1381, %rs25;
	mul.f64 	%fd1382, %fd1380, %fd1381;
	fma.rn.f64 	%fd436, %fd1382, 0d400921FB54442EEA, 0d4045FDBBE9BBA90D;
	{
	.reg .b32 %temp; 
	mov.b64 	{%temp, %r1752}, %fd436;
	}
	and.b32  	%r1753, %r1752, 2147483647;
	{
	.reg .b32 %temp; 
	mov.b64 	{%r1754, %temp}, %fd436;
	}
	mov.b64 	%fd1987, {%r1754, %r1753};
	max.u32 	%r1755, %r1753, %r450;
	setp.gt.u32 	%p735, %r1755, 2146435071;
	@%p735 bra 	$L__BB0_827;
	setp.eq.f64 	%p736, %fd418, 0d0000000000000000;
	mov.f64 	%fd1988, 0dFFF8000000000000;
	@%p736 bra 	$L__BB0_830;
	setp.ltu.f64 	%p737, %fd1987, %fd418;
	mov.f64 	%fd1988, %fd436;
	@%p737 bra 	$L__BB0_830;
	{
	.reg .b32 %temp; 
	mov.b64 	{%temp, %r1756}, %fd1987;
	}
	shr.u32 	%r2638, %r1756, 20;
	setp.gt.u32 	%p738, %r1756, 1048575;
	@%p738 bra 	$L__BB0_820;
	mul.f64 	%fd1987, %fd1987, 0d4350000000000000;
	{
	.reg .b32 %temp; 
	mov.b64 	{%temp, %r1757}, %fd1987;
	}
	shr.u32 	%r1758, %r1757, 20;
	add.s32 	%r1759, %r2638, %r1758;
	add.s32 	%r2638, %r1759, -54;
$L__BB0_820:
	setp.lt.u32 	%p739, %r451, 1048576;
	selp.f64 	%fd1384, %fd419, %fd418, %p739;
	selp.b32 	%r473, %r453, %r452, %p739;
	mov.b64 	%rd1535, %fd1987;
	mov.b64 	%rd1536, %fd1384;
	and.b64  	%rd1537, %rd1535, 4503599627370495;
	or.b64  	%rd2088, %rd1537, 4503599627370496;
	and.b64  	%rd1538, %rd1536, 4503599627370495;
	or.b64  	%rd552, %rd1538, 4503599627370496;
	sub.s32 	%r2639, %r2638, %r473;
$L__BB0_821:
	sub.s64 	%rd1539, %rd2088, %rd552;
	mov.b64 	%fd1385, %rd1539;
	{
	.reg .b32 %temp; 
	mov.b64 	{%temp, %r1760}, %fd1385;
	}
	setp.lt.s32 	%p740, %r1760, 0;
	selp.b64 	%rd554, %rd2088, %rd1539, %p740;
	shl.b64 	%rd2088, %rd554, 1;
	add.s32 	%r476, %r2639, -1;
	setp.gt.s32 	%p741, %r2639, 0;
	mov.u32 	%r2639, %r476;
	@%p741 bra 	$L__BB0_821;
	and.b64  	%rd556, %rd554, 9223372036854775807;
	setp.eq.s64 	%p742, %rd556, 0;
	mov.b64 	%rd2089, 0;
	@%p742 bra 	$L__BB0_826;
	mov.b64 	%fd1386, %rd556;
	mul.f64 	%fd1387, %fd1386, 0d4350000000000000;
	{
	.reg .b32 %temp; 
	mov.b64 	{%temp, %r1761}, %fd1387;
	}
	shr.u32 	%r1762, %r1761, 20;
	sub.s32 	%r1763, 55, %r1762;
	sub.s32 	%r477, %r473, %r1763;
	shl.b64 	%rd557, %rd556, %r1763;
	setp.lt.s32 	%p743, %r477, 1;
	@%p743 bra 	$L__BB0_825;
	add.s32 	%r1764, %r477, -1;
	cvt.u64.u32 	%rd1541, %r1764;
	shl.b64 	%rd1542, %rd1541, 52;
	add.s64 	%rd2089, %rd1542, %rd557;
	bra.uni 	$L__BB0_826;
$L__BB0_825:
	sub.s32 	%r1765, 1, %r477;
	shr.u64 	%rd2089, %rd557, %r1765;
$L__BB0_826:
	mov.b64 	%fd1388, %rd2089;
	copysign.f64 	%fd1988, %fd436, %fd1388;
	bra.uni 	$L__BB0_830;
$L__BB0_827:
	setp.num.f64 	%p744, %fd418, %fd418;
	setp.num.f64 	%p745, %fd1987, %fd1987;
	and.pred  	%p746, %p745, %p744;
	@%p746 bra 	$L__BB0_829;
	mov.f64 	%fd1389, 0d3FF0000000000000;
	add.rn.f64 	%fd1988, %fd436, %fd1389;
	bra.uni 	$L__BB0_830;
$L__BB0_829:
	setp.eq.f64 	%p747, %fd1987, 0d7FF0000000000000;
	selp.f64 	%fd1988, 0dFFF8000000000000, %fd436, %p747;
$L__BB0_830:
	mov.f64 	%fd1390, 0d3FF1FB9C7406BB70;
	div.rn.f64 	%fd1391, %fd1390, %fd1988;
	bfe.s64 	%rd1543, %rd2, 32, 8;
	cvt.s8.s64 	%rs26, %rd1543;
	cvt.rn.f64.s16 	%fd1392, %rs26;
	mul.f64 	%fd1393, %fd1391, %fd1392;
	fma.rn.f64 	%fd444, %fd1393, 0d400921FB54442EEA, 0d40446B9C3477661E;
	{
	.reg .b32 %temp; 
	mov.b64 	{%temp, %r1767}, %fd444;
	}
	and.b32  	%r1768, %r1767, 2147483647;
	{
	.reg .b32 %temp; 
	mov.b64 	{%r1769, %temp}, %fd444;
	}
	mov.b64 	%fd1989, {%r1769, %r1768};
	max.u32 	%r1770, %r1768, %r450;
	setp.gt.u32 	%p748, %r1770, 2146435071;
	@%p748 bra 	$L__BB0_842;
	setp.eq.f64 	%p749, %fd418, 0d0000000000000000;
	mov.f64 	%fd1990, 0dFFF8000000000000;
	@%p749 bra 	$L__BB0_845;
	setp.ltu.f64 	%p750, %fd1989, %fd418;
	mov.f64 	%fd1990, %fd444;
	@%p750 bra 	$L__BB0_845;
	{
	.reg .b32 %temp; 
	mov.b64 	{%temp, %r1771}, %fd1989;
	}
	shr.u32 	%r2640, %r1771, 20;
	setp.gt.u32 	%p751, %r1771, 1048575;
	@%p751 bra 	$L__BB0_835;
	mul.f64 	%fd1989, %fd1989, 0d4350000000000000;
	{
	.reg .b32 %temp; 
	mov.b64 	{%temp, %r1772}, %fd1989;
	}
	shr.u32 	%r1773, %r1772, 20;
	add.s32 	%r1774, %r2640, %r1773;
	add.s32 	%r2640, %r1774, -54;
$L__BB0_835:
	setp.lt.u32 	%p752, %r451, 1048576;
	selp.f64 	%fd1395, %fd419, %fd418, %p752;
	selp.b32 	%r481, %r453, %r452, %p752;
	mov.b64 	%rd1544, %fd1989;
	mov.b64 	%rd1545, %fd1395;
	and.b64  	%rd1546, %rd1544, 4503599627370495;
	or.b64  	%rd2090, %rd1546, 4503599627370496;
	and.b64  	%rd1547, %rd1545, 4503599627370495;
	or.b64  	%rd562, %rd1547, 4503599627370496;
	sub.s32 	%r2641, %r2640, %r481;
$L__BB0_836:
	sub.s64 	%rd1548, %rd2090, %rd562;
	mov.b64 	%fd1396, %rd1548;
	{
	.reg .b32 %temp; 
	mov.b64 	{%temp, %r1775}, %fd1396;
	}
	setp.lt.s32 	%p753, %r1775, 0;
	selp.b64 	%rd564, %rd2090, %rd1548, %p753;
	shl.b64 	%rd2090, %rd564, 1;
	add.s32 	%r484, %r2641, -1;
	setp.gt.s32 	%p754, %r2641, 0;
	mov.u32 	%r2641, %r484;
	@%p754 bra 	$L__BB0_836;
	and.b64  	%rd566, %rd564, 9223372036854775807;
	setp.eq.s64 	%p755, %rd566, 0;
	mov.b64 	%rd2091, 0;
	@%p755 bra 	$L__BB0_841;
	mov.b64 	%fd1397, %rd566;
	mul.f64 	%fd1398, %fd1397, 0d4350000000000000;
	{
	.reg .b32 %temp; 
	mov.b64 	{%temp, %r1776}, %fd1398;
	}
	shr.u32 	%r1777, %r1776, 20;
	sub.s32 	%r1778, 55, %r1777;
	sub.s32 	%r485, %r481, %r1778;
	shl.b64 	%rd567, %rd566, %r1778;
	setp.lt.s32 	%p756, %r485, 1;
	@%p756 bra 	$L__BB0_840;
	add.s32 	%r1779, %r485, -1;
	cvt.u64.u32 	%rd1550, %r1779;
	shl.b64 	%rd1551, %rd1550, 52;
	add.s64 	%rd2091, %rd1551, %rd567;
	bra.uni 	$L__BB0_841;
$L__BB0_840:
	sub.s32 	%r1780, 1, %r485;
	shr.u64 	%rd2091, %rd567, %r1780;
$L__BB0_841:
	mov.b64 	%fd1399, %rd2091;
	copysign.f64 	%fd1990, %fd444, %fd1399;
	bra.uni 	$L__BB0_845;
$L__BB0_842:
	setp.num.f64 	%p757, %fd418, %fd418;
	setp.num.f64 	%p758, %fd1989, %fd1989;
	and.pred  	%p759, %p758, %p757;
	@%p759 bra 	$L__BB0_844;
	mov.f64 	%fd1400, 0d3FF0000000000000;
	add.rn.f64 	%fd1990, %fd444, %fd1400;
	bra.uni 	$L__BB0_845;
$L__BB0_844:
	setp.eq.f64 	%p760, %fd1989, 0d7FF0000000000000;
	selp.f64 	%fd1990, 0dFFF8000000000000, %fd444, %p760;
$L__BB0_845:
	mov.f64 	%fd1401, 0d3FF1FB9C7406BB70;
	div.rn.f64 	%fd1402, %fd1401, %fd1990;
	bfe.s64 	%rd1552, %rd2, 24, 8;
	cvt.s8.s64 	%rs27, %rd1552;
	cvt.rn.f64.s16 	%fd1403, %rs27;
	mul.f64 	%fd1404, %fd1402, %fd1403;
	fma.rn.f64 	%fd452, %fd1404, 0d400921FB54442EEA, 0d4042D97C7F332330;
	{
	.reg .b32 %temp; 
	mov.b64 	{%temp, %r1782}, %fd452;
	}
	and.b32  	%r1783, %r1782, 2147483647;
	{
	.reg .b32 %temp; 
	mov.b64 	{%r1784, %temp}, %fd452;
	}
	mov.b64 	%fd1991, {%r1784, %r1783};
	max.u32 	%r1785, %r1783, %r450;
	setp.gt.u32 	%p761, %r1785, 2146435071;
	@%p761 bra 	$L__BB0_857;
	setp.eq.f64 	%p762, %fd418, 0d0000000000000000;
	mov.f64 	%fd1992, 0dFFF8000000000000;
	@%p762 bra 	$L__BB0_860;
	setp.ltu.f64 	%p763, %fd1991, %fd418;
	mov.f64 	%fd1992, %fd452;
	@%p763 bra 	$L__BB0_860;
	{
	.reg .b32 %temp; 
	mov.b64 	{%temp, %r1786}, %fd1991;
	}
	shr.u32 	%r2642, %r1786, 20;
	setp.gt.u32 	%p764, %r1786, 1048575;
	@%p764 bra 	$L__BB0_850;
	mul.f64 	%fd1991, %fd1991, 0d4350000000000000;
	{
	.reg .b32 %temp; 
	mov.b64 	{%temp, %r1787}, %fd1991;
	}
	shr.u32 	%r1788, %r1787, 20;
	add.s32 	%r1789, %r2642, %r1788;
	add.s32 	%r2642, %r1789, -54;
$L__BB0_850:
	setp.lt.u32 	%p765, %r451, 1048576;
	selp.f64 	%fd1406, %fd419, %fd418, %p765;
	selp.b32 	%r489, %r453, %r452, %p765;
	mov.b64 	%rd1553, %fd1991;
	mov.b64 	%rd1554, %fd1406;
	and.b64  	%rd1555, %rd1553, 4503599627370495;
	or.b64  	%rd2092, %rd1555, 4503599627370496;
	and.b64  	%rd1556, %rd1554, 4503599627370495;
	or.b64  	%rd572, %rd1556, 4503599627370496;
	sub.s32 	%r2643, %r2642, %r489;
$L__BB0_851:
	sub.s64 	%rd1557, %rd2092, %rd572;
	mov.b64 	%fd1407, %rd1557;
	{
	.reg .b32 %temp; 
	mov.b64 	{%temp, %r1790}, %fd1407;
	}
	setp.lt.s32 	%p766, %r1790, 0;
	selp.b64 	%rd574, %rd2092, %rd1557, %p766;
	shl.b64 	%rd2092, %rd574, 1;
	add.s32 	%r492, %r2643, -1;
	setp.gt.s32 	%p767, %r2643, 0;
	mov.u32 	%r2643, %r492;
	@%p767 bra 	$L__BB0_851;
	and.b64  	%rd576, %rd574, 9223372036854775807;
	setp.eq.s64 	%p768, %rd576, 0;
	mov.b64 	%rd2093, 0;
	@%p768 bra 	$L__BB0_856;
	mov.b64 	%fd1408, %rd576;
	mul.f64 	%fd1409, %fd1408, 0d4350000000000000;
	{
	.reg .b32 %temp; 
	mov.b64 	{%temp, %r1791}, %fd1409;
	}
	shr.u32 	%r1792, %r1791, 20;
	sub.s32 	%r1793, 55, %r1792;
	sub.s32 	%r493, %r489, %r1793;
	shl.b64 	%rd577, %rd576, %r1793;
	setp.lt.s32 	%p769, %r493, 1;
	@%p769 bra 	$L__BB0_855;
	add.s32 	%r1794, %r493, -1;
	cvt.u64.u32 	%rd1559, %r1794;
	shl.b64 	%rd1560, %rd1559, 52;
	add.s64 	%rd2093, %rd1560, %rd577;
	bra.uni 	$L__BB0_856;
$L__BB0_855:
	sub.s32 	%r1795, 1, %r493;
	shr.u64 	%rd2093, %rd577, %r1795;
$L__BB0_856:
	mov.b64 	%fd1410, %rd2093;
	copysign.f64 	%fd1992, %fd452, %fd1410;
	bra.uni 	$L__BB0_860;
$L__BB0_857:
	setp.num.f64 	%p770, %fd418, %fd418;
	setp.num.f64 	%p771, %fd1991, %fd1991;
	and.pred  	%p772, %p771, %p770;
	@%p772 bra 	$L__BB0_859;
	mov.f64 	%fd1411, 0d3FF0000000000000;
	add.rn.f64 	%fd1992, %fd452, %fd1411;
	bra.uni 	$L__BB0_860;
$L__BB0_859:
	setp.eq.f64 	%p773, %fd1991, 0d7FF0000000000000;
	selp.f64 	%fd1992, 0dFFF8000000000000, %fd452, %p773;
$L__BB0_860:
	mov.f64 	%fd1412, 0d3FF1FB9C7406BB70;
	div.rn.f64 	%fd1413, %fd1412, %fd1992;
	bfe.s64 	%rd1561, %rd2, 16, 8;
	cvt.s8.s64 	%rs28, %rd1561;
	cvt.rn.f64.s16 	%fd1414, %rs28;
	mul.f64 	%fd1415, %fd1413, %fd1414;
	fma.rn.f64 	%fd460, %fd1415, 0d400921FB54442EEA, 0d4041475CC9EEE041;
	{
	.reg .b32 %temp; 
	mov.b64 	{%temp, %r1797}, %fd460;
	}
	and.b32  	%r1798, %r1797, 2147483647;
	{
	.reg .b32 %temp; 
	mov.b64 	{%r1799, %temp}, %fd460;
	}
	mov.b64 	%fd1993, {%r1799, %r1798};
	max.u32 	%r1800, %r1798, %r450;
	setp.gt.u32 	%p774, %r1800, 2146435071;
	@%p774 bra 	$L__BB0_872;
	setp.eq.f64 	%p775, %fd418, 0d0000000000000000;
	mov.f64 	%fd1994, 0dFFF8000000000000;
	@%p775 bra 	$L__BB0_875;
	setp.ltu.f64 	%p776, %fd1993, %fd418;
	mov.f64 	%fd1994, %fd460;
	@%p776 bra 	$L__BB0_875;
	{
	.reg .b32 %temp; 
	mov.b64 	{%temp, %r1801}, %fd1993;
	}
	shr.u32 	%r2644, %r1801, 20;
	setp.gt.u32 	%p777, %r1801, 1048575;
	@%p777 bra 	$L__BB0_865;
	mul.f64 	%fd1993, %fd1993, 0d4350000000000000;
	{
	.reg .b32 %temp; 
	mov.b64 	{%temp, %r1802}, %fd1993;
	}
	shr.u32 	%r1803, %r1802, 20;
	add.s32 	%r1804, %r2644, %r1803;
	add.s32 	%r2644, %r1804, -54;
$L__BB0_865:
	setp.lt.u32 	%p778, %r451, 1048576;
	selp.f64 	%fd1417, %fd419, %fd418, %p778;
	selp.b32 	%r497, %r453, %r452, %p778;
	mov.b64 	%rd1562, %fd1993;
	mov.b64 	%rd1563, %fd1417;
	and.b64  	%rd1564, %rd1562, 4503599627370495;
	or.b64  	%rd2094, %rd1564, 4503599627370496;
	and.b64  	%rd1565, %rd1563, 4503599627370495;
	or.b64  	%rd582, %rd1565, 4503599627370496;
	sub.s32 	%r2645, %r2644, %r497;
$L__BB0_866:
	sub.s64 	%rd1566, %rd2094, %rd582;
	mov.b64 	%fd1418, %rd1566;
	{
	.reg .b32 %temp; 
	mov.b64 	{%temp, %r1805}, %fd1418;
	}
	setp.lt.s32 	%p779, %r1805, 0;
	selp.b64 	%rd584, %rd2094, %rd1566, %p779;
	shl.b64 	%rd2094, %rd584, 1;
	add.s32 	%r500, %r2645, -1;
	setp.gt.s32 	%p780, %r2645, 0;
	mov.u32 	%r2645, %r500;
	@%p780 bra 	$L__BB0_866;
	and.b64  	%rd586, %rd584, 9223372036854775807;
	setp.eq.s64 	%p781, %rd586, 0;
	mov.b64 	%rd2095, 0;
	@%p781 bra 	$L__BB0_871;
	mov.b64 	%fd1419, %rd586;
	mul.f64 	%fd1420, %fd1419, 0d4350000000000000;
	{
	.reg .b32 %temp; 
	mov.b64 	{%temp, %r1806}, %fd1420;
	}
	shr.u32 	%r1807, %r1806, 20;
	sub.s32 	%r1808, 55, %r1807;
	sub.s32 	%r501, %r497, %r1808;
	shl.b64 	%rd587, %rd586, %r1808;
	setp.lt.s32 	%p782, %r501, 1;
	@%p782 bra 	$L__BB0_870;
	add.s32 	%r1809, %r501, -1;
	cvt.u64.u32 	%rd1568, %r1809;
	shl.b64 	%rd1569, %rd1568, 52;
	add.s64 	%rd2095, %rd1569, %rd587;
	bra.uni 	$L__BB0_871;
$L__BB0_870:
	sub.s32 	%r1810, 1, %r501;
	shr.u64 	%rd2095, %rd587, %r1810;
$L__BB0_871:
	mov.b64 	%fd1421, %rd2095;
	copysign.f64 	%fd1994, %fd460, %fd1421;
	bra.uni 	$L__BB0_875;
$L__BB0_872:
	setp.num.f64 	%p783, %fd418, %fd418;
	setp.num.f64 	%p784, %fd1993, %fd1993;
	and.pred  	%p785, %p784, %p783;
	@%p785 bra 	$L__BB0_874;
	mov.f64 	%fd1422, 0d3FF0000000000000;
	add.rn.f64 	%fd1994, %fd460, %fd1422;
	bra.uni 	$L__BB0_875;
$L__BB0_874:
	setp.eq.f64 	%p786, %fd1993, 0d7FF0000000000000;
	selp.f64 	%fd1994, 0dFFF8000000000000, %fd460, %p786;
$L__BB0_875:
	mov.f64 	%fd1423, 0d3FF1FB9C7406BB70;
	div.rn.f64 	%fd1424, %fd1423, %fd1994;
	cvt.u16.u64 	%rs29, %rd2;
	shr.s16 	%rs30, %rs29, 8;
	cvt.rn.f64.s16 	%fd1425, %rs30;
	mul.f64 	%fd1426, %fd1424, %fd1425;
	fma.rn.f64 	%fd468, %fd1426, 0d400921FB54442EEA, 0d403F6A7A29553AA4;
	{
	.reg .b32 %temp; 
	mov.b64 	{%temp, %r1812}, %fd468;
	}
	and.b32  	%r1813, %r1812, 2147483647;
	{
	.reg .b32 %temp; 
	mov.b64 	{%r1814, %temp}, %fd468;
	}
	mov.b64 	%fd1995, {%r1814, %r1813};
	max.u32 	%r1815, %r1813, %r450;
	setp.gt.u32 	%p787, %r1815, 2146435071;
	@%p787 bra 	$L__BB0_887;
	setp.eq.f64 	%p788, %fd418, 0d0000000000000000;
	mov.f64 	%fd1996, 0dFFF8000000000000;
	@%p788 bra 	$L__BB0_890;
	setp.ltu.f64 	%p789, %fd1995, %fd418;
	mov.f64 	%fd1996, %fd468;
	@%p789 bra 	$L__BB0_890;
	{
	.reg .b32 %temp; 
	mov.b64 	{%temp, %r1816}, %fd1995;
	}
	shr.u32 	%r2646, %r1816, 20;
	setp.gt.u32 	%p790, %r1816, 1048575;
	@%p790 bra 	$L__BB0_880;
	mul.f64 	%fd1995, %fd1995, 0d4350000000000000;
	{
	.reg .b32 %temp; 
	mov.b64 	{%temp, %r1817}, %fd1995;
	}
	shr.u32 	%r1818, %r1817, 20;
	add.s32 	%r1819, %r2646, %r1818;
	add.s32 	%r2646, %r1819, -54;
$L__BB0_880:
	setp.lt.u32 	%p791, %r451, 1048576;
	selp.f64 	%fd1428, %fd419, %fd418, %p791;
	selp.b32 	%r505, %r453, %r452, %p791;
	mov.b64 	%rd1570, %fd1995;
	mov.b64 	%rd1571, %fd1428;
	and.b64  	%rd1572, %rd1570, 4503599627370495;
	or.b64  	%rd2096, %rd1572, 4503599627370496;
	and.b64  	%rd1573, %rd1571, 4503599627370495;
	or.b64  	%rd592, %rd1573, 4503599627370496;
	sub.s32 	%r2647, %r2646, %r505;
$L__BB0_881:
	sub.s64 	%rd1574, %rd2096, %rd592;
	mov.b64 	%fd1429, %rd1574;
	{
	.reg .b32 %temp; 
	mov.b64 	{%temp, %r1820}, %fd1429;
	}
	setp.lt.s32 	%p792, %r1820, 0;
	selp.b64 	%rd594, %rd2096, %rd1574, %p792;
	shl.b64 	%rd2096, %rd594, 1;
	add.s32 	%r508, %r2647, -1;
	setp.gt.s32 	%p793, %r2647, 0;
	mov.u32 	%r2647, %r508;
	@%p793 bra 	$L__BB0_881;
	and.b64  	%rd596, %rd594, 9223372036854775807;
	setp.eq.s64 	%p794, %rd596, 0;
	mov.b64 	%rd2097, 0;
	@%p794 bra 	$L__BB0_886;
	mov.b64 	%fd1430, %rd596;
	mul.f64 	%fd1431, %fd1430, 0d4350000000000000;
	{
	.reg .b32 %temp; 
	mov.b64 	{%temp, %r1821}, %fd1431;
	}
	shr.u32 	%r1822, %r1821, 20;
	sub.s32 	%r1823, 55, %r1822;
	sub.s32 	%r509, %r505, %r1823;
	shl.b64 	%rd597, %rd596, %r1823;
	setp.lt.s32 	%p795, %r509, 1;
	@%p795 bra 	$L__BB0_885;
	add.s32 	%r1824, %r509, -1;
	cvt.u64.u32 	%rd1576, %r1824;
	shl.b64 	%rd1577, %rd1576, 52;
	add.s64 	%rd2097, %rd1577, %rd597;
	bra.uni 	$L__BB0_886;
$L__BB0_885:
	sub.s32 	%r1825, 1, %r509;
	shr.u64 	%rd2097, %rd597, %r1825;
$L__BB0_886:
	mov.b64 	%fd1432, %rd2097;
	copysign.f64 	%fd1996, %fd468, %fd1432;
	bra.uni 	$L__BB0_890;
$L__BB0_887:
	setp.num.f64 	%p796, %fd418, %fd418;
	setp.num.f64 	%p797, %fd1995, %fd1995;
	and.pred  	%p798, %p797, %p796;
	@%p798 bra 	$L__BB0_889;
	mov.f64 	%fd1433, 0d3FF0000000000000;
	add.rn.f64 	%fd1996, %fd468, %fd1433;
	bra.uni 	$L__BB0_890;
$L__BB0_889:
	setp.eq.f64 	%p799, %fd1995, 0d7FF0000000000000;
	selp.f64 	%fd1996, 0dFFF8000000000000, %fd468, %p799;
$L__BB0_890:
	mov.f64 	%fd1434, 0d3FF1FB9C7406BB70;
	div.rn.f64 	%fd1435, %fd1434, %fd1996;
	cvt.s8.s64 	%rs31, %rd2;
	cvt.rn.f64.s16 	%fd1436, %rs31;
	mul.f64 	%fd1437, %fd1435, %fd1436;
	fma.rn.f64 	%fd476, %fd1437, 0d400921FB54442EEA, 0d403C463ABECCB4C7;
	{
	.reg .b32 %temp; 
	mov.b64 	{%temp, %r1827}, %fd476;
	}
	and.b32  	%r1828, %r1827, 2147483647;
	{
	.reg .b32 %temp; 
	mov.b64 	{%r1829, %temp}, %fd476;
	}
	mov.b64 	%fd1997, {%r1829, %r1828};
	max.u32 	%r1830, %r1828, %r450;
	setp.gt.u32 	%p800, %r1830, 2146435071;
	@%p800 bra 	$L__BB0_902;
	setp.eq.f64 	%p801, %fd418, 0d0000000000000000;
	mov.f64 	%fd1998, 0dFFF8000000000000;
	@%p801 bra 	$L__BB0_905;
	setp.ltu.f64 	%p802, %fd1997, %fd418;
	mov.f64 	%fd1998, %fd476;
	@%p802 bra 	$L__BB0_905;
	{
	.reg .b32 %temp; 
	mov.b64 	{%temp, %r1831}, %fd1997;
	}
	shr.u32 	%r2648, %r1831, 20;
	setp.gt.u32 	%p803, %r1831, 1048575;
	@%p803 bra 	$L__BB0_895;
	mul.f64 	%fd1997, %fd1997, 0d4350000000000000;
	{
	.reg .b32 %temp; 
	mov.b64 	{%temp, %r1832}, %fd1997;
	}
	shr.u32 	%r1833, %r1832, 20;
	add.s32 	%r1834, %r2648, %r1833;
	add.s32 	%r2648, %r1834, -54;
$L__BB0_895:
	setp.lt.u32 	%p804, %r451, 1048576;
	selp.f64 	%fd1439, %fd419, %fd418, %p804;
	selp.b32 	%r513, %r453, %r452, %p804;
	mov.b64 	%rd1578, %fd1997;
	mov.b64 	%rd1579, %fd1439;
	and.b64  	%rd1580, %rd1578, 4503599627370495;
	or.b64  	%rd2098, %rd1580, 4503599627370496;
	and.b64  	%rd1581, %rd1579, 4503599627370495;
	or.b64  	%rd602, %rd1581, 4503599627370496;
	sub.s32 	%r2649, %r2648, %r513;
$L__BB0_896:
	sub.s64 	%rd1582, %rd2098, %rd602;
	mov.b64 	%fd1440, %rd1582;
	{
	.reg .b32 %temp; 
	mov.b64 	{%temp, %r1835}, %fd1440;
	}
	setp.lt.s32 	%p805, %r1835, 0;
	selp.b64 	%rd604, %rd2098, %rd1582, %p805;
	shl.b64 	%rd2098, %rd604, 1;
	add.s32 	%r516, %r2649, -1;
	setp.gt.s32 	%p806, %r2649, 0;
	mov.u32 	%r2649, %r516;
	@%p806 bra 	$L__BB0_896;
	and.b64  	%rd606, %rd604, 9223372036854775807;
	setp.eq.s64 	%p807, %rd606, 0;
	mov.b64 	%rd2099, 0;
	@%p807 bra 	$L__BB0_901;
	mov.b64 	%fd1441, %rd606;
	mul.f64 	%fd1442, %fd1441, 0d4350000000000000;
	{
	.reg .b32 %temp; 
	mov.b64 	{%temp, %r1836}, %fd1442;
	}
	shr.u32 	%r1837, %r1836, 20;
	sub.s32 	%r1838, 55, %r1837;
	sub.s32 	%r517, %r513, %r1838;
	shl.b64 	%rd607, %rd606, %r1838;
	setp.lt.s32 	%p808, %r517, 1;
	@%p808 bra 	$L__BB0_900;
	add.s32 	%r1839, %r517, -1;
	cvt.u64.u32 	%rd1584, %r1839;
	shl.b64 	%rd1585, %rd1584, 52;
	add.s64 	%rd2099, %rd1585, %rd607;
	bra.uni 	$L__BB0_901;
$L__BB0_900:
	sub.s32 	%r1840, 1, %r517;
	shr.u64 	%rd2099, %rd607, %r1840;
$L__BB0_901:
	mov.b64 	%fd1443, %rd2099;
	copysign.f64 	%fd1998, %fd476, %fd1443;
	bra.uni 	$L__BB0_905;
$L__BB0_902:
	setp.num.f64 	%p809, %fd418, %fd418;
	setp.num.f64 	%p810, %fd1997, %fd1997;
	and.pred  	%p811, %p810, %p809;
	@%p811 bra 	$L__BB0_904;
	mov.f64 	%fd1444, 0d3FF0000000000000;
	add.rn.f64 	%fd1998, %fd476, %fd1444;
	bra.uni 	$L__BB0_905;
$L__BB0_904:
	setp.eq.f64 	%p812, %fd1997, 0d7FF0000000000000;
	selp.f64 	%fd1998, 0dFFF8000000000000, %fd476, %p812;
$L__BB0_905:
	mov.f64 	%fd1445, 0d3FF1FB9C7406BB70;
	div.rn.f64 	%fd1446, %fd1445, %fd1998;
	mul.f64 	%fd1447, %fd1446, 0d404F800000000000;
	fma.rn.f64 	%fd484, %fd1447, 0d400921FB54442EEA, 0d403921FB54442EEA;
	{
	.reg .b32 %temp; 
	mov.b64 	{%temp, %r1842}, %fd484;
	}
	and.b32  	%r1843, %r1842, 2147483647;
	{
	.reg .b32 %temp; 
	mov.b64 	{%r1844, %temp}, %fd484;
	}
	mov.b64 	%fd1999, {%r1844, %r1843};
	max.u32 	%r1845, %r1843, %r450;
	setp.gt.u32 	%p813, %r1845, 2146435071;
	@%p813 bra 	$L__BB0_917;
	setp.eq.f64 	%p814, %fd418, 0d0000000000000000;
	mov.f64 	%fd2000, 0dFFF8000000000000;
	@%p814 bra 	$L__BB0_920;
	setp.ltu.f64 	%p815, %fd1999, %fd418;
	mov.f64 	%fd2000, %fd484;
	@%p815 bra 	$L__BB0_920;
	{
	.reg .b32 %temp; 
	mov.b64 	{%temp, %r1846}, %fd1999;
	}
	shr.u32 	%r2650, %r1846, 20;
	setp.gt.u32 	%p816, %r1846, 1048575;
	@%p816 bra 	$L__BB0_910;
	mul.f64 	%fd1999, %fd1999, 0d4350000000000000;
	{
	.reg .b32 %temp; 
	mov.b64 	{%temp, %r1847}, %fd1999;
	}
	shr.u32 	%r1848, %r1847, 20;
	add.s32 	%r1849, %r2650, %r1848;
	add.s32 	%r2650, %r1849, -54;
$L__BB0_910:
	setp.lt.u32 	%p817, %r451, 1048576;
	selp.f64 	%fd1449, %fd419, %fd418, %p817;
	selp.b32 	%r521, %r453, %r452, %p817;
	mov.b64 	%rd1586, %fd1999;
	mov.b64 	%rd1587, %fd1449;
	and.b64  	%rd1588, %rd1586, 4503599627370495;
	or.b64  	%rd2100, %rd1588, 4503599627370496;
	and.b64  	%rd1589, %rd1587, 4503599627370495;
	or.b64  	%rd612, %rd1589, 4503599627370496;
	sub.s32 	%r2651, %r2650, %r521;
$L__BB0_911:
	sub.s64 	%rd1590, %rd2100, %rd612;
	mov.b64 	%fd1450, %rd1590;
	{
	.reg .b32 %temp; 
	mov.b64 	{%temp, %r1850}, %fd1450;
	}
	setp.lt.s32 	%p818, %r1850, 0;
	selp.b64 	%rd614, %rd2100, %rd1590, %p818;
	shl.b64 	%rd2100, %rd614, 1;
	add.s32 	%r524, %r2651, -1;
	setp.gt.s32 	%p819, %r2651, 0;
	mov.u32 	%r2651, %r524;
	@%p819 bra 	$L__BB0_911;
	and.b64  	%rd616, %rd614, 9223372036854775807;
	setp.eq.s64 	%p820, %rd616, 0;
	mov.b64 	%rd2101, 0;
	@%p820 bra 	$L__BB0_916;
	mov.b64 	%fd1451, %rd616;
	mul.f64 	%fd1452, %fd1451, 0d4350000000000000;
	{
	.reg .b32 %temp; 
	mov.b64 	{%temp, %r1851}, %fd1452;
	}
	shr.u32 	%r1852, %r1851, 20;
	sub.s32 	%r1853, 55, %r1852;
	sub.s32 	%r525, %r521, %r1853;
	shl.b64 	%rd617, %rd616, %r1853;
	setp.lt.s32 	%p821, %r525, 1;
	@%p821 bra 	$L__BB0_915;
	add.s32 	%r1854, %r525, -1;
	cvt.u64.u32 	%rd1592, %r1854;
	shl.b64 	%rd1593, %rd1592, 52;
	add.s64 	%rd2101, %rd1593, %rd617;
	bra.uni 	$L__BB0_916;
$L__BB0_915:
	sub.s32 	%r1855, 1, %r525;
	shr.u64 	%rd2101, %rd617, %r1855;
$L__BB0_916:
	mov.b64 	%fd1453, %rd2101;
	copysign.f64 	%fd2000, %fd484, %fd1453;
	bra.uni 	$L__BB0_920;
$L__BB0_917:
	setp.num.f64 	%p822, %fd418, %fd418;
	setp.num.f64 	%p823, %fd1999, %fd1999;
	and.pred  	%p824, %p823, %p822;
	@%p824 bra 	$L__BB0_919;
	mov.f64 	%fd1454, 0d3FF0000000000000;
	add.rn.f64 	%fd2000, %fd484, %fd1454;
	bra.uni 	$L__BB0_920;
$L__BB0_919:
	setp.eq.f64 	%p825, %fd1999, 0d7FF0000000000000;
	selp.f64 	%fd2000, 0dFFF8000000000000, %fd484, %p825;
$L__BB0_920:
	mov.f64 	%fd1455, 0d3FF1FB9C7406BB70;
	div.rn.f64 	%fd1456, %fd1455, %fd2000;
	mul.f64 	%fd1457, %fd1456, 0d404A000000000000;
	fma.rn.f64 	%fd492, %fd1457, 0d400921FB54442EEA, 0d4035FDBBE9BBA90D;
	{
	.reg .b32 %temp; 
	mov.b64 	{%temp, %r1857}, %fd492;
	}
	and.b32  	%r1858, %r1857, 2147483647;
	{
	.reg .b32 %temp; 
	mov.b64 	{%r1859, %temp}, %fd492;
	}
	mov.b64 	%fd2001, {%r1859, %r1858};
	max.u32 	%r1860, %r1858, %r450;
	setp.gt.u32 	%p826, %r1860, 2146435071;
	@%p826 bra 	$L__BB0_932;
	setp.eq.f64 	%p827, %fd418, 0d0000000000000000;
	mov.f64 	%fd2002, 0dFFF8000000000000;
	@%p827 bra 	$L__BB0_935;
	setp.ltu.f64 	%p828, %fd2001, %fd418;
	mov.f64 	%fd2002, %fd492;
	@%p828 bra 	$L__BB0_935;
	{
	.reg .b32 %temp; 
	mov.b64 	{%temp, %r1861}, %fd2001;
	}
	shr.u32 	%r2652, %r1861, 20;
	setp.gt.u32 	%p829, %r1861, 1048575;
	@%p829 bra 	$L__BB0_925;
	mul.f64 	%fd2001, %fd2001, 0d4350000000000000;
	{
	.reg .b32 %temp; 
	mov.b64 	{%temp, %r1862}, %fd2001;
	}
	shr.u32 	%r1863, %r1862, 20;
	add.s32 	%r1864, %r2652, %r1863;
	add.s32 	%r2652, %r1864, -54;
$L__BB0_925:
	setp.lt.u32 	%p830, %r451, 1048576;
	selp.f64 	%fd1459, %fd419, %fd418, %p830;
	selp.b32 	%r529, %r453, %r452, %p830;
	mov.b64 	%rd1594, %fd2001;
	mov.b64 	%rd1595, %fd1459;
	and.b64  	%rd1596, %rd1594, 4503599627370495;
	or.b64  	%rd2102, %rd1596, 4503599627370496;
	and.b64  	%rd1597, %rd1595, 4503599627370495;
	or.b64  	%rd622, %rd1597, 4503599627370496;
	sub.s32 	%r2653, %r2652, %r529;
$L__BB0_926:
	sub.s64 	%rd1598, %rd2102, %rd622;
	mov.b64 	%fd1460, %rd1598;
	{
	.reg .b32 %temp; 
	mov.b64 	{%temp, %r1865}, %fd1460;
	}
	setp.lt.s32 	%p831, %r1865, 0;
	selp.b64 	%rd624, %rd2102, %rd1598, %p831;
	shl.b64 	%rd2102, %rd624, 1;
	add.s32 	%r532, %r2653, -1;
	setp.gt.s32 	%p832, %r2653, 0;
	mov.u32 	%r2653, %r532;
	@%p832 bra 	$L__BB0_926;
	and.b64  	%rd626, %rd624, 9223372036854775807;
	setp.eq.s64 	%p833, %rd626, 0;
	mov.b64 	%rd2103, 0;
	@%p833 bra 	$L__BB0_931;
	mov.b64 	%fd1461, %rd626;
	mul.f64 	%fd1462, %fd1461, 0d4350000000000000;
	{
	.reg .b32 %temp; 
	mov.b64 	{%temp, %r1866}, %fd1462;
	}
	shr.u32 	%r1867, %r1866, 20;
	sub.s32 	%r1868, 55, %r1867;
	sub.s32 	%r533, %r529, %r1868;
	shl.b64 	%rd627, %rd626, %r1868;
	setp.lt.s32 	%p834, %r533, 1;
	@%p834 bra 	$L__BB0_930;
	add.s32 	%r1869, %r533, -1;
	cvt.u64.u32 	%rd1600, %r1869;
	shl.b64 	%rd1601, %rd1600, 52;
	add.s64 	%rd2103, %rd1601, %rd627;
	bra.uni 	$L__BB0_931;
$L__BB0_930:
	sub.s32 	%r1870, 1, %r533;
	shr.u64 	%rd2103, %rd627, %r1870;
$L__BB0_931:
	mov.b64 	%fd1463, %rd2103;
	copysign.f64 	%fd2002, %fd492, %fd1463;
	bra.uni 	$L__BB0_935;
$L__BB0_932:
	setp.num.f64 	%p835, %fd418, %fd418;
	setp.num.f64 	%p836, %fd2001, %fd2001;
	and.pred  	%p837, %p836, %p835;
	@%p837 bra 	$L__BB0_934;
	mov.f64 	%fd1464, 0d3FF0000000000000;
	add.rn.f64 	%fd2002, %fd492, %fd1464;
	bra.uni 	$L__BB0_935;
$L__BB0_934:
	setp.eq.f64 	%p838, %fd2001, 0d7FF0000000000000;
	selp.f64 	%fd2002, 0dFFF8000000000000, %fd492, %p838;
$L__BB0_935:
	mov.f64 	%fd1465, 0d3FF1FB9C7406BB70;
	div.rn.f64 	%fd1466, %fd1465, %fd2002;
	mul.f64 	%fd1467, %fd1466, 0d404A000000000000;
	fma.rn.f64 	%fd500, %fd1467, 0d400921FB54442EEA, 0d4032D97C7F332330;
	{
	.reg .b32 %temp; 
	mov.b64 	{%temp, %r1872}, %fd500;
	}
	and.b32  	%r1873, %r1872, 2147483647;
	{
	.reg .b32 %temp; 
	mov.b64 	{%r1874, %temp}, %fd500;
	}
	mov.b64 	%fd2003, {%r1874, %r1873};
	max.u32 	%r1875, %r1873, %r450;
	setp.gt.u32 	%p839, %r1875, 2146435071;
	@%p839 bra 	$L__BB0_947;
	setp.eq.f64 	%p840, %fd418, 0d0000000000000000;
	mov.f64 	%fd2004, 0dFFF8000000000000;
	@%p840 bra 	$L__BB0_950;
	setp.ltu.f64 	%p841, %fd2003, %fd418;
	mov.f64 	%fd2004, %fd500;
	@%p841 bra 	$L__BB0_950;
	{
	.reg .b32 %temp; 
	mov.b64 	{%temp, %r1876}, %fd2003;
	}
	shr.u32 	%r2654, %r1876, 20;
	setp.gt.u32 	%p842, %r1876, 1048575;
	@%p842 bra 	$L__BB0_940;
	mul.f64 	%fd2003, %fd2003, 0d4350000000000000;
	{
	.reg .b32 %temp; 
	mov.b64 	{%temp, %r1877}, %fd2003;
	}
	shr.u32 	%r1878, %r1877, 20;
	add.s32 	%r1879, %r2654, %r1878;
	add.s32 	%r2654, %r1879, -54;
$L__BB0_940:
	setp.lt.u32 	%p843, %r451, 1048576;
	selp.f64 	%fd1469, %fd419, %fd418, %p843;
	selp.b32 	%r537, %r453, %r452, %p843;
	mov.b64 	%rd1602, %fd2003;
	mov.b64 	%rd1603, %fd1469;
	and.b64  	%rd1604, %rd1602, 4503599627370495;
	or.b64  	%rd2104, %rd1604, 4503599627370496;
	and.b64  	%rd1605, %rd1603, 4503599627370495;
	or.b64  	%rd632, %rd1605, 4503599627370496;
	sub.s32 	%r2655, %r2654, %r537;
$L__BB0_941:
	sub.s64 	%rd1606, %rd2104, %rd632;
	mov.b64 	%fd1470, %rd1606;
	{
	.reg .b32 %temp; 
	mov.b64 	{%temp, %r1880}, %fd1470;
	}
	setp.lt.s32 	%p844, %r1880, 0;
	selp.b64 	%rd634, %rd2104, %rd1606, %p844;
	shl.b64 	%rd2104, %rd634, 1;
	add.s32 	%r540, %r2655, -1;
	setp.gt.s32 	%p845, %r2655, 0;
	mov.u32 	%r2655, %r540;
	@%p845 bra 	$L__BB0_941;
	and.b64  	%rd636, %rd634, 9223372036854775807;
	setp.eq.s64 	%p846, %rd636, 0;
	mov.b64 	%rd2105, 0;
	@%p846 bra 	$L__BB0_946;
	mov.b64 	%fd1471, %rd636;
	mul.f64 	%fd1472, %fd1471, 0d4350000000000000;
	{
	.reg .b32 %temp; 
	mov.b64 	{%temp, %r1881}, %fd1472;
	}
	shr.u32 	%r1882, %r1881, 20;
	sub.s32 	%r1883, 55, %r1882;
	sub.s32 	%r541, %r537, %r1883;
	shl.b64 	%rd637, %rd636, %r1883;
	setp.lt.s32 	%p847, %r541, 1;
	@%p847 bra 	$L__BB0_945;
	add.s32 	%r1884, %r541, -1;
	cvt.u64.u32 	%rd1608, %r1884;
	shl.b64 	%rd1609, %rd1608, 52;
	add.s64 	%rd2105, %rd1609, %rd637;
	bra.uni 	$L__BB0_946;
$L__BB0_945:
	sub.s32 	%r1885, 1, %r541;
	shr.u64 	%rd2105, %rd637, %r1885;
$L__BB0_946:
	mov.b64 	%fd1473, %rd2105;
	copysign.f64 	%fd2004, %fd500, %fd1473;
	bra.uni 	$L__BB0_950;
$L__BB0_947:
	setp.num.f64 	%p848, %fd418, %fd418;
	setp.num.f64 	%p849, %fd2003, %fd2003;
	and.pred  	%p850, %p849, %p848;
	@%p850 bra 	$L__BB0_949;
	mov.f64 	%fd1474, 0d3FF0000000000000;
	add.rn.f64 	%fd2004, %fd500, %fd1474;
	bra.uni 	$L__BB0_950;
$L__BB0_949:
	setp.eq.f64 	%p851, %fd2003, 0d7FF0000000000000;
	selp.f64 	%fd2004, 0dFFF8000000000000, %fd500, %p851;
$L__BB0_950:
	mov.f64 	%fd1475, 0d3FF1FB9C7406BB70;
	div.rn.f64 	%fd1476, %fd1475, %fd2004;
	mul.f64 	%fd1477, %fd1476, 0d404F000000000000;
	fma.rn.f64 	%fd508, %fd1477, 0d400921FB54442EEA, 0d402F6A7A29553AA4;
	{
	.reg .b32 %temp; 
	mov.b64 	{%temp, %r1887}, %fd508;
	}
	and.b32  	%r1888, %r1887, 2147483647;
	{
	.reg .b32 %temp; 
	mov.b64 	{%r1889, %temp}, %fd508;
	}
	mov.b64 	%fd2005, {%r1889, %r1888};
	max.u32 	%r1890, %r1888, %r450;
	setp.gt.u32 	%p852, %r1890, 2146435071;
	@%p852 bra 	$L__BB0_962;
	setp.eq.f64 	%p853, %fd418, 0d0000000000000000;
	mov.f64 	%fd2006, 0dFFF8000000000000;
	@%p853 bra 	$L__BB0_965;
	setp.ltu.f64 	%p854, %fd2005, %fd418;
	mov.f64 	%fd2006, %fd508;
	@%p854 bra 	$L__BB0_965;
	{
	.reg .b32 %temp; 
	mov.b64 	{%temp, %r1891}, %fd2005;
	}
	shr.u32 	%r2656, %r1891, 20;
	setp.gt.u32 	%p855, %r1891, 1048575;
	@%p855 bra 	$L__BB0_955;
	mul.f64 	%fd2005, %fd2005, 0d4350000000000000;
	{
	.reg .b32 %temp; 
	mov.b64 	{%temp, %r1892}, %fd2005;
	}
	shr.u32 	%r1893, %r1892, 20;
	add.s32 	%r1894, %r2656, %r1893;
	add.s32 	%r2656, %r1894, -54;
$L__BB0_955:
	setp.lt.u32 	%p856, %r451, 1048576;
	selp.f64 	%fd1479, %fd419, %fd418, %p856;
	selp.b32 	%r545, %r453, %r452, %p856;
	mov.b64 	%rd1610, %fd2005;
	mov.b64 	%rd1611, %fd1479;
	and.b64  	%rd1612, %rd1610, 4503599627370495;
	or.b64  	%rd2106, %rd1612, 4503599627370496;
	and.b64  	%rd1613, %rd1611, 4503599627370495;
	or.b64  	%rd642, %rd1613, 4503599627370496;
	sub.s32 	%r2657, %r2656, %r545;
$L__BB0_956:
	sub.s64 	%rd1614, %rd2106, %rd642;
	mov.b64 	%fd1480, %rd1614;
	{
	.reg .b32 %temp; 
	mov.b64 	{%temp, %r1895}, %fd1480;
	}
	setp.lt.s32 	%p857, %r1895, 0;
	selp.b64 	%rd644, %rd2106, %rd1614, %p857;
	shl.b64 	%rd2106, %rd644, 1;
	add.s32 	%r548, %r2657, -1;
	setp.gt.s32 	%p858, %r2657, 0;
	mov.u32 	%r2657, %r548;
	@%p858 bra 	$L__BB0_956;
	and.b64  	%rd646, %rd644, 9223372036854775807;
	setp.eq.s64 	%p859, %rd646, 0;
	mov.b64 	%rd2107, 0;
	@%p859 bra 	$L__BB0_961;
	mov.b64 	%fd1481, %rd646;
	mul.f64 	%fd1482, %fd1481, 0d4350000000000000;
	{
	.reg .b32 %temp; 
	mov.b64 	{%temp, %r1896}, %fd1482;
	}
	shr.u32 	%r1897, %r1896, 20;
	sub.s32 	%r1898, 55, %r1897;
	sub.s32 	%r549, %r545, %r1898;
	shl.b64 	%rd647, %rd646, %r1898;
	setp.lt.s32 	%p860, %r549, 1;
	@%p860 bra 	$L__BB0_960;
	add.s32 	%r1899, %r549, -1;
	cvt.u64.u32 	%rd1616, %r1899;
	shl.b64 	%rd1617, %rd1616, 52;
	add.s64 	%rd2107, %rd1617, %rd647;
	bra.uni 	$L__BB0_961;
$L__BB0_960:
	sub.s32 	%r1900, 1, %r549;
	shr.u64 	%rd2107, %rd647, %r1900;
$L__BB0_961:
	mov.b64 	%fd1483, %rd2107;
	copysign.f64 	%fd2006, %fd508, %fd1483;
	bra.uni 	$L__BB0_965;
$L__BB0_962:
	setp.num.f64 	%p861, %fd418, %fd418;
	setp.num.f64 	%p862, %fd2005, %fd2005;
	and.pred  	%p863, %p862, %p861;
	@%p863 bra 	$L__BB0_964;
	mov.f64 	%fd1484, 0d3FF0000000000000;
	add.rn.f64 	%fd2006, %fd508, %fd1484;
	bra.uni 	$L__BB0_965;
$L__BB0_964:
	setp.eq.f64 	%p864, %fd2005, 0d7FF0000000000000;
	selp.f64 	%fd2006, 0dFFF8000000000000, %fd508, %p864;
$L__BB0_965:
	mov.f64 	%fd1485, 0d3FF1FB9C7406BB70;
	div.rn.f64 	%fd1486, %fd1485, %fd2006;
	mul.f64 	%fd1487, %fd1486, 0d4048000000000000;
	fma.rn.f64 	%fd516, %fd1487, 0d400921FB54442EEA, 0d402921FB54442EEA;
	{
	.reg .b32 %temp; 
	mov.b64 	{%temp, %r1902}, %fd516;
	}
	and.b32  	%r1903, %r1902, 2147483647;
	{
	.reg .b32 %temp; 
	mov.b64 	{%r1904, %temp}, %fd516;
	}
	mov.b64 	%fd2007, {%r1904, %r1903};
	max.u32 	%r1905, %r1903, %r450;
	setp.gt.u32 	%p865, %r1905, 2146435071;
	@%p865 bra 	$L__BB0_977;
	setp.eq.f64 	%p866, %fd418, 0d0000000000000000;
	mov.f64 	%fd2008, 0dFFF8000000000000;
	@%p866 bra 	$L__BB0_980;
	setp.ltu.f64 	%p867, %fd2007, %fd418;
	mov.f64 	%fd2008, %fd516;
	@%p867 bra 	$L__BB0_980;
	{
	.reg .b32 %temp; 
	mov.b64 	{%temp, %r1906}, %fd2007;
	}
	shr.u32 	%r2658, %r1906, 20;
	setp.gt.u32 	%p868, %r1906, 1048575;
	@%p868 bra 	$L__BB0_970;
	mul.f64 	%fd2007, %fd2007, 0d4350000000000000;
	{
	.reg .b32 %temp; 
	mov.b64 	{%temp, %r1907}, %fd2007;
	}
	shr.u32 	%r1908, %r1907, 20;
	add.s32 	%r1909, %r2658, %r1908;
	add.s32 	%r2658, %r1909, -54;
$L__BB0_970:
	setp.lt.u32 	%p869, %r451, 1048576;
	selp.f64 	%fd1489, %fd419, %fd418, %p869;
	selp.b32 	%r553, %r453, %r452, %p869;
	mov.b64 	%rd1618, %fd2007;
	mov.b64 	%rd1619, %fd1489;
	and.b64  	%rd1620, %rd1618, 4503599627370495;
	or.b64  	%rd2108, %rd1620, 4503599627370496;
	and.b64  	%rd1621, %rd1619, 4503599627370495;
	or.b64  	%rd652, %rd1621, 4503599627370496;
	sub.s32 	%r2659, %r2658, %r553;
$L__BB0_971:
	sub.s64 	%rd1622, %rd2108, %rd652;
	mov.b64 	%fd1490, %rd1622;
	{
	.reg .b32 %temp; 
	mov.b64 	{%temp, %r1910}, %fd1490;
	}
	setp.lt.s32 	%p870, %r1910, 0;
	selp.b64 	%rd654, %rd2108, %rd1622, %p870;
	shl.b64 	%rd2108, %rd654, 1;
	add.s32 	%r556, %r2659, -1;
	setp.gt.s32 	%p871, %r2659, 0;
	mov.u32 	%r2659, %r556;
	@%p871 bra 	$L__BB0_971;
	and.b64  	%rd656, %rd654, 9223372036854775807;
	setp.eq.s64 	%p872, %rd656, 0;
	mov.b64 	%rd2109, 0;
	@%p872 bra 	$L__BB0_976;
	mov.b64 	%fd1491, %rd656;
	mul.f64 	%fd1492, %fd1491, 0d4350000000000000;
	{
	.reg .b32 %temp; 
	mov.b64 	{%temp, %r1911}, %fd1492;
	}
	shr.u32 	%r1912, %r1911, 20;
	sub.s32 	%r1913, 55, %r1912;
	sub.s32 	%r557, %r553, %r1913;
	shl.b64 	%rd657, %rd656, %r1913;
	setp.lt.s32 	%p873, %r557, 1;
	@%p873 bra 	$L__BB0_975;
	add.s32 	%r1914, %r557, -1;
	cvt.u64.u32 	%rd1624, %r1914;
	shl.b64 	%rd1625, %rd1624, 52;
	add.s64 	%rd2109, %rd1625, %rd657;
	bra.uni 	$L__BB0_976;
$L__BB0_975:
	sub.s32 	%r1915, 1, %r557;
	shr.u64 	%rd2109, %rd657, %r1915;
$L__BB0_976:
	mov.b64 	%fd1493, %rd2109;
	copysign.f64 	%fd2008, %fd516, %fd1493;
	bra.uni 	$L__BB0_980;
$L__BB0_977:
	setp.num.f64 	%p874, %fd418, %fd418;
	setp.num.f64 	%p875, %fd2007, %fd2007;
	and.pred  	%p876, %p875, %p874;
	@%p876 bra 	$L__BB0_979;
	mov.f64 	%fd1494, 0d3FF0000000000000;
	add.rn.f64 	%fd2008, %fd516, %fd1494;
	bra.uni 	$L__BB0_980;
$L__BB0_979:
	setp.eq.f64 	%p877, %fd2007, 0d7FF0000000000000;
	selp.f64 	%fd2008, 0dFFF8000000000000, %fd516, %p877;
$L__BB0_980:
	mov.f64 	%fd1495, 0d3FF1FB9C7406BB70;
	div.rn.f64 	%fd1496, %fd1495, %fd2008;
	mul.f64 	%fd1497, %fd1496, 0d4049800000000000;
	fma.rn.f64 	%fd524, %fd1497, 0d400921FB54442EEA, 0d4022D97C7F332330;
	{
	.reg .b32 %temp; 
	mov.b64 	{%temp, %r1917}, %fd524;
	}
	and.b32  	%r1918, %r1917, 2147483647;
	{
	.reg .b32 %temp; 
	mov.b64 	{%r1919, %temp}, %fd524;
	}
	mov.b64 	%fd2009, {%r1919, %r1918};
	max.u32 	%r1920, %r1918, %r450;
	setp.gt.u32 	%p878, %r1920, 2146435071;
	@%p878 bra 	$L__BB0_992;
	setp.eq.f64 	%p879, %fd418, 0d0000000000000000;
	mov.f64 	%fd2010, 0dFFF8000000000000;
	@%p879 bra 	$L__BB0_995;
	setp.ltu.f64 	%p880, %fd2009, %fd418;
	mov.f64 	%fd2010, %fd524;
	@%p880 bra 	$L__BB0_995;
	{
	.reg .b32 %temp; 
	mov.b64 	{%temp, %r1921}, %fd2009;
	}
	shr.u32 	%r2660, %r1921, 20;
	setp.gt.u32 	%p881, %r1921, 1048575;
	@%p881 bra 	$L__BB0_985;
	mul.f64 	%fd2009, %fd2009, 0d4350000000000000;
	{
	.reg .b32 %temp; 
	mov.b64 	{%temp, %r1922}, %fd2009;
	}
	shr.u32 	%r1923, %r1922, 20;
	add.s32 	%r1924, %r2660, %r1923;
	add.s32 	%r2660, %r1924, -54;
$L__BB0_985:
	setp.lt.u32 	%p882, %r451, 1048576;
	selp.f64 	%fd1499, %fd419, %fd418, %p882;
	selp.b32 	%r561, %r453, %r452, %p882;
	mov.b64 	%rd1626, %fd2009;
	mov.b64 	%rd1627, %fd1499;
	and.b64  	%rd1628, %rd1626, 4503599627370495;
	or.b64  	%rd2110, %rd1628, 4503599627370496;
	and.b64  	%rd1629, %rd1627, 4503599627370495;
	or.b64  	%rd662, %rd1629, 4503599627370496;
	sub.s32 	%r2661, %r2660, %r561;
$L__BB0_986:
	sub.s64 	%rd1630, %rd2110, %rd662;
	mov.b64 	%fd1500, %rd1630;
	{
	.reg .b32 %temp; 
	mov.b64 	{%temp, %r1925}, %fd1500;
	}
	setp.lt.s32 	%p883, %r1925, 0;
	selp.b64 	%rd664, %rd2110, %rd1630, %p883;
	shl.b64 	%rd2110, %rd664, 1;
	add.s32 	%r564, %r2661, -1;
	setp.gt.s32 	%p884, %r2661, 0;
	mov.u32 	%r2661, %r564;
	@%p884 bra 	$L__BB0_986;
	and.b64  	%rd666, %rd664, 9223372036854775807;
	setp.eq.s64 	%p885, %rd666, 0;
	mov.b64 	%rd2111, 0;
	@%p885 bra 	$L__BB0_991;
	mov.b64 	%fd1501, %rd666;
	mul.f64 	%fd1502, %fd1501, 0d4350000000000000;
	{
	.reg .b32 %temp; 
	mov.b64 	{%temp, %r1926}, %fd1502;
	}
	shr.u32 	%r1927, %r1926, 20;
	sub.s32 	%r1928, 55, %r1927;
	sub.s32 	%r565, %r561, %r1928;
	shl.b64 	%rd667, %rd666, %r1928;
	setp.lt.s32 	%p886, %r565, 1;
	@%p886 bra 	$L__BB0_990;
	add.s32 	%r1929, %r565, -1;
	cvt.u64.u32 	%rd1632, %r1929;
	shl.b64 	%rd1633, %rd1632, 52;
	add.s64 	%rd2111, %rd1633, %rd667;
	bra.uni 	$L__BB0_991;
$L__BB0_990:
	sub.s32 	%r1930, 1, %r565;
	shr.u64 	%rd2111, %rd667, %r1930;
$L__BB0_991:
	mov.b64 	%fd1503, %rd2111;
	copysign.f64 	%fd2010, %fd524, %fd1503;
	bra.uni 	$L__BB0_995;
$L__BB0_992:
	setp.num.f64 	%p887, %fd418, %fd418;
	setp.num.f64 	%p888, %fd2009, %fd2009;
	and.pred  	%p889, %p888, %p887;
	@%p889 bra 	$L__BB0_994;
	mov.f64 	%fd1504, 0d3FF0000000000000;
	add.rn.f64 	%fd2010, %fd524, %fd1504;
	bra.uni 	$L__BB0_995;
$L__BB0_994:
	setp.eq.f64 	%p890, %fd2009, 0d7FF0000000000000;
	selp.f64 	%fd2010, 0dFFF8000000000000, %fd524, %p890;
$L__BB0_995:
	mov.f64 	%fd1505, 0d3FF1FB9C7406BB70;
	div.rn.f64 	%fd1506, %fd1505, %fd2010;
	mul.f64 	%fd1507, %fd1506, 0d404B000000000000;
	fma.rn.f64 	%fd532, %fd1507, 0d400921FB54442EEA, 0d401921FB54442EEA;
	{
	.reg .b32 %temp; 
	mov.b64 	{%temp, %r1932}, %fd532;
	}
	and.b32  	%r1933, %r1932, 2147483647;
	{
	.reg .b32 %temp; 
	mov.b64 	{%r1934, %temp}, %fd532;
	}
	mov.b64 	%fd2011, {%r1934, %r1933};
	max.u32 	%r1935, %r1933, %r450;
	setp.gt.u32 	%p891, %r1935, 2146435071;
	@%p891 bra 	$L__BB0_1007;
	setp.eq.f64 	%p892, %fd418, 0d0000000000000000;
	mov.f64 	%fd2012, 0dFFF8000000000000;
	@%p892 bra 	$L__BB0_1010;
	setp.ltu.f64 	%p893, %fd2011, %fd418;
	mov.f64 	%fd2012, %fd532;
	@%p893 bra 	$L__BB0_1010;
	{
	.reg .b32 %temp; 
	mov.b64 	{%temp, %r1936}, %fd2011;
	}
	shr.u32 	%r2662, %r1936, 20;
	setp.gt.u32 	%p894, %r1936, 1048575;
	@%p894 bra 	$L__BB0_1000;
	mul.f64 	%fd2011, %fd2011, 0d4350000000000000;
	{
	.reg .b32 %temp; 
	mov.b64 	{%temp, %r1937}, %fd2011;
	}
	shr.u32 	%r1938, %r1937, 20;
	add.s32 	%r1939, %r2662, %r1938;
	add.s32 	%r2662, %r1939, -54;
$L__BB0_1000:
	setp.lt.u32 	%p895, %r451, 1048576;
	selp.f64 	%fd1509, %fd419, %fd418, %p895;
	selp.b32 	%r569, %r453, %r452, %p895;
	mov.b64 	%rd1634, %fd2011;
	mov.b64 	%rd1635, %fd1509;
	and.b64  	%rd1636, %rd1634, 4503599627370495;
	or.b64  	%rd2112, %rd1636, 4503599627370496;
	and.b64  	%rd1637, %rd1635, 4503599627370495;
	or.b64  	%rd672, %rd1637, 4503599627370496;
	sub.s32 	%r2663, %r2662, %r569;
$L__BB0_1001:
	sub.s64 	%rd1638, %rd2112, %rd672;
	mov.b64 	%fd1510, %rd1638;
	{
	.reg .b32 %temp; 
	mov.b64 	{%temp, %r1940}, %fd1510;
	}
	setp.lt.s32 	%p896, %r1940, 0;
	selp.b64 	%rd674, %rd2112, %rd1638, %p896;
	shl.b64 	%rd2112, %rd674, 1;
	add.s32 	%r572, %r2663, -1;
	setp.gt.s32 	%p897, %r2663, 0;
	mov.u32 	%r2663, %r572;
	@%p897 bra 	$L__BB0_1001;
	and.b64  	%rd676, %rd674, 9223372036854775807;
	setp.eq.s64 	%p898, %rd676, 0;
	mov.b64 	%rd2113, 0;
	@%p898 bra 	$L__BB0_1006;
	mov.b64 	%fd1511, %rd676;
	mul.f64 	%fd1512, %fd1511, 0d4350000000000000;
	{
	.reg .b32 %temp; 
	mov.b64 	{%temp, %r1941}, %fd1512;
	}
	shr.u32 	%r1942, %r1941, 20;
	sub.s32 	%r1943, 55, %r1942;
	sub.s32 	%r573, %r569, %r1943;
	shl.b64 	%rd677, %rd676, %r1943;
	setp.lt.s32 	%p899, %r573, 1;
	@%p899 bra 	$L__BB0_1005;
	add.s32 	%r1944, %r573, -1;
	cvt.u64.u32 	%rd1640, %r1944;
	shl.b64 	%rd1641, %rd1640, 52;
	add.s64 	%rd2113, %rd1641, %rd677;
	bra.uni 	$L__BB0_1006;
$L__BB0_1005:
	sub.s32 	%r1945, 1, %r573;
	shr.u64 	%rd2113, %rd677, %r1945;
$L__BB0_1006:
	mov.b64 	%fd1513, %rd2113;
	copysign.f64 	%fd2012, %fd532, %fd1513;
	bra.uni 	$L__BB0_1010;
$L__BB0_1007:
	setp.num.f64 	%p900, %fd418, %fd418;
	setp.num.f64 	%p901, %fd2011, %fd2011;
	and.pred  	%p902, %p901, %p900;
	@%p902 bra 	$L__BB0_1009;
	mov.f64 	%fd1514, 0d3FF0000000000000;
	add.rn.f64 	%fd2012, %fd532, %fd1514;
	bra.uni 	$L__BB0_1010;
$L__BB0_1009:
	setp.eq.f64 	%p903, %fd2011, 0d7FF0000000000000;
	selp.f64 	%fd2012, 0dFFF8000000000000, %fd532, %p903;
$L__BB0_1010:
	mov.f64 	%fd1515, 0d3FF1FB9C7406BB70;
	div.rn.f64 	%fd1516, %fd1515, %fd2012;
	mul.f64 	%fd1517, %fd1516, 0d404E800000000000;
	fma.rn.f64 	%fd540, %fd1517, 0d400921FB54442EEA, 0d400921FB54442EEA;
	{
	.reg .b32 %temp; 
	mov.b64 	{%temp, %r1947}, %fd540;
	}
	and.b32  	%r1948, %r1947, 2147483647;
	{
	.reg .b32 %temp; 
	mov.b64 	{%r1949, %temp}, %fd540;
	}
	mov.b64 	%fd2013, {%r1949, %r1948};
	max.u32 	%r1950, %r1948, %r450;
	setp.gt.u32 	%p904, %r1950, 2146435071;
	@%p904 bra 	$L__BB0_1022;
	setp.eq.f64 	%p905, %fd418, 0d0000000000000000;
	mov.f64 	%fd2014, 0dFFF8000000000000;
	@%p905 bra 	$L__BB0_1025;
	setp.ltu.f64 	%p906, %fd2013, %fd418;
	mov.f64 	%fd2014, %fd540;
	@%p906 bra 	$L__BB0_1025;
	{
	.reg .b32 %temp; 
	mov.b64 	{%temp, %r1951}, %fd2013;
	}
	shr.u32 	%r2664, %r1951, 20;
	setp.gt.u32 	%p907, %r1951, 1048575;
	@%p907 bra 	$L__BB0_1015;
	mul.f64 	%fd2013, %fd2013, 0d4350000000000000;
	{
	.reg .b32 %temp; 
	mov.b64 	{%temp, %r1952}, %fd2013;
	}
	shr.u32 	%r1953, %r1952, 20;
	add.s32 	%r1954, %r2664, %r1953;
	add.s32 	%r2664, %r1954, -54;
$L__BB0_1015:
	setp.lt.u32 	%p908, %r451, 1048576;
	selp.f64 	%fd1519, %fd419, %fd418, %p908;
	selp.b32 	%r577, %r453, %r452, %p908;
	mov.b64 	%rd1642, %fd2013;
	mov.b64 	%rd1643, %fd1519;
	and.b64  	%rd1644, %rd1642, 4503599627370495;
	or.b64  	%rd2114, %rd1644, 4503599627370496;
	and.b64  	%rd1645, %rd1643, 4503599627370495;
	or.b64  	%rd682, %rd1645, 4503599627370496;
	sub.s32 	%r2665, %r2664, %r577;
$L__BB0_1016:
	sub.s64 	%rd1646, %rd2114, %rd682;
	mov.b64 	%fd1520, %rd1646;
	{
	.reg .b32 %temp; 
	mov.b64 	{%temp, %r1955}, %fd1520;
	}
	setp.lt.s32 	%p909, %r1955, 0;
	selp.b64 	%rd684, %rd2114, %rd1646, %p909;
	shl.b64 	%rd2114, %rd684, 1;
	add.s32 	%r580, %r2665, -1;
	setp.gt.s32 	%p910, %r2665, 0;
	mov.u32 	%r2665, %r580;
	@%p910 bra 	$L__BB0_1016;
	and.b64  	%rd686, %rd684, 9223372036854775807;
	setp.eq.s64 	%p911, %rd686, 0;
	mov.b64 	%rd2115, 0;
	@%p911 bra 	$L__BB0_1021;
	mov.b64 	%fd1521, %rd686;
	mul.f64 	%fd1522, %fd1521, 0d4350000000000000;
	{
	.reg .b32 %temp; 
	mov.b64 	{%temp, %r1956}, %fd1522;
	}
	shr.u32 	%r1957, %r1956, 20;
	sub.s32 	%r1958, 55, %r1957;
	sub.s32 	%r581, %r577, %r1958;
	shl.b64 	%rd687, %rd686, %r1958;
	setp.lt.s32 	%p912, %r581, 1;
	@%p912 bra 	$L__BB0_1020;
	add.s32 	%r1959, %r581, -1;
	cvt.u64.u32 	%rd1648, %r1959;
	shl.b64 	%rd1649, %rd1648, 52;
	add.s64 	%rd2115, %rd1649, %rd687;
	bra.uni 	$L__BB0_1021;
$L__BB0_1020:
	sub.s32 	%r1960, 1, %r581;
	shr.u64 	%rd2115, %rd687, %r1960;
$L__BB0_1021:
	mov.b64 	%fd1523, %rd2115;
	copysign.f64 	%fd2014, %fd540, %fd1523;
	bra.uni 	$L__BB0_1025;
$L__BB0_1022:
	setp.num.f64 	%p913, %fd418, %fd418;
	setp.num.f64 	%p914, %fd2013, %fd2013;
	and.pred  	%p915, %p914, %p913;
	@%p915 bra 	$L__BB0_1024;
	mov.f64 	%fd1524, 0d3FF0000000000000;
	add.rn.f64 	%fd2014, %fd540, %fd1524;
	bra.uni 	$L__BB0_1025;
$L__BB0_1024:
	setp.eq.f64 	%p916, %fd2013, 0d7FF0000000000000;
	selp.f64 	%fd2014, 0dFFF8000000000000, %fd540, %p916;
$L__BB0_1025:
	fma.rn.f64 	%fd548, %fd2014, 0d3FFB96C889463A4C, 0d4001135C51C7F716;
	{
	.reg .b32 %temp; 
	mov.b64 	{%temp, %r1962}, %fd548;
	}
	and.b32  	%r1963, %r1962, 2147483647;
	{
	.reg .b32 %temp; 
	mov.b64 	{%r1964, %temp}, %fd548;
	}
	mov.b64 	%fd2015, {%r1964, %r1963};
	max.u32 	%r1965, %r1963, %r450;
	setp.lt.u32 	%p917, %r1965, 2146435072;
	@%p917 bra 	$L__BB0_1029;
	setp.num.f64 	%p933, %fd418, %fd418;
	setp.num.f64 	%p934, %fd2015, %fd2015;
	and.pred  	%p935, %p934, %p933;
	@%p935 bra 	$L__BB0_1028;
	mov.f64 	%fd1535, 0d3FF0000000000000;
	add.rn.f64 	%fd2016, %fd548, %fd1535;
	bra.uni 	$L__BB0_1043;
$L__BB0_1028:
	setp.eq.f64 	%p936, %fd2015, 0d7FF0000000000000;
	selp.f64 	%fd2016, 0dFFF8000000000000, %fd548, %p936;
	bra.uni 	$L__BB0_1043;
$L__BB0_1029:
	setp.eq.f64 	%p918, %fd418, 0d0000000000000000;
	mov.f64 	%fd2016, 0dFFF8000000000000;
	@%p918 bra 	$L__BB0_1043;
	setp.ltu.f64 	%p919, %fd2015, %fd418;
	mov.f64 	%fd2016, %fd548;
	@%p919 bra 	$L__BB0_1043;
	{
	.reg .b32 %temp; 
	mov.b64 	{%temp, %r1966}, %fd2015;
	}
	shr.u32 	%r2666, %r1966, 20;
	setp.gt.u32 	%p920, %r1966, 1048575;
	@%p920 bra 	$L__BB0_1033;
	mul.f64 	%fd2015, %fd2015, 0d4350000000000000;
	{
	.reg .b32 %temp; 
	mov.b64 	{%temp, %r1967}, %fd2015;
	}
	shr.u32 	%r1968, %r1967, 20;
	add.s32 	%r1969, %r2666, %r1968;
	add.s32 	%r2666, %r1969, -54;
$L__BB0_1033:
	setp.lt.u32 	%p921, %r451, 1048576;
	selp.f64 	%fd1526, %fd419, %fd418, %p921;
	selp.b32 	%r585, %r453, %r452, %p921;
	mov.b64 	%rd1651, %fd2015;
	mov.b64 	%rd1652, %fd1526;
	and.b64  	%rd1653, %rd1651, 4503599627370495;
	or.b64  	%rd2117, %rd1653, 4503599627370496;
	and.b64  	%rd1654, %rd1652, 4503599627370495;
	or.b64  	%rd692, %rd1654, 4503599627370496;
	sub.s32 	%r586, %r2666, %r585;
	min.s32 	%r587, %r586, 0;
	add.s32 	%r1970, %r585, %r587;
	sub.s32 	%r1971, %r2666, %r1970;
	add.s32 	%r1972, %r1971, 1;
	and.b32  	%r588, %r1972, 3;
	setp.eq.s32 	%p922, %r588, 0;
	mov.u32 	%r2669, %r586;
	@%p922 bra 	$L__BB0_1036;
	neg.s32 	%r2667, %r588;
	mov.u32 	%r2669, %r586;
$L__BB0_1035:
	.pragma "nounroll";
	sub.s64 	%rd1655, %rd2117, %rd692;
	mov.b64 	%fd1527, %rd1655;
	{
	.reg .b32 %temp; 
	mov.b64 	{%temp, %r1973}, %fd1527;
	}
	setp.lt.s32 	%p923, %r1973, 0;
	selp.b64 	%rd2120, %rd2117, %rd1655, %p923;
	shl.b64 	%rd2117, %rd2120, 1;
	add.s32 	%r2669, %r2669, -1;
	add.s32 	%r2667, %r2667, 1;
	setp.ne.s32 	%p924, %r2667, 0;
	@%p924 bra 	$L__BB0_1035;
$L__BB0_1036:
	sub.s32 	%r1974, %r586, %r587;
	setp.lt.u32 	%p925, %r1974, 3;
	@%p925 bra 	$L__BB0_1038;
$L__BB0_1037:
	sub.s64 	%rd1656, %rd2117, %rd692;
	mov.b64 	%fd1528, %rd1656;
	{
	.reg .b32 %temp; 
	mov.b64 	{%temp, %r1975}, %fd1528;
	}
	setp.lt.s32 	%p926, %r1975, 0;
	selp.b64 	%rd1657, %rd2117, %rd1656, %p926;
	shl.b64 	%rd1658, %rd1657, 1;
	sub.s64 	%rd1659, %rd1658, %rd692;
	mov.b64 	%fd1529, %rd1659;
	{
	.reg .b32 %temp; 
	mov.b64 	{%temp, %r1976}, %fd1529;
	}
	setp.lt.s32 	%p927, %r1976, 0;
	selp.b64 	%rd1660, %rd1658, %rd1659, %p927;
	shl.b64 	%rd1661, %rd1660, 1;
	sub.s64 	%rd1662, %rd1661, %rd692;
	mov.b64 	%fd1530, %rd1662;
	{
	.reg .b32 %temp; 
	mov.b64 	{%temp, %r1977}, %fd1530;
	}
	setp.lt.s32 	%p928, %r1977, 0;
	selp.b64 	%rd1663, %rd1661, %rd1662, %p928;
	shl.b64 	%rd1664, %rd1663, 1;
	sub.s64 	%rd1665, %rd1664, %rd692;
	mov.b64 	%fd1531, %rd1665;
	{
	.reg .b32 %temp; 
	mov.b64 	{%temp, %r1978}, %fd1531;
	}
	setp.lt.s32 	%p929, %r1978, 0;
	selp.b64 	%rd2120, %rd1664, %rd1665, %p929;
	shl.b64 	%rd2117, %rd2120, 1;
	add.s32 	%r596, %r2669, -4;
	setp.gt.s32 	%p930, %r2669, 3;
	mov.u32 	%r2669, %r596;
	@%p930 bra 	$L__BB0_1037;
$L__BB0_1038:
	and.b64  	%rd702, %rd2120, 9223372036854775807;
	setp.eq.s64 	%p931, %rd702, 0;
	mov.b64 	%rd2121, 0;
	@%p931 bra 	$L__BB0_1042;
	mov.b64 	%fd1532, %rd702;
	mul.f64 	%fd1533, %fd1532, 0d4350000000000000;
	{
	.reg .b32 %temp; 
	mov.b64 	{%temp, %r1979}, %fd1533;
	}
	shr.u32 	%r1980, %r1979, 20;
	sub.s32 	%r1981, 55, %r1980;
	sub.s32 	%r597, %r585, %r1981;
	shl.b64 	%rd703, %rd702, %r1981;
	setp.gt.s32 	%p932, %r597, 0;
	@%p932 bra 	$L__BB0_1041;
	sub.s32 	%r1983, 1, %r597;
	shr.u64 	%rd2121, %rd703, %r1983;
	bra.uni 	$L__BB0_1042;
$L__BB0_1041:
	add.s32 	%r1982, %r597, -1;
	cvt.u64.u32 	%rd1667, %r1982;
	shl.b64 	%rd1668, %rd1667, 52;
	add.s64 	%rd2121, %rd1668, %rd703;
$L__BB0_1042:
	mov.b64 	%fd1534, %rd2121;
	copysign.f64 	%fd2016, %fd548, %fd1534;
$L__BB0_1043:
	abs.f64 	%fd1536, %fd2016;
	mul.f64 	%fd1537, %fd1536, 0d41EFFFFFFFE00000;
	cvt.rzi.u32.f64 	%r1984, %fd1537;
	mul.hi.u32 	%r1985, %r1984, -2004318071;
	shr.u32 	%r1986, %r1985, 3;
	mul.lo.s32 	%r1987, %r1986, 15;
	sub.s32 	%r1988, %r1984, %r1987;
	setp.ne.s32 	%p937, %r1988, %r894;
	@%p937 bra 	$L__BB0_1564;
$L__BB0_1044:
	and.b16  	%rs32, %rs2, 255;
	setp.eq.s16 	%p938, %rs32, 0;
	@%p938 bra 	$L__BB0_1562;
	bfe.s64 	%rd1669, %rd2, 56, 8;
	cvt.s8.s64 	%rs33, %rd1669;
	mov.f64 	%fd1538, 0d3FF0000000000000;
	{
	.reg .b32 %temp; 
	mov.b64 	{%temp, %r1989}, %fd1538;
	}
	and.b32  	%r598, %r1989, 2147483647;
	{
	.reg .b32 %temp; 
	mov.b64 	{%r1991, %temp}, %fd1538;
	}
	mov.b64 	%fd556, {%r1991, %r598};
	{
	.reg .b32 %temp; 
	mov.b64 	{%temp, %r599}, %fd556;
	}
	shr.u32 	%r600, %r599, 20;
	mul.f64 	%fd557, %fd556, 0d4350000000000000;
	{
	.reg .b32 %temp; 
	mov.b64 	{%temp, %r1992}, %fd557;
	}
	shr.u32 	%r1993, %r1992, 20;
	add.s32 	%r1994, %r600, %r1993;
	add.s32 	%r601, %r1994, -54;
	cvt.rn.f64.s16 	%fd1539, %rs33;
	mul.f64 	%fd1540, %fd1539, 0d3FF1FB9C7406BB70;
	fma.rn.f64 	%fd558, %fd1540, 0d400921FB54442EEA, 0d404921FB54442EEA;
	{
	.reg .b32 %temp; 
	mov.b64 	{%temp, %r1995}, %fd558;
	}
	and.b32  	%r1996, %r1995, 2147483647;
	{
	.reg .b32 %temp; 
	mov.b64 	{%r1997, %temp}, %fd558;
	}
	mov.b64 	%fd2051, {%r1997, %r1996};
	max.u32 	%r1998, %r1996, %r598;
	setp.gt.u32 	%p2, %r1998, 2146435071;
	setp.lt.u32 	%p939, %r1998, 2146435072;
	@%p939 bra 	$L__BB0_1049;
	setp.num.f64 	%p948, %fd556, %fd556;
	setp.num.f64 	%p949, %fd2051, %fd2051;
	and.pred  	%p950, %p949, %p948;
	@%p950 bra 	$L__BB0_1048;
	mov.f64 	%fd1547, 0d3FF0000000000000;
	add.rn.f64 	%fd2018, %fd558, %fd1547;
	bra.uni 	$L__BB0_1060;
$L__BB0_1048:
	setp.eq.f64 	%p951, %fd2051, 0d7FF0000000000000;
	selp.f64 	%fd2018, 0dFFF8000000000000, %fd558, %p951;
	bra.uni 	$L__BB0_1060;
$L__BB0_1049:
	setp.eq.f64 	%p940, %fd556, 0d0000000000000000;
	mov.f64 	%fd2018, 0dFFF8000000000000;
	@%p940 bra 	$L__BB0_1060;
	setp.ltu.f64 	%p941, %fd2051, %fd556;
	mov.f64 	%fd2018, %fd558;
	@%p941 bra 	$L__BB0_1060;
	{
	.reg .b32 %temp; 
	mov.b64 	{%temp, %r1999}, %fd2051;
	}
	shr.u32 	%r2671, %r1999, 20;
	setp.gt.u32 	%p942, %r1999, 1048575;
	mov.f64 	%fd2017, %fd2051;
	@%p942 bra 	$L__BB0_1053;
	mul.f64 	%fd2017, %fd2051, 0d4350000000000000;
	{
	.reg .b32 %temp; 
	mov.b64 	{%temp, %r2000}, %fd2017;
	}
	shr.u32 	%r2001, %r2000, 20;
	add.s32 	%r2002, %r2671, %r2001;
	add.s32 	%r2671, %r2002, -54;
$L__BB0_1053:
	setp.lt.u32 	%p943, %r599, 1048576;
	selp.f64 	%fd1542, %fd557, %fd556, %p943;
	selp.b32 	%r605, %r601, %r600, %p943;
	mov.b64 	%rd1670, %fd2017;
	mov.b64 	%rd1671, %fd1542;
	and.b64  	%rd1672, %rd1670, 4503599627370495;
	or.b64  	%rd2122, %rd1672, 4503599627370496;
	and.b64  	%rd1673, %rd1671, 4503599627370495;
	or.b64  	%rd708, %rd1673, 4503599627370496;
	sub.s32 	%r2672, %r2671, %r605;
$L__BB0_1054:
	sub.s64 	%rd1674, %rd2122, %rd708;
	mov.b64 	%fd1543, %rd1674;
	{
	.reg .b32 %temp; 
	mov.b64 	{%temp, %r2003}, %fd1543;
	}
	setp.lt.s32 	%p944, %r2003, 0;
	selp.b64 	%rd710, %rd2122, %rd1674, %p944;
	shl.b64 	%rd2122, %rd710, 1;
	add.s32 	%r608, %r2672, -1;
	setp.gt.s32 	%p945, %r2672, 0;
	mov.u32 	%r2672, %r608;
	@%p945 bra 	$L__BB0_1054;
	and.b64  	%rd712, %rd710, 9223372036854775807;
	setp.eq.s64 	%p946, %rd712, 0;
	mov.b64 	%rd2123, 0;
	@%p946 bra 	$L__BB0_1059;
	mov.b64 	%fd1544, %rd712;
	mul.f64 	%fd1545, %fd1544, 0d4350000000000000;
	{
	.reg .b32 %temp; 
	mov.b64 	{%temp, %r2004}, %fd1545;
	}
	shr.u32 	%r2005, %r2004, 20;
	sub.s32 	%r2006, 55, %r2005;
	sub.s32 	%r609, %r605, %r2006;
	shl.b64 	%rd713, %rd712, %r2006;
	setp.gt.s32 	%p947, %r609, 0;
	@%p947 bra 	$L__BB0_1058;
	sub.s32 	%r2008, 1, %r609;
	shr.u64 	%rd2123, %rd713, %r2008;
	bra.uni 	$L__BB0_1059;
$L__BB0_1058:
	add.s32 	%r2007, %r609, -1;
	cvt.u64.u32 	%rd1676, %r2007;
	shl.b64 	%rd1677, %rd1676, 52;
	add.s64 	%rd2123, %rd1677, %rd713;
$L__BB0_1059:
	mov.b64 	%fd1546, %rd2123;
	copysign.f64 	%fd2018, %fd558, %fd1546;
$L__BB0_1060:
	mov.f64 	%fd1548, 0d3FF1FB9C7406BB70;
	div.rn.f64 	%fd1549, %fd1548, %fd2018;
	bfe.s64 	%rd1678, %rd2, 48, 8;
	cvt.s8.s64 	%rs34, %rd1678;
	cvt.rn.f64.s16 	%fd566, %rs34;
	mul.f64 	%fd1550, %fd1549, %fd566;
	fma.rn.f64 	%fd567, %fd1550, 0d400921FB54442EEA, 0d40478FDB9EFFEBFB;
	{
	.reg .b32 %temp; 
	mov.b64 	{%temp, %r2010}, %fd567;
	}
	and.b32  	%r2011, %r2010, 2147483647;
	{
	.reg .b32 %temp; 
	mov.b64 	{%r2012, %temp}, %fd567;
	}
	mov.b64 	%fd2019, {%r2012, %r2011};
	max.u32 	%r2013, %r2011, %r598;
	setp.gt.u32 	%p952, %r2013, 2146435071;
	@%p952 bra 	$L__BB0_1072;
	setp.eq.f64 	%p953, %fd556, 0d0000000000000000;
	mov.f64 	%fd2020, 0dFFF8000000000000;
	@%p953 bra 	$L__BB0_1075;
	setp.ltu.f64 	%p954, %fd2019, %fd556;
	mov.f64 	%fd2020, %fd567;
	@%p954 bra 	$L__BB0_1075;
	{
	.reg .b32 %temp; 
	mov.b64 	{%temp, %r2014}, %fd2019;
	}
	shr.u32 	%r2673, %r2014, 20;
	setp.gt.u32 	%p955, %r2014, 1048575;
	@%p955 bra 	$L__BB0_1065;
	mul.f64 	%fd2019, %fd2019, 0d4350000000000000;
	{
	.reg .b32 %temp; 
	mov.b64 	{%temp, %r2015}, %fd2019;
	}
	shr.u32 	%r2016, %r2015, 20;
	add.s32 	%r2017, %r2673, %r2016;
	add.s32 	%r2673, %r2017, -54;
$L__BB0_1065:
	setp.lt.u32 	%p956, %r599, 1048576;
	selp.f64 	%fd1552, %fd557, %fd556, %p956;
	selp.b32 	%r613, %r601, %r600, %p956;
	mov.b64 	%rd1679, %fd2019;
	mov.b64 	%rd1680, %fd1552;
	and.b64  	%rd1681, %rd1679, 4503599627370495;
	or.b64  	%rd2124, %rd1681, 4503599627370496;
	and.b64  	%rd1682, %rd1680, 4503599627370495;
	or.b64  	%rd718, %rd1682, 4503599627370496;
	sub.s32 	%r2674, %r2673, %r613;
$L__BB0_1066:
	sub.s64 	%rd1683, %rd2124, %rd718;
	mov.b64 	%fd1553, %rd1683;
	{
	.reg .b32 %temp; 
	mov.b64 	{%temp, %r2018}, %fd1553;
	}
	setp.lt.s32 	%p957, %r2018, 0;
	selp.b64 	%rd720, %rd2124, %rd1683, %p957;
	shl.b64 	%rd2124, %rd720, 1;
	add.s32 	%r616, %r2674, -1;
	setp.gt.s32 	%p958, %r2674, 0;
	mov.u32 	%r2674, %r616;
	@%p958 bra 	$L__BB0_1066;
	and.b64  	%rd722, %rd720, 9223372036854775807;
	setp.eq.s64 	%p959, %rd722, 0;
	mov.b64 	%rd2125, 0;
	@%p959 bra 	$L__BB0_1071;
	mov.b64 	%fd1554, %rd722;
	mul.f64 	%fd1555, %fd1554, 0d4350000000000000;
	{
	.reg .b32 %temp; 
	mov.b64 	{%temp, %r2019}, %fd1555;
	}
	shr.u32 	%r2020, %r2019, 20;
	sub.s32 	%r2021, 55, %r2020;
	sub.s32 	%r617, %r613, %r2021;
	shl.b64 	%rd723, %rd722, %r2021;
	setp.lt.s32 	%p960, %r617, 1;
	@%p960 bra 	$L__BB0_1070;
	add.s32 	%r2022, %r617, -1;
	cvt.u64.u32 	%rd1685, %r2022;
	shl.b64 	%rd1686, %rd1685, 52;
	add.s64 	%rd2125, %rd1686, %rd723;
	bra.uni 	$L__BB0_1071;
$L__BB0_1070:
	sub.s32 	%r2023, 1, %r617;
	shr.u64 	%rd2125, %rd723, %r2023;
$L__BB0_1071:
	mov.b64 	%fd1556, %rd2125;
	copysign.f64 	%fd2020, %fd567, %fd1556;
	bra.uni 	$L__BB0_1075;
$L__BB0_1072:
	setp.num.f64 	%p961, %fd556, %fd556;
	setp.num.f64 	%p962, %fd2019, %fd2019;
	and.pred  	%p963, %p962, %p961;
	@%p963 bra 	$L__BB0_1074;
	mov.f64 	%fd1557, 0d3FF0000000000000;
	add.rn.f64 	%fd2020, %fd567, %fd1557;
	bra.uni 	$L__BB0_1075;
$L__BB0_1074:
	setp.eq.f64 	%p964, %fd2019, 0d7FF0000000000000;
	selp.f64 	%fd2020, 0dFFF8000000000000, %fd567, %p964;
$L__BB0_1075:
	mov.f64 	%fd1558, 0d3FF1FB9C7406BB70;
	div.rn.f64 	%fd1559, %fd1558, %fd2020;
	bfe.s64 	%rd1687, %rd2, 40, 8;
	cvt.s8.s64 	%rs35, %rd1687;
	cvt.rn.f64.s16 	%fd575, %rs35;
	mul.f64 	%fd1560, %fd1559, %fd575;
	fma.rn.f64 	%fd576, %fd1560, 0d400921FB54442EEA, 0d4045FDBBE9BBA90D;
	{
	.reg .b32 %temp; 
	mov.b64 	{%temp, %r2025}, %fd576;
	}
	and.b32  	%r2026, %r2025, 2147483647;
	{
	.reg .b32 %temp; 
	mov.b64 	{%r2027, %temp}, %fd576;
	}
	mov.b64 	%fd2021, {%r2027, %r2026};
	max.u32 	%r2028, %r2026, %r598;
	setp.gt.u32 	%p965, %r2028, 2146435071;
	@%p965 bra 	$L__BB0_1087;
	setp.eq.f64 	%p966, %fd556, 0d0000000000000000;
	mov.f64 	%fd2022, 0dFFF8000000000000;
	@%p966 bra 	$L__BB0_1090;
	setp.ltu.f64 	%p967, %fd2021, %fd556;
	mov.f64 	%fd2022, %fd576;
	@%p967 bra 	$L__BB0_1090;
	{
	.reg .b32 %temp; 
	mov.b64 	{%temp, %r2029}, %fd2021;
	}
	shr.u32 	%r2675, %r2029, 20;
	setp.gt.u32 	%p968, %r2029, 1048575;
	@%p968 bra 	$L__BB0_1080;
	mul.f64 	%fd2021, %fd2021, 0d4350000000000000;
	{
	.reg .b32 %temp; 
	mov.b64 	{%temp, %r2030}, %fd2021;
	}
	shr.u32 	%r2031, %r2030, 20;
	add.s32 	%r2032, %r2675, %r2031;
	add.s32 	%r2675, %r2032, -54;
$L__BB0_1080:
	setp.lt.u32 	%p969, %r599, 1048576;
	selp.f64 	%fd1562, %fd557, %fd556, %p969;
	selp.b32 	%r621, %r601, %r600, %p969;
	mov.b64 	%rd1688, %fd2021;
	mov.b64 	%rd1689, %fd1562;
	and.b64  	%rd1690, %rd1688, 4503599627370495;
	or.b64  	%rd2126, %rd1690, 4503599627370496;
	and.b64  	%rd1691, %rd1689, 4503599627370495;
	or.b64  	%rd728, %rd1691, 4503599627370496;
	sub.s32 	%r2676, %r2675, %r621;
$L__BB0_1081:
	sub.s64 	%rd1692, %rd2126, %rd728;
	mov.b64 	%fd1563, %rd1692;
	{
	.reg .b32 %temp; 
	mov.b64 	{%temp, %r2033}, %fd1563;
	}
	setp.lt.s32 	%p970, %r2033, 0;
	selp.b64 	%rd730, %rd2126, %rd1692, %p970;
	shl.b64 	%rd2126, %rd730, 1;
	add.s32 	%r624, %r2676, -1;
	setp.gt.s32 	%p971, %r2676, 0;
	mov.u32 	%r2676, %r624;
	@%p971 bra 	$L__BB0_1081;
	and.b64  	%rd732, %rd730, 9223372036854775807;
	setp.eq.s64 	%p972, %rd732, 0;
	mov.b64 	%rd2127, 0;
	@%p972 bra 	$L__BB0_1086;
	mov.b64 	%fd1564, %rd732;
	mul.f64 	%fd1565, %fd1564, 0d4350000000000000;
	{
	.reg .b32 %temp; 
	mov.b64 	{%temp, %r2034}, %fd1565;
	}
	shr.u32 	%r2035, %r2034, 20;
	sub.s32 	%r2036, 55, %r2035;
	sub.s32 	%r625, %r621, %r2036;
	shl.b64 	%rd733, %rd732, %r2036;
	setp.lt.s32 	%p973, %r625, 1;
	@%p973 bra 	$L__BB0_1085;
	add.s32 	%r2037, %r625, -1;
	cvt.u64.u32 	%rd1694, %r2037;
	shl.b64 	%rd1695, %rd1694, 52;
	add.s64 	%rd2127, %rd1695, %rd733;
	bra.uni 	$L__BB0_1086;
$L__BB0_1085:
	sub.s32 	%r2038, 1, %r625;
	shr.u64 	%rd2127, %rd733, %r2038;
$L__BB0_1086:
	mov.b64 	%fd1566, %rd2127;
	copysign.f64 	%fd2022, %fd576, %fd1566;
	bra.uni 	$L__BB0_1090;
$L__BB0_1087:
	setp.num.f64 	%p974, %fd556, %fd556;
	setp.num.f64 	%p975, %fd2021, %fd2021;
	and.pred  	%p976, %p975, %p974;
	@%p976 bra 	$L__BB0_1089;
	mov.f64 	%fd1567, 0d3FF0000000000000;
	add.rn.f64 	%fd2022, %fd576, %fd1567;
	bra.uni 	$L__BB0_1090;
$L__BB0_1089:
	setp.eq.f64 	%p977, %fd2021, 0d7FF0000000000000;
	selp.f64 	%fd2022, 0dFFF8000000000000, %fd576, %p977;
$L__BB0_1090:
	mov.f64 	%fd1568, 0d3FF1FB9C7406BB70;
	div.rn.f64 	%fd1569, %fd1568, %fd2022;
	bfe.s64 	%rd1696, %rd2, 32, 8;
	cvt.s8.s64 	%rs36, %rd1696;
	cvt.rn.f64.s16 	%fd584, %rs36;
	mul.f64 	%fd1570, %fd1569, %fd584;
	fma.rn.f64 	%fd585, %fd1570, 0d400921FB54442EEA, 0d40446B9C3477661E;
	{
	.reg .b32 %temp; 
	mov.b64 	{%temp, %r2040}, %fd585;
	}
	and.b32  	%r2041, %r2040, 2147483647;
	{
	.reg .b32 %temp; 
	mov.b64 	{%r2042, %temp}, %fd585;
	}
	mov.b64 	%fd2023, {%r2042, %r2041};
	max.u32 	%r2043, %r2041, %r598;
	setp.gt.u32 	%p978, %r2043, 2146435071;
	@%p978 bra 	$L__BB0_1102;
	setp.eq.f64 	%p979, %fd556, 0d0000000000000000;
	mov.f64 	%fd2024, 0dFFF8000000000000;
	@%p979 bra 	$L__BB0_1105;
	setp.ltu.f64 	%p980, %fd2023, %fd556;
	mov.f64 	%fd2024, %fd585;
	@%p980 bra 	$L__BB0_1105;
	{
	.reg .b32 %temp; 
	mov.b64 	{%temp, %r2044}, %fd2023;
	}
	shr.u32 	%r2677, %r2044, 20;
	setp.gt.u32 	%p981, %r2044, 1048575;
	@%p981 bra 	$L__BB0_1095;
	mul.f64 	%fd2023, %fd2023, 0d4350000000000000;
	{
	.reg .b32 %temp; 
	mov.b64 	{%temp, %r2045}, %fd2023;
	}
	shr.u32 	%r2046, %r2045, 20;
	add.s32 	%r2047, %r2677, %r2046;
	add.s32 	%r2677, %r2047, -54;
$L__BB0_1095:
	setp.lt.u32 	%p982, %r599, 1048576;
	selp.f64 	%fd1572, %fd557, %fd556, %p982;
	selp.b32 	%r629, %r601, %r600, %p982;
	mov.b64 	%rd1697, %fd2023;
	mov.b64 	%rd1698, %fd1572;
	and.b64  	%rd1699, %rd1697, 4503599627370495;
	or.b64  	%rd2128, %rd1699, 4503599627370496;
	and.b64  	%rd1700, %rd1698, 4503599627370495;
	or.b64  	%rd738, %rd1700, 4503599627370496;
	sub.s32 	%r2678, %r2677, %r629;
$L__BB0_1096:
	sub.s64 	%rd1701, %rd2128, %rd738;
	mov.b64 	%fd1573, %rd1701;
	{
	.reg .b32 %temp; 
	mov.b64 	{%temp, %r2048}, %fd1573;
	}
	setp.lt.s32 	%p983, %r2048, 0;
	selp.b64 	%rd740, %rd2128, %rd1701, %p983;
	shl.b64 	%rd2128, %rd740, 1;
	add.s32 	%r632, %r2678, -1;
	setp.gt.s32 	%p984, %r2678, 0;
	mov.u32 	%r2678, %r632;
	@%p984 bra 	$L__BB0_1096;
	and.b64  	%rd742, %rd740, 9223372036854775807;
	setp.eq.s64 	%p985, %rd742, 0;
	mov.b64 	%rd2129, 0;
	@%p985 bra 	$L__BB0_1101;
	mov.b64 	%fd1574, %rd742;
	mul.f64 	%fd1575, %fd1574, 0d4350000000000000;
	{
	.reg .b32 %temp; 
	mov.b64 	{%temp, %r2049}, %fd1575;
	}
	shr.u32 	%r2050, %r2049, 20;
	sub.s32 	%r2051, 55, %r2050;
	sub.s32 	%r633, %r629, %r2051;
	shl.b64 	%rd743, %rd742, %r2051;
	setp.lt.s32 	%p986, %r633, 1;
	@%p986 bra 	$L__BB0_1100;
	add.s32 	%r2052, %r633, -1;
	cvt.u64.u32 	%rd1703, %r2052;
	shl.b64 	%rd1704, %rd1703, 52;
	add.s64 	%rd2129, %rd1704, %rd743;
	bra.uni 	$L__BB0_1101;
$L__BB0_1100:
	sub.s32 	%r2053, 1, %r633;
	shr.u64 	%rd2129, %rd743, %r2053;
$L__BB0_1101:
	mov.b64 	%fd1576, %rd2129;
	copysign.f64 	%fd2024, %fd585, %fd1576;
	bra.uni 	$L__BB0_1105;
$L__BB0_1102:
	setp.num.f64 	%p987, %fd556, %fd556;
	setp.num.f64 	%p988, %fd2023, %fd2023;
	and.pred  	%p989, %p988, %p987;
	@%p989 bra 	$L__BB0_1104;
	mov.f64 	%fd1577, 0d3FF0000000000000;
	add.rn.f64 	%fd2024, %fd585, %fd1577;
	bra.uni 	$L__BB0_1105;
$L__BB0_1104:
	setp.eq.f64 	%p990, %fd2023, 0d7FF0000000000000;
	selp.f64 	%fd2024, 0dFFF8000000000000, %fd585, %p990;
$L__BB0_1105:
	mov.f64 	%fd1578, 0d3FF1FB9C7406BB70;
	div.rn.f64 	%fd1579, %fd1578, %fd2024;
	bfe.s64 	%rd1705, %rd2, 24, 8;
	cvt.s8.s64 	%rs37, %rd1705;
	cvt.rn.f64.s16 	%fd593, %rs37;
	mul.f64 	%fd1580, %fd1579, %fd593;
	fma.rn.f64 	%fd594, %fd1580, 0d400921FB54442EEA, 0d4042D97C7F332330;
	{
	.reg .b32 %temp; 
	mov.b64 	{%temp, %r2055}, %fd594;
	}
	and.b32  	%r2056, %r2055, 2147483647;
	{
	.reg .b32 %temp; 
	mov.b64 	{%r2057, %temp}, %fd594;
	}
	mov.b64 	%fd2025, {%r2057, %r2056};
	max.u32 	%r2058, %r2056, %r598;
	setp.gt.u32 	%p991, %r2058, 2146435071;
	@%p991 bra 	$L__BB0_1117;
	setp.eq.f64 	%p992, %fd556, 0d0000000000000000;
	mov.f64 	%fd2026, 0dFFF8000000000000;
	@%p992 bra 	$L__BB0_1120;
	setp.ltu.f64 	%p993, %fd2025, %fd556;
	mov.f64 	%fd2026, %fd594;
	@%p993 bra 	$L__BB0_1120;
	{
	.reg .b32 %temp; 
	mov.b64 	{%temp, %r2059}, %fd2025;
	}
	shr.u32 	%r2679, %r2059, 20;
	setp.gt.u32 	%p994, %r2059, 1048575;
	@%p994 bra 	$L__BB0_1110;
	mul.f64 	%fd2025, %fd2025, 0d4350000000000000;
	{
	.reg .b32 %temp; 
	mov.b64 	{%temp, %r2060}, %fd2025;
	}
	shr.u32 	%r2061, %r2060, 20;
	add.s32 	%r2062, %r2679, %r2061;
	add.s32 	%r2679, %r2062, -54;
$L__BB0_1110:
	setp.lt.u32 	%p995, %r599, 1048576;
	selp.f64 	%fd1582, %fd557, %fd556, %p995;
	selp.b32 	%r637, %r601, %r600, %p995;
	mov.b64 	%rd1706, %fd2025;
	mov.b64 	%rd1707, %fd1582;
	and.b64  	%rd1708, %rd1706, 4503599627370495;
	or.b64  	%rd2130, %rd1708, 4503599627370496;
	and.b64  	%rd1709, %rd1707, 4503599627370495;
	or.b64  	%rd748, %rd1709, 4503599627370496;
	sub.s32 	%r2680, %r2679, %r637;
$L__BB0_1111:
	sub.s64 	%rd1710, %rd2130, %rd748;
	mov.b64 	%fd1583, %rd1710;
	{
	.reg .b32 %temp; 
	mov.b64 	{%temp, %r2063}, %fd1583;
	}
	setp.lt.s32 	%p996, %r2063, 0;
	selp.b64 	%rd750, %rd2130, %rd1710, %p996;
	shl.b64 	%rd2130, %rd750, 1;
	add.s32 	%r640, %r2680, -1;
	setp.gt.s32 	%p997, %r2680, 0;
	mov.u32 	%r2680, %r640;
	@%p997 bra 	$L__BB0_1111;
	and.b64  	%rd752, %rd750, 9223372036854775807;
	setp.eq.s64 	%p998, %rd752, 0;
	mov.b64 	%rd2131, 0;
	@%p998 bra 	$L__BB0_1116;
	mov.b64 	%fd1584, %rd752;
	mul.f64 	%fd1585, %fd1584, 0d4350000000000000;
	{
	.reg .b32 %temp; 
	mov.b64 	{%temp, %r2064}, %fd1585;
	}
	shr.u32 	%r2065, %r2064, 20;
	sub.s32 	%r2066, 55, %r2065;
	sub.s32 	%r641, %r637, %r2066;
	shl.b64 	%rd753, %rd752, %r2066;
	setp.lt.s32 	%p999, %r641, 1;
	@%p999 bra 	$L__BB0_1115;
	add.s32 	%r2067, %r641, -1;
	cvt.u64.u32 	%rd1712, %r2067;
	shl.b64 	%rd1713, %rd1712, 52;
	add.s64 	%rd2131, %rd1713, %rd753;
	bra.uni 	$L__BB0_1116;
$L__BB0_1115:
	sub.s32 	%r2068, 1, %r641;
	shr.u64 	%rd2131, %rd753, %r2068;
$L__BB0_1116:
	mov.b64 	%fd1586, %rd2131;
	copysign.f64 	%fd2026, %fd594, %fd1586;
	bra.uni 	$L__BB0_1120;
$L__BB0_1117:
	setp.num.f64 	%p1000, %fd556, %fd556;
	setp.num.f64 	%p1001, %fd2025, %fd2025;
	and.pred  	%p1002, %p1001, %p1000;
	@%p1002 bra 	$L__BB0_1119;
	mov.f64 	%fd1587, 0d3FF0000000000000;
	add.rn.f64 	%fd2026, %fd594, %fd1587;
	bra.uni 	$L__BB0_1120;
$L__BB0_1119:
	setp.eq.f64 	%p1003, %fd2025, 0d7FF0000000000000;
	selp.f64 	%fd2026, 0dFFF8000000000000, %fd594, %p1003;
$L__BB0_1120:
	mov.f64 	%fd1588, 0d3FF1FB9C7406BB70;
	div.rn.f64 	%fd1589, %fd1588, %fd2026;
	bfe.s64 	%rd1714, %rd2, 16, 8;
	cvt.s8.s64 	%rs38, %rd1714;
	cvt.rn.f64.s16 	%fd602, %rs38;
	mul.f64 	%fd1590, %fd1589, %fd602;
	fma.rn.f64 	%fd603, %fd1590, 0d400921FB54442EEA, 0d4041475CC9EEE041;
	{
	.reg .b32 %temp; 
	mov.b64 	{%temp, %r2070}, %fd603;
	}
	and.b32  	%r2071, %r2070, 2147483647;
	{
	.reg .b32 %temp; 
	mov.b64 	{%r2072, %temp}, %fd603;
	}
	mov.b64 	%fd2027, {%r2072, %r2071};
	max.u32 	%r2073, %r2071, %r598;
	setp.gt.u32 	%p1004, %r2073, 2146435071;
	@%p1004 bra 	$L__BB0_1132;
	setp.eq.f64 	%p1005, %fd556, 0d0000000000000000;
	mov.f64 	%fd2028, 0dFFF8000000000000;
	@%p1005 bra 	$L__BB0_1135;
	setp.ltu.f64 	%p1006, %fd2027, %fd556;
	mov.f64 	%fd2028, %fd603;
	@%p1006 bra 	$L__BB0_1135;
	{
	.reg .b32 %temp; 
	mov.b64 	{%temp, %r2074}, %fd2027;
	}
	shr.u32 	%r2681, %r2074, 20;
	setp.gt.u32 	%p1007, %r2074, 1048575;
	@%p1007 bra 	$L__BB0_1125;
	mul.f64 	%fd2027, %fd2027, 0d4350000000000000;
	{
	.reg .b32 %temp; 
	mov.b64 	{%temp, %r2075}, %fd2027;
	}
	shr.u32 	%r2076, %r2075, 20;
	add.s32 	%r2077, %r2681, %r2076;
	add.s32 	%r2681, %r2077, -54;
$L__BB0_1125:
	setp.lt.u32 	%p1008, %r599, 1048576;
	selp.f64 	%fd1592, %fd557, %fd556, %p1008;
	selp.b32 	%r645, %r601, %r600, %p1008;
	mov.b64 	%rd1715, %fd2027;
	mov.b64 	%rd1716, %fd1592;
	and.b64  	%rd1717, %rd1715, 4503599627370495;
	or.b64  	%rd2132, %rd1717, 4503599627370496;
	and.b64  	%rd1718, %rd1716, 4503599627370495;
	or.b64  	%rd758, %rd1718, 4503599627370496;
	sub.s32 	%r2682, %r2681, %r645;
$L__BB0_1126:
	sub.s64 	%rd1719, %rd2132, %rd758;
	mov.b64 	%fd1593, %rd1719;
	{
	.reg .b32 %temp; 
	mov.b64 	{%temp, %r2078}, %fd1593;
	}
	setp.lt.s32 	%p1009, %r2078, 0;
	selp.b64 	%rd760, %rd2132, %rd1719, %p1009;
	shl.b64 	%rd2132, %rd760, 1;
	add.s32 	%r648, %r2682, -1;
	setp.gt.s32 	%p1010, %r2682, 0;
	mov.u32 	%r2682, %r648;
	@%p1010 bra 	$L__BB0_1126;
	and.b64  	%rd762, %rd760, 9223372036854775807;
	setp.eq.s64 	%p1011, %rd762, 0;
	mov.b64 	%rd2133, 0;
	@%p1011 bra 	$L__BB0_1131;
	mov.b64 	%fd1594, %rd762;
	mul.f64 	%fd1595, %fd1594, 0d4350000000000000;
	{
	.reg .b32 %temp; 
	mov.b64 	{%temp, %r2079}, %fd1595;
	}
	shr.u32 	%r2080, %r2079, 20;
	sub.s32 	%r2081, 55, %r2080;
	sub.s32 	%r649, %r645, %r2081;
	shl.b64 	%rd763, %rd762, %r2081;
	setp.lt.s32 	%p1012, %r649, 1;
	@%p1012 bra 	$L__BB0_1130;
	add.s32 	%r2082, %r649, -1;
	cvt.u64.u32 	%rd1721, %r2082;
	shl.b64 	%rd1722, %rd1721, 52;
	add.s64 	%rd2133, %rd1722, %rd763;
	bra.uni 	$L__BB0_1131;
$L__BB0_1130:
	sub.s32 	%r2083, 1, %r649;
	shr.u64 	%rd2133, %rd763, %r2083;
$L__BB0_1131:
	mov.b64 	%fd1596, %rd2133;
	copysign.f64 	%fd2028, %fd603, %fd1596;
	bra.uni 	$L__BB0_1135;
$L__BB0_1132:
	setp.num.f64 	%p1013, %fd556, %fd556;
	setp.num.f64 	%p1014, %fd2027, %fd2027;
	and.pred  	%p1015, %p1014, %p1013;
	@%p1015 bra 	$L__BB0_1134;
	mov.f64 	%fd1597, 0d3FF0000000000000;
	add.rn.f64 	%fd2028, %fd603, %fd1597;
	bra.uni 	$L__BB0_1135;
$L__BB0_1134:
	setp.eq.f64 	%p1016, %fd2027, 0d7FF0000000000000;
	selp.f64 	%fd2028, 0dFFF8000000000000, %fd603, %p1016;
$L__BB0_1135:
	mov.f64 	%fd1598, 0d3FF1FB9C7406BB70;
	div.rn.f64 	%fd1599, %fd1598, %fd2028;
	cvt.u16.u64 	%rs39, %rd2;
	shr.s16 	%rs40, %rs39, 8;
	cvt.rn.f64.s16 	%fd611, %rs40;
	mul.f64 	%fd1600, %fd1599, %fd611;
	fma.rn.f64 	%fd612, %fd1600, 0d400921FB54442EEA, 0d403F6A7A29553AA4;
	{
	.reg .b32 %temp; 
	mov.b64 	{%temp, %r2085}, %fd612;
	}
	and.b32  	%r2086, %r2085, 2147483647;
	{
	.reg .b32 %temp; 
	mov.b64 	{%r2087, %temp}, %fd612;
	}
	mov.b64 	%fd2029, {%r2087, %r2086};
	max.u32 	%r2088, %r2086, %r598;
	setp.gt.u32 	%p1017, %r2088, 2146435071;
	@%p1017 bra 	$L__BB0_1147;
	setp.eq.f64 	%p1018, %fd556, 0d0000000000000000;
	mov.f64 	%fd2030, 0dFFF8000000000000;
	@%p1018 bra 	$L__BB0_1150;
	setp.ltu.f64 	%p1019, %fd2029, %fd556;
	mov.f64 	%fd2030, %fd612;
	@%p1019 bra 	$L__BB0_1150;
	{
	.reg .b32 %temp; 
	mov.b64 	{%temp, %r2089}, %fd2029;
	}
	shr.u32 	%r2683, %r2089, 20;
	setp.gt.u32 	%p1020, %r2089, 1048575;
	@%p1020 bra 	$L__BB0_1140;
	mul.f64 	%fd2029, %fd2029, 0d4350000000000000;
	{
	.reg .b32 %temp; 
	mov.b64 	{%temp, %r2090}, %fd2029;
	}
	shr.u32 	%r2091, %r2090, 20;
	add.s32 	%r2092, %r2683, %r2091;
	add.s32 	%r2683, %r2092, -54;
$L__BB0_1140:
	setp.lt.u32 	%p1021, %r599, 1048576;
	selp.f64 	%fd1602, %fd557, %fd556, %p1021;
	selp.b32 	%r653, %r601, %r600, %p1021;
	mov.b64 	%rd1723, %fd2029;
	mov.b64 	%rd1724, %fd1602;
	and.b64  	%rd1725, %rd1723, 4503599627370495;
	or.b64  	%rd2134, %rd1725, 4503599627370496;
	and.b64  	%rd1726, %rd1724, 4503599627370495;
	or.b64  	%rd768, %rd1726, 4503599627370496;
	sub.s32 	%r2684, %r2683, %r653;
$L__BB0_1141:
	sub.s64 	%rd1727, %rd2134, %rd768;
	mov.b64 	%fd1603, %rd1727;
	{
	.reg .b32 %temp; 
	mov.b64 	{%temp, %r2093}, %fd1603;
	}
	setp.lt.s32 	%p1022, %r2093, 0;
	selp.b64 	%rd770, %rd2134, %rd1727, %p1022;
	shl.b64 	%rd2134, %rd770, 1;
	add.s32 	%r656, %r2684, -1;
	setp.gt.s32 	%p1023, %r2684, 0;
	mov.u32 	%r2684, %r656;
	@%p1023 bra 	$L__BB0_1141;
	and.b64  	%rd772, %rd770, 9223372036854775807;
	setp.eq.s64 	%p1024, %rd772, 0;
	mov.b64 	%rd2135, 0;
	@%p1024 bra 	$L__BB0_1146;
	mov.b64 	%fd1604, %rd772;
	mul.f64 	%fd1605, %fd1604, 0d4350000000000000;
	{
	.reg .b32 %temp; 
	mov.b64 	{%temp, %r2094}, %fd1605;
	}
	shr.u32 	%r2095, %r2094, 20;
	sub.s32 	%r2096, 55, %r2095;
	sub.s32 	%r657, %r653, %r2096;
	shl.b64 	%rd773, %rd772, %r2096;
	setp.lt.s32 	%p1025, %r657, 1;
	@%p1025 bra 	$L__BB0_1145;
	add.s32 	%r2097, %r657, -1;
	cvt.u64.u32 	%rd1729, %r2097;
	shl.b64 	%rd1730, %rd1729, 52;
	add.s64 	%rd2135, %rd1730, %rd773;
	bra.uni 	$L__BB0_1146;
$L__BB0_1145:
	sub.s32 	%r2098, 1, %r657;
	shr.u64 	%rd2135, %rd773, %r2098;
$L__BB0_1146:
	mov.b64 	%fd1606, %rd2135;
	copysign.f64 	%fd2030, %fd612, %fd1606;
	bra.uni 	$L__BB0_1150;
$L__BB0_1147:
	setp.num.f64 	%p1026, %fd556, %fd556;
	setp.num.f64 	%p1027, %fd2029, %fd2029;
	and.pred  	%p1028, %p1027, %p1026;
	@%p1028 bra 	$L__BB0_1149;
	mov.f64 	%fd1607, 0d3FF0000000000000;
	add.rn.f64 	%fd2030, %fd612, %fd1607;
	bra.uni 	$L__BB0_1150;
$L__BB0_1149:
	setp.eq.f64 	%p1029, %fd2029, 0d7FF0000000000000;
	selp.f64 	%fd2030, 0dFFF8000000000000, %fd612, %p1029;
$L__BB0_1150:
	mov.f64 	%fd1608, 0d3FF1FB9C7406BB70;
	div.rn.f64 	%fd1609, %fd1608, %fd2030;
	cvt.s8.s64 	%rs41, %rd2;
	cvt.rn.f64.s16 	%fd620, %rs41;
	mul.f64 	%fd1610, %fd1609, %fd620;
	fma.rn.f64 	%fd621, %fd1610, 0d400921FB54442EEA, 0d403C463ABECCB4C7;
	{
	.reg .b32 %temp; 
	mov.b64 	{%temp, %r2100}, %fd621;
	}
	and.b32  	%r2101, %r2100, 2147483647;
	{
	.reg .b32 %temp; 
	mov.b64 	{%r2102, %temp}, %fd621;
	}
	mov.b64 	%fd2031, {%r2102, %r2101};
	max.u32 	%r2103, %r2101, %r598;
	setp.gt.u32 	%p1030, %r2103, 2146435071;
	@%p1030 bra 	$L__BB0_1162;
	setp.eq.f64 	%p1031, %fd556, 0d0000000000000000;
	mov.f64 	%fd2032, 0dFFF8000000000000;
	@%p1031 bra 	$L__BB0_1165;
	setp.ltu.f64 	%p1032, %fd2031, %fd556;
	mov.f64 	%fd2032, %fd621;
	@%p1032 bra 	$L__BB0_1165;
	{
	.reg .b32 %temp; 
	mov.b64 	{%temp, %r2104}, %fd2031;
	}
	shr.u32 	%r2685, %r2104, 20;
	setp.gt.u32 	%p1033, %r2104, 1048575;
	@%p1033 bra 	$L__BB0_1155;
	mul.f64 	%fd2031, %fd2031, 0d4350000000000000;
	{
	.reg .b32 %temp; 
	mov.b64 	{%temp, %r2105}, %fd2031;
	}
	shr.u32 	%r2106, %r2105, 20;
	add.s32 	%r2107, %r2685, %r2106;
	add.s32 	%r2685, %r2107, -54;
$L__BB0_1155:
	setp.lt.u32 	%p1034, %r599, 1048576;
	selp.f64 	%fd1612, %fd557, %fd556, %p1034;
	selp.b32 	%r661, %r601, %r600, %p1034;
	mov.b64 	%rd1731, %fd2031;
	mov.b64 	%rd1732, %fd1612;
	and.b64  	%rd1733, %rd1731, 4503599627370495;
	or.b64  	%rd2136, %rd1733, 4503599627370496;
	and.b64  	%rd1734, %rd1732, 4503599627370495;
	or.b64  	%rd778, %rd1734, 4503599627370496;
	sub.s32 	%r2686, %r2685, %r661;
$L__BB0_1156:
	sub.s64 	%rd1735, %rd2136, %rd778;
	mov.b64 	%fd1613, %rd1735;
	{
	.reg .b32 %temp; 
	mov.b64 	{%temp, %r2108}, %fd1613;
	}
	setp.lt.s32 	%p1035, %r2108, 0;
	selp.b64 	%rd780, %rd2136, %rd1735, %p1035;
	shl.b64 	%rd2136, %rd780, 1;
	add.s32 	%r664, %r2686, -1;
	setp.gt.s32 	%p1036, %r2686, 0;
	mov.u32 	%r2686, %r664;
	@%p1036 bra 	$L__BB0_1156;
	and.b64  	%rd782, %rd780, 9223372036854775807;
	setp.eq.s64 	%p1037, %rd782, 0;
	mov.b64 	%rd2137, 0;
	@%p1037 bra 	$L__BB0_1161;
	mov.b64 	%fd1614, %rd782;
	mul.f64 	%fd1615, %fd1614, 0d4350000000000000;
	{
	.reg .b32 %temp; 
	mov.b64 	{%temp, %r2109}, %fd1615;
	}
	shr.u32 	%r2110, %r2109, 20;
	sub.s32 	%r2111, 55, %r2110;
	sub.s32 	%r665, %r661, %r2111;
	shl.b64 	%rd783, %rd782, %r2111;
	setp.lt.s32 	%p1038, %r665, 1;
	@%p1038 bra 	$L__BB0_1160;
	add.s32 	%r2112, %r665, -1;
	cvt.u64.u32 	%rd1737, %r2112;
	shl.b64 	%rd1738, %rd1737, 52;
	add.s64 	%rd2137, %rd1738, %rd783;
	bra.uni 	$L__BB0_1161;
$L__BB0_1160:
	sub.s32 	%r2113, 1, %r665;
	shr.u64 	%rd2137, %rd783, %r2113;
$L__BB0_1161:
	mov.b64 	%fd1616, %rd2137;
	copysign.f64 	%fd2032, %fd621, %fd1616;
	bra.uni 	$L__BB0_1165;
$L__BB0_1162:
	setp.num.f64 	%p1039, %fd556, %fd556;
	setp.num.f64 	%p1040, %fd2031, %fd2031;
	and.pred  	%p1041, %p1040, %p1039;
	@%p1041 bra 	$L__BB0_1164;
	mov.f64 	%fd1617, 0d3FF0000000000000;
	add.rn.f64 	%fd2032, %fd621, %fd1617;
	bra.uni 	$L__BB0_1165;
$L__BB0_1164:
	setp.eq.f64 	%p1042, %fd2031, 0d7FF0000000000000;
	selp.f64 	%fd2032, 0dFFF8000000000000, %fd621, %p1042;
$L__BB0_1165:
	mov.f64 	%fd1618, 0d3FF1FB9C7406BB70;
	div.rn.f64 	%fd1619, %fd1618, %fd2032;
	mul.f64 	%fd1620, %fd1619, 0d404D000000000000;
	fma.rn.f64 	%fd629, %fd1620, 0d400921FB54442EEA, 0d403921FB54442EEA;
	{
	.reg .b32 %temp; 
	mov.b64 	{%temp, %r2115}, %fd629;
	}
	and.b32  	%r2116, %r2115, 2147483647;
	{
	.reg .b32 %temp; 
	mov.b64 	{%r2117, %temp}, %fd629;
	}
	mov.b64 	%fd2033, {%r2117, %r2116};
	max.u32 	%r2118, %r2116, %r598;
	setp.gt.u32 	%p1043, %r2118, 2146435071;
	@%p1043 bra 	$L__BB0_1177;
	setp.eq.f64 	%p1044, %fd556, 0d0000000000000000;
	mov.f64 	%fd2034, 0dFFF8000000000000;
	@%p1044 bra 	$L__BB0_1180;
	setp.ltu.f64 	%p1045, %fd2033, %fd556;
	mov.f64 	%fd2034, %fd629;
	@%p1045 bra 	$L__BB0_1180;
	{
	.reg .b32 %temp; 
	mov.b64 	{%temp, %r2119}, %fd2033;
	}
	shr.u32 	%r2687, %r2119, 20;
	setp.gt.u32 	%p1046, %r2119, 1048575;
	@%p1046 bra 	$L__BB0_1170;
	mul.f64 	%fd2033, %fd2033, 0d4350000000000000;
	{
	.reg .b32 %temp; 
	mov.b64 	{%temp, %r2120}, %fd2033;
	}
	shr.u32 	%r2121, %r2120, 20;
	add.s32 	%r2122, %r2687, %r2121;
	add.s32 	%r2687, %r2122, -54;
$L__BB0_1170:
	setp.lt.u32 	%p1047, %r599, 1048576;
	selp.f64 	%fd1622, %fd557, %fd556, %p1047;
	selp.b32 	%r669, %r601, %r600, %p1047;
	mov.b64 	%rd1739, %fd2033;
	mov.b64 	%rd1740, %fd1622;
	and.b64  	%rd1741, %rd1739, 4503599627370495;
	or.b64  	%rd2138, %rd1741, 4503599627370496;
	and.b64  	%rd1742, %rd1740, 4503599627370495;
	or.b64  	%rd788, %rd1742, 4503599627370496;
	sub.s32 	%r2688, %r2687, %r669;
$L__BB0_1171:
	sub.s64 	%rd1743, %rd2138, %rd788;
	mov.b64 	%fd1623, %rd1743;
	{
	.reg .b32 %temp; 
	mov.b64 	{%temp, %r2123}, %fd1623;
	}
	setp.lt.s32 	%p1048, %r2123, 0;
	selp.b64 	%rd790, %rd2138, %rd1743, %p1048;
	shl.b64 	%rd2138, %rd790, 1;
	add.s32 	%r672, %r2688, -1;
	setp.gt.s32 	%p1049, %r2688, 0;
	mov.u32 	%r2688, %r672;
	@%p1049 bra 	$L__BB0_1171;
	and.b64  	%rd792, %rd790, 9223372036854775807;
	setp.eq.s64 	%p1050, %rd792, 0;
	mov.b64 	%rd2139, 0;
	@%p1050 bra 	$L__BB0_1176;
	mov.b64 	%fd1624, %rd792;
	mul.f64 	%fd1625, %fd1624, 0d4350000000000000;
	{
	.reg .b32 %temp; 
	mov.b64 	{%temp, %r2124}, %fd1625;
	}
	shr.u32 	%r2125, %r2124, 20;
	sub.s32 	%r2126, 55, %r2125;
	sub.s32 	%r673, %r669, %r2126;
	shl.b64 	%rd793, %rd792, %r2126;
	setp.lt.s32 	%p1051, %r673, 1;
	@%p1051 bra 	$L__BB0_1175;
	add.s32 	%r2127, %r673, -1;
	cvt.u64.u32 	%rd1745, %r2127;
	shl.b64 	%rd1746, %rd1745, 52;
	add.s64 	%rd2139, %rd1746, %rd793;
	bra.uni 	$L__BB0_1176;
$L__BB0_1175:
	sub.s32 	%r2128, 1, %r673;
	shr.u64 	%rd2139, %rd793, %r2128;
$L__BB0_1176:
	mov.b64 	%fd1626, %rd2139;
	copysign.f64 	%fd2034, %fd629, %fd1626;
	bra.uni 	$L__BB0_1180;
$L__BB0_1177:
	setp.num.f64 	%p1052, %fd556, %fd556;
	setp.num.f64 	%p1053, %fd2033, %fd2033;
	and.pred  	%p1054, %p1053, %p1052;
	@%p1054 bra 	$L__BB0_1179;
	mov.f64 	%fd1627, 0d3FF0000000000000;
	add.rn.f64 	%fd2034, %fd629, %fd1627;
	bra.uni 	$L__BB0_1180;
$L__BB0_1179:
	setp.eq.f64 	%p1055, %fd2033, 0d7FF0000000000000;
	selp.f64 	%fd2034, 0dFFF8000000000000, %fd629, %p1055;
$L__BB0_1180:
	mov.f64 	%fd1628, 0d3FF1FB9C7406BB70;
	div.rn.f64 	%fd1629, %fd1628, %fd2034;
	mul.f64 	%fd1630, %fd1629, 0d4048800000000000;
	fma.rn.f64 	%fd637, %fd1630, 0d400921FB54442EEA, 0d4035FDBBE9BBA90D;
	{
	.reg .b32 %temp; 
	mov.b64 	{%temp, %r2130}, %fd637;
	}
	and.b32  	%r2131, %r2130, 2147483647;
	{
	.reg .b32 %temp; 
	mov.b64 	{%r2132, %temp}, %fd637;
	}
	mov.b64 	%fd2035, {%r2132, %r2131};
	max.u32 	%r2133, %r2131, %r598;
	setp.gt.u32 	%p1056, %r2133, 2146435071;
	@%p1056 bra 	$L__BB0_1192;
	setp.eq.f64 	%p1057, %fd556, 0d0000000000000000;
	mov.f64 	%fd2036, 0dFFF8000000000000;
	@%p1057 bra 	$L__BB0_1195;
	setp.ltu.f64 	%p1058, %fd2035, %fd556;
	mov.f64 	%fd2036, %fd637;
	@%p1058 bra 	$L__BB0_1195;
	{
	.reg .b32 %temp; 
	mov.b64 	{%temp, %r2134}, %fd2035;
	}
	shr.u32 	%r2689, %r2134, 20;
	setp.gt.u32 	%p1059, %r2134, 1048575;
	@%p1059 bra 	$L__BB0_1185;
	mul.f64 	%fd2035, %fd2035, 0d4350000000000000;
	{
	.reg .b32 %temp; 
	mov.b64 	{%temp, %r2135}, %fd2035;
	}
	shr.u32 	%r2136, %r2135, 20;
	add.s32 	%r2137, %r2689, %r2136;
	add.s32 	%r2689, %r2137, -54;
$L__BB0_1185:
	setp.lt.u32 	%p1060, %r599, 1048576;
	selp.f64 	%fd1632, %fd557, %fd556, %p1060;
	selp.b32 	%r677, %r601, %r600, %p1060;
	mov.b64 	%rd1747, %fd2035;
	mov.b64 	%rd1748, %fd1632;
	and.b64  	%rd1749, %rd1747, 4503599627370495;
	or.b64  	%rd2140, %rd1749, 4503599627370496;
	and.b64  	%rd1750, %rd1748, 4503599627370495;
	or.b64  	%rd798, %rd1750, 4503599627370496;
	sub.s32 	%r2690, %r2689, %r677;
$L__BB0_1186:
	sub.s64 	%rd1751, %rd2140, %rd798;
	mov.b64 	%fd1633, %rd1751;
	{
	.reg .b32 %temp; 
	mov.b64 	{%temp, %r2138}, %fd1633;
	}
	setp.lt.s32 	%p1061, %r2138, 0;
	selp.b64 	%rd800, %rd2140, %rd1751, %p1061;
	shl.b64 	%rd2140, %rd800, 1;
	add.s32 	%r680, %r2690, -1;
	setp.gt.s32 	%p1062, %r2690, 0;
	mov.u32 	%r2690, %r680;
	@%p1062 bra 	$L__BB0_1186;
	and.b64  	%rd802, %rd800, 9223372036854775807;
	setp.eq.s64 	%p1063, %rd802, 0;
	mov.b64 	%rd2141, 0;
	@%p1063 bra 	$L__BB0_1191;
	mov.b64 	%fd1634, %rd802;
	mul.f64 	%fd1635, %fd1634, 0d4350000000000000;
	{
	.reg .b32 %temp; 
	mov.b64 	{%temp, %r2139}, %fd1635;
	}
	shr.u32 	%r2140, %r2139, 20;
	sub.s32 	%r2141, 55, %r2140;
	sub.s32 	%r681, %r677, %r2141;
	shl.b64 	%rd803, %rd802, %r2141;
	setp.lt.s32 	%p1064, %r681, 1;
	@%p1064 bra 	$L__BB0_1190;
	add.s32 	%r2142, %r681, -1;
	cvt.u64.u32 	%rd1753, %r2142;
	shl.b64 	%rd1754, %rd1753, 52;
	add.s64 	%rd2141, %rd1754, %rd803;
	bra.uni 	$L__BB0_1191;
$L__BB0_1190:
	sub.s32 	%r2143, 1, %r681;
	shr.u64 	%rd2141, %rd803, %r2143;
$L__BB0_1191:
	mov.b64 	%fd1636, %rd2141;
	copysign.f64 	%fd2036, %fd637, %fd1636;
	bra.uni 	$L__BB0_1195;
$L__BB0_1192:
	setp.num.f64 	%p1065, %fd556, %fd556;
	setp.num.f64 	%p1066, %fd2035, %fd2035;
	and.pred  	%p1067, %p1066, %p1065;
	@%p1067 bra 	$L__BB0_1194;
	mov.f64 	%fd1637, 0d3FF0000000000000;
	add.rn.f64 	%fd2036, %fd637, %fd1637;
	bra.uni 	$L__BB0_1195;
$L__BB0_1194:
	setp.eq.f64 	%p1068, %fd2035, 0d7FF0000000000000;
	selp.f64 	%fd2036, 0dFFF8000000000000, %fd637, %p1068;
$L__BB0_1195:
	mov.f64 	%fd1638, 0d3FF1FB9C7406BB70;
	div.rn.f64 	%fd1639, %fd1638, %fd2036;
	mul.f64 	%fd1640, %fd1639, 0d404A800000000000;
	fma.rn.f64 	%fd645, %fd1640, 0d400921FB54442EEA, 0d4032D97C7F332330;
	{
	.reg .b32 %temp; 
	mov.b64 	{%temp, %r2145}, %fd645;
	}
	and.b32  	%r2146, %r2145, 2147483647;
	{
	.reg .b32 %temp; 
	mov.b64 	{%r2147, %temp}, %fd645;
	}
	mov.b64 	%fd2037, {%r2147, %r2146};
	max.u32 	%r2148, %r2146, %r598;
	setp.gt.u32 	%p1069, %r2148, 2146435071;
	@%p1069 bra 	$L__BB0_1207;
	setp.eq.f64 	%p1070, %fd556, 0d0000000000000000;
	mov.f64 	%fd2038, 0dFFF8000000000000;
	@%p1070 bra 	$L__BB0_1210;
	setp.ltu.f64 	%p1071, %fd2037, %fd556;
	mov.f64 	%fd2038, %fd645;
	@%p1071 bra 	$L__BB0_1210;
	{
	.reg .b32 %temp; 
	mov.b64 	{%temp, %r2149}, %fd2037;
	}
	shr.u32 	%r2691, %r2149, 20;
	setp.gt.u32 	%p1072, %r2149, 1048575;
	@%p1072 bra 	$L__BB0_1200;
	mul.f64 	%fd2037, %fd2037, 0d4350000000000000;
	{
	.reg .b32 %temp; 
	mov.b64 	{%temp, %r2150}, %fd2037;
	}
	shr.u32 	%r2151, %r2150, 20;
	add.s32 	%r2152, %r2691, %r2151;
	add.s32 	%r2691, %r2152, -54;
$L__BB0_1200:
	setp.lt.u32 	%p1073, %r599, 1048576;
	selp.f64 	%fd1642, %fd557, %fd556, %p1073;
	selp.b32 	%r685, %r601, %r600, %p1073;
	mov.b64 	%rd1755, %fd2037;
	mov.b64 	%rd1756, %fd1642;
	and.b64  	%rd1757, %rd1755, 4503599627370495;
	or.b64  	%rd2142, %rd1757, 4503599627370496;
	and.b64  	%rd1758, %rd1756, 4503599627370495;
	or.b64  	%rd808, %rd1758, 4503599627370496;
	sub.s32 	%r2692, %r2691, %r685;
$L__BB0_1201:
	sub.s64 	%rd1759, %rd2142, %rd808;
	mov.b64 	%fd1643, %rd1759;
	{
	.reg .b32 %temp; 
	mov.b64 	{%temp, %r2153}, %fd1643;
	}
	setp.lt.s32 	%p1074, %r2153, 0;
	selp.b64 	%rd810, %rd2142, %rd1759, %p1074;
	shl.b64 	%rd2142, %rd810, 1;
	add.s32 	%r688, %r2692, -1;
	setp.gt.s32 	%p1075, %r2692, 0;
	mov.u32 	%r2692, %r688;
	@%p1075 bra 	$L__BB0_1201;
	and.b64  	%rd812, %rd810, 9223372036854775807;
	setp.eq.s64 	%p1076, %rd812, 0;
	mov.b64 	%rd2143, 0;
	@%p1076 bra 	$L__BB0_1206;
	mov.b64 	%fd1644, %rd812;
	mul.f64 	%fd1645, %fd1644, 0d4350000000000000;
	{
	.reg .b32 %temp; 
	mov.b64 	{%temp, %r2154}, %fd1645;
	}
	shr.u32 	%r2155, %r2154, 20;
	sub.s32 	%r2156, 55, %r2155;
	sub.s32 	%r689, %r685, %r2156;
	shl.b64 	%rd813, %rd812, %r2156;
	setp.lt.s32 	%p1077, %r689, 1;
	@%p1077 bra 	$L__BB0_1205;
	add.s32 	%r2157, %r689, -1;
	cvt.u64.u32 	%rd1761, %r2157;
	shl.b64 	%rd1762, %rd1761, 52;
	add.s64 	%rd2143, %rd1762, %rd813;
	bra.uni 	$L__BB0_1206;
$L__BB0_1205:
	sub.s32 	%r2158, 1, %r689;
	shr.u64 	%rd2143, %rd813, %r2158;
$L__BB0_1206:
	mov.b64 	%fd1646, %rd2143;
	copysign.f64 	%fd2038, %fd645, %fd1646;
	bra.uni 	$L__BB0_1210;
$L__BB0_1207:
	setp.num.f64 	%p1078, %fd556, %fd556;
	setp.num.f64 	%p1079, %fd2037, %fd2037;
	and.pred  	%p1080, %p1079, %p1078;
	@%p1080 bra 	$L__BB0_1209;
	mov.f64 	%fd1647, 0d3FF0000000000000;
	add.rn.f64 	%fd2038, %fd645, %fd1647;
	bra.uni 	$L__BB0_1210;
$L__BB0_1209:
	setp.eq.f64 	%p1081, %fd2037, 0d7FF0000000000000;
	selp.f64 	%fd2038, 0dFFF8000000000000, %fd645, %p1081;
$L__BB0_1210:
	mov.f64 	%fd1648, 0d3FF1FB9C7406BB70;
	div.rn.f64 	%fd1649, %fd1648, %fd2038;
	mul.f64 	%fd1650, %fd1649, 0d404A800000000000;
	fma.rn.f64 	%fd653, %fd1650, 0d400921FB54442EEA, 0d402F6A7A29553AA4;
	{
	.reg .b32 %temp; 
	mov.b64 	{%temp, %r2160}, %fd653;
	}
	and.b32  	%r2161, %r2160, 2147483647;
	{
	.reg .b32 %temp; 
	mov.b64 	{%r2162, %temp}, %fd653;
	}
	mov.b64 	%fd2039, {%r2162, %r2161};
	max.u32 	%r2163, %r2161, %r598;
	setp.gt.u32 	%p1082, %r2163, 2146435071;
	@%p1082 bra 	$L__BB0_1222;
	setp.eq.f64 	%p1083, %fd556, 0d0000000000000000;
	mov.f64 	%fd2040, 0dFFF8000000000000;
	@%p1083 bra 	$L__BB0_1225;
	setp.ltu.f64 	%p1084, %fd2039, %fd556;
	mov.f64 	%fd2040, %fd653;
	@%p1084 bra 	$L__BB0_1225;
	{
	.reg .b32 %temp; 
	mov.b64 	{%temp, %r2164}, %fd2039;
	}
	shr.u32 	%r2693, %r2164, 20;
	setp.gt.u32 	%p1085, %r2164, 1048575;
	@%p1085 bra 	$L__BB0_1215;
	mul.f64 	%fd2039, %fd2039, 0d4350000000000000;
	{
	.reg .b32 %temp; 
	mov.b64 	{%temp, %r2165}, %fd2039;
	}
	shr.u32 	%r2166, %r2165, 20;
	add.s32 	%r2167, %r2693, %r2166;
	add.s32 	%r2693, %r2167, -54;
$L__BB0_1215:
	setp.lt.u32 	%p1086, %r599, 1048576;
	selp.f64 	%fd1652, %fd557, %fd556, %p1086;
	selp.b32 	%r693, %r601, %r600, %p1086;
	mov.b64 	%rd1763, %fd2039;
	mov.b64 	%rd1764, %fd1652;
	and.b64  	%rd1765, %rd1763, 4503599627370495;
	or.b64  	%rd2144, %rd1765, 4503599627370496;
	and.b64  	%rd1766, %rd1764, 4503599627370495;
	or.b64  	%rd818, %rd1766, 4503599627370496;
	sub.s32 	%r2694, %r2693, %r693;
$L__BB0_1216:
	sub.s64 	%rd1767, %rd2144, %rd818;
	mov.b64 	%fd1653, %rd1767;
	{
	.reg .b32 %temp; 
	mov.b64 	{%temp, %r2168}, %fd1653;
	}
	setp.lt.s32 	%p1087, %r2168, 0;
	selp.b64 	%rd820, %rd2144, %rd1767, %p1087;
	shl.b64 	%rd2144, %rd820, 1;
	add.s32 	%r696, %r2694, -1;
	setp.gt.s32 	%p1088, %r2694, 0;
	mov.u32 	%r2694, %r696;
	@%p1088 bra 	$L__BB0_1216;
	and.b64  	%rd822, %rd820, 9223372036854775807;
	setp.eq.s64 	%p1089, %rd822, 0;
	mov.b64 	%rd2145, 0;
	@%p1089 bra 	$L__BB0_1221;
	mov.b64 	%fd1654, %rd822;
	mul.f64 	%fd1655, %fd1654, 0d4350000000000000;
	{
	.reg .b32 %temp; 
	mov.b64 	{%temp, %r2169}, %fd1655;
	}
	shr.u32 	%r2170, %r2169, 20;
	sub.s32 	%r2171, 55, %r2170;
	sub.s32 	%r697, %r693, %r2171;
	shl.b64 	%rd823, %rd822, %r2171;
	setp.lt.s32 	%p1090, %r697, 1;
	@%p1090 bra 	$L__BB0_1220;
	add.s32 	%r2172, %r697, -1;
	cvt.u64.u32 	%rd1769, %r2172;
	shl.b64 	%rd1770, %rd1769, 52;
	add.s64 	%rd2145, %rd1770, %rd823;
	bra.uni 	$L__BB0_1221;
$L__BB0_1220:
	sub.s32 	%r2173, 1, %r697;
	shr.u64 	%rd2145, %rd823, %r2173;
$L__BB0_1221:
	mov.b64 	%fd1656, %rd2145;
	copysign.f64 	%fd2040, %fd653, %fd1656;
	bra.uni 	$L__BB0_1225;
$L__BB0_1222:
	setp.num.f64 	%p1091, %fd556, %fd556;
	setp.num.f64 	%p1092, %fd2039, %fd2039;
	and.pred  	%p1093, %p1092, %p1091;
	@%p1093 bra 	$L__BB0_1224;
	mov.f64 	%fd1657, 0d3FF0000000000000;
	add.rn.f64 	%fd2040, %fd653, %fd1657;
	bra.uni 	$L__BB0_1225;
$L__BB0_1224:
	setp.eq.f64 	%p1094, %fd2039, 0d7FF0000000000000;
	selp.f64 	%fd2040, 0dFFF8000000000000, %fd653, %p1094;
$L__BB0_1225:
	mov.f64 	%fd1658, 0d3FF1FB9C7406BB70;
	div.rn.f64 	%fd1659, %fd1658, %fd2040;
	mul.f64 	%fd1660, %fd1659, 0d404C800000000000;
	fma.rn.f64 	%fd661, %fd1660, 0d400921FB54442EEA, 0d402921FB54442EEA;
	{
	.reg .b32 %temp; 
	mov.b64 	{%temp, %r2175}, %fd661;
	}
	and.b32  	%r2176, %r2175, 2147483647;
	{
	.reg .b32 %temp; 
	mov.b64 	{%r2177, %temp}, %fd661;
	}
	mov.b64 	%fd2041, {%r2177, %r2176};
	max.u32 	%r2178, %r2176, %r598;
	setp.gt.u32 	%p1095, %r2178, 2146435071;
	@%p1095 bra 	$L__BB0_1237;
	setp.eq.f64 	%p1096, %fd556, 0d0000000000000000;
	mov.f64 	%fd2042, 0dFFF8000000000000;
	@%p1096 bra 	$L__BB0_1240;
	setp.ltu.f64 	%p1097, %fd2041, %fd556;
	mov.f64 	%fd2042, %fd661;
	@%p1097 bra 	$L__BB0_1240;
	{
	.reg .b32 %temp; 
	mov.b64 	{%temp, %r2179}, %fd2041;
	}
	shr.u32 	%r2695, %r2179, 20;
	setp.gt.u32 	%p1098, %r2179, 1048575;
	@%p1098 bra 	$L__BB0_1230;
	mul.f64 	%fd2041, %fd2041, 0d4350000000000000;
	{
	.reg .b32 %temp; 
	mov.b64 	{%temp, %r2180}, %fd2041;
	}
	shr.u32 	%r2181, %r2180, 20;
	add.s32 	%r2182, %r2695, %r2181;
	add.s32 	%r2695, %r2182, -54;
$L__BB0_1230:
	setp.lt.u32 	%p1099, %r599, 1048576;
	selp.f64 	%fd1662, %fd557, %fd556, %p1099;
	selp.b32 	%r701, %r601, %r600, %p1099;
	mov.b64 	%rd1771, %fd2041;
	mov.b64 	%rd1772, %fd1662;
	and.b64  	%rd1773, %rd1771, 4503599627370495;
	or.b64  	%rd2146, %rd1773, 4503599627370496;
	and.b64  	%rd1774, %rd1772, 4503599627370495;
	or.b64  	%rd828, %rd1774, 4503599627370496;
	sub.s32 	%r2696, %r2695, %r701;
$L__BB0_1231:
	sub.s64 	%rd1775, %rd2146, %rd828;
	mov.b64 	%fd1663, %rd1775;
	{
	.reg .b32 %temp; 
	mov.b64 	{%temp, %r2183}, %fd1663;
	}
	setp.lt.s32 	%p1100, %r2183, 0;
	selp.b64 	%rd830, %rd2146, %rd1775, %p1100;
	shl.b64 	%rd2146, %rd830, 1;
	add.s32 	%r704, %r2696, -1;
	setp.gt.s32 	%p1101, %r2696, 0;
	mov.u32 	%r2696, %r704;
	@%p1101 bra 	$L__BB0_1231;
	and.b64  	%rd832, %rd830, 9223372036854775807;
	setp.eq.s64 	%p1102, %rd832, 0;
	mov.b64 	%rd2147, 0;
	@%p1102 bra 	$L__BB0_1236;
	mov.b64 	%fd1664, %rd832;
	mul.f64 	%fd1665, %fd1664, 0d4350000000000000;
	{
	.reg .b32 %temp; 
	mov.b64 	{%temp, %r2184}, %fd1665;
	}
	shr.u32 	%r2185, %r2184, 20;
	sub.s32 	%r2186, 55, %r2185;
	sub.s32 	%r705, %r701, %r2186;
	shl.b64 	%rd833, %rd832, %r2186;
	setp.lt.s32 	%p1103, %r705, 1;
	@%p1103 bra 	$L__BB0_1235;
	add.s32 	%r2187, %r705, -1;
	cvt.u64.u32 	%rd1777, %r2187;
	shl.b64 	%rd1778, %rd1777, 52;
	add.s64 	%rd2147, %rd1778, %rd833;
	bra.uni 	$L__BB0_1236;
$L__BB0_1235:
	sub.s32 	%r2188, 1, %r705;
	shr.u64 	%rd2147, %rd833, %r2188;
$L__BB0_1236:
	mov.b64 	%fd1666, %rd2147;
	copysign.f64 	%fd2042, %fd661, %fd1666;
	bra.uni 	$L__BB0_1240;
$L__BB0_1237:
	setp.num.f64 	%p1104, %fd556, %fd556;
	setp.num.f64 	%p1105, %fd2041, %fd2041;
	and.pred  	%p1106, %p1105, %p1104;
	@%p1106 bra 	$L__BB0_1239;
	mov.f64 	%fd1667, 0d3FF0000000000000;
	add.rn.f64 	%fd2042, %fd661, %fd1667;
	bra.uni 	$L__BB0_1240;
$L__BB0_1239:
	setp.eq.f64 	%p1107, %fd2041, 0d7FF0000000000000;
	selp.f64 	%fd2042, 0dFFF8000000000000, %fd661, %p1107;
$L__BB0_1240:
	mov.f64 	%fd1668, 0d3FF1FB9C7406BB70;
	div.rn.f64 	%fd1669, %fd1668, %fd2042;
	mul.f64 	%fd1670, %fd1669, 0d4048800000000000;
	fma.rn.f64 	%fd669, %fd1670, 0d400921FB54442EEA, 0d4022D97C7F332330;
	{
	.reg .b32 %temp; 
	mov.b64 	{%temp, %r2190}, %fd669;
	}
	and.b32  	%r2191, %r2190, 2147483647;
	{
	.reg .b32 %temp; 
	mov.b64 	{%r2192, %temp}, %fd669;
	}
	mov.b64 	%fd2043, {%r2192, %r2191};
	max.u32 	%r2193, %r2191, %r598;
	setp.gt.u32 	%p1108, %r2193, 2146435071;
	@%p1108 bra 	$L__BB0_1252;
	setp.eq.f64 	%p1109, %fd556, 0d0000000000000000;
	mov.f64 	%fd2044, 0dFFF8000000000000;
	@%p1109 bra 	$L__BB0_1255;
	setp.ltu.f64 	%p1110, %fd2043, %fd556;
	mov.f64 	%fd2044, %fd669;
	@%p1110 bra 	$L__BB0_1255;
	{
	.reg .b32 %temp; 
	mov.b64 	{%temp, %r2194}, %fd2043;
	}
	shr.u32 	%r2697, %r2194, 20;
	setp.gt.u32 	%p1111, %r2194, 1048575;
	@%p1111 bra 	$L__BB0_1245;
	mul.f64 	%fd2043, %fd2043, 0d4350000000000000;
	{
	.reg .b32 %temp; 
	mov.b64 	{%temp, %r2195}, %fd2043;
	}
	shr.u32 	%r2196, %r2195, 20;
	add.s32 	%r2197, %r2697, %r2196;
	add.s32 	%r2697, %r2197, -54;
$L__BB0_1245:
	setp.lt.u32 	%p1112, %r599, 1048576;
	selp.f64 	%fd1672, %fd557, %fd556, %p1112;
	selp.b32 	%r709, %r601, %r600, %p1112;
	mov.b64 	%rd1779, %fd2043;
	mov.b64 	%rd1780, %fd1672;
	and.b64  	%rd1781, %rd1779, 4503599627370495;
	or.b64  	%rd2148, %rd1781, 4503599627370496;
	and.b64  	%rd1782, %rd1780, 4503599627370495;
	or.b64  	%rd838, %rd1782, 4503599627370496;
	sub.s32 	%r2698, %r2697, %r709;
$L__BB0_1246:
	sub.s64 	%rd1783, %rd2148, %rd838;
	mov.b64 	%fd1673, %rd1783;
	{
	.reg .b32 %temp; 
	mov.b64 	{%temp, %r2198}, %fd1673;
	}
	setp.lt.s32 	%p1113, %r2198, 0;
	selp.b64 	%rd840, %rd2148, %rd1783, %p1113;
	shl.b64 	%rd2148, %rd840, 1;
	add.s32 	%r712, %r2698, -1;
	setp.gt.s32 	%p1114, %r2698, 0;
	mov.u32 	%r2698, %r712;
	@%p1114 bra 	$L__BB0_1246;
	and.b64  	%rd842, %rd840, 9223372036854775807;
	setp.eq.s64 	%p1115, %rd842, 0;
	mov.b64 	%rd2149, 0;
	@%p1115 bra 	$L__BB0_1251;
	mov.b64 	%fd1674, %rd842;
	mul.f64 	%fd1675, %fd1674, 0d4350000000000000;
	{
	.reg .b32 %temp; 
	mov.b64 	{%temp, %r2199}, %fd1675;
	}
	shr.u32 	%r2200, %r2199, 20;
	sub.s32 	%r2201, 55, %r2200;
	sub.s32 	%r713, %r709, %r2201;
	shl.b64 	%rd843, %rd842, %r2201;
	setp.lt.s32 	%p1116, %r713, 1;
	@%p1116 bra 	$L__BB0_1250;
	add.s32 	%r2202, %r713, -1;
	cvt.u64.u32 	%rd1785, %r2202;
	shl.b64 	%rd1786, %rd1785, 52;
	add.s64 	%rd2149, %rd1786, %rd843;
	bra.uni 	$L__BB0_1251;
$L__BB0_1250:
	sub.s32 	%r2203, 1, %r713;
	shr.u64 	%rd2149, %rd843, %r2203;
$L__BB0_1251:
	mov.b64 	%fd1676, %rd2149;
	copysign.f64 	%fd2044, %fd669, %fd1676;
	bra.uni 	$L__BB0_1255;
$L__BB0_1252:
	setp.num.f64 	%p1117, %fd556, %fd556;
	setp.num.f64 	%p1118, %fd2043, %fd2043;
	and.pred  	%p1119, %p1118, %p1117;
	@%p1119 bra 	$L__BB0_1254;
	mov.f64 	%fd1677, 0d3FF0000000000000;
	add.rn.f64 	%fd2044, %fd669, %fd1677;
	bra.uni 	$L__BB0_1255;
$L__BB0_1254:
	setp.eq.f64 	%p1120, %fd2043, 0d7FF0000000000000;
	selp.f64 	%fd2044, 0dFFF8000000000000, %fd669, %p1120;
$L__BB0_1255:
	mov.f64 	%fd1678, 0d3FF1FB9C7406BB70;
	div.rn.f64 	%fd1679, %fd1678, %fd2044;
	mul.f64 	%fd1680, %fd1679, 0d4048800000000000;
	fma.rn.f64 	%fd677, %fd1680, 0d400921FB54442EEA, 0d401921FB54442EEA;
	{
	.reg .b32 %temp; 
	mov.b64 	{%temp, %r2205}, %fd677;
	}
	and.b32  	%r2206, %r2205, 2147483647;
	{
	.reg .b32 %temp; 
	mov.b64 	{%r2207, %temp}, %fd677;
	}
	mov.b64 	%fd2045, {%r2207, %r2206};
	max.u32 	%r2208, %r2206, %r598;
	setp.gt.u32 	%p1121, %r2208, 2146435071;
	@%p1121 bra 	$L__BB0_1267;
	setp.eq.f64 	%p1122, %fd556, 0d0000000000000000;
	mov.f64 	%fd2046, 0dFFF8000000000000;
	@%p1122 bra 	$L__BB0_1270;
	setp.ltu.f64 	%p1123, %fd2045, %fd556;
	mov.f64 	%fd2046, %fd677;
	@%p1123 bra 	$L__BB0_1270;
	{
	.reg .b32 %temp; 
	mov.b64 	{%temp, %r2209}, %fd2045;
	}
	shr.u32 	%r2699, %r2209, 20;
	setp.gt.u32 	%p1124, %r2209, 1048575;
	@%p1124 bra 	$L__BB0_1260;
	mul.f64 	%fd2045, %fd2045, 0d4350000000000000;
	{
	.reg .b32 %temp; 
	mov.b64 	{%temp, %r2210}, %fd2045;
	}
	shr.u32 	%r2211, %r2210, 20;
	add.s32 	%r2212, %r2699, %r2211;
	add.s32 	%r2699, %r2212, -54;
$L__BB0_1260:
	setp.lt.u32 	%p1125, %r599, 1048576;
	selp.f64 	%fd1682, %fd557, %fd556, %p1125;
	selp.b32 	%r717, %r601, %r600, %p1125;
	mov.b64 	%rd1787, %fd2045;
	mov.b64 	%rd1788, %fd1682;
	and.b64  	%rd1789, %rd1787, 4503599627370495;
	or.b64  	%rd2150, %rd1789, 4503599627370496;
	and.b64  	%rd1790, %rd1788, 4503599627370495;
	or.b64  	%rd848, %rd1790, 4503599627370496;
	sub.s32 	%r2700, %r2699, %r717;
$L__BB0_1261:
	sub.s64 	%rd1791, %rd2150, %rd848;
	mov.b64 	%fd1683, %rd1791;
	{
	.reg .b32 %temp; 
	mov.b64 	{%temp, %r2213}, %fd1683;
	}
	setp.lt.s32 	%p1126, %r2213, 0;
	selp.b64 	%rd850, %rd2150, %rd1791, %p1126;
	shl.b64 	%rd2150, %rd850, 1;
	add.s32 	%r720, %r2700, -1;
	setp.gt.s32 	%p1127, %r2700, 0;
	mov.u32 	%r2700, %r720;
	@%p1127 bra 	$L__BB0_1261;
	and.b64  	%rd852, %rd850, 9223372036854775807;
	setp.eq.s64 	%p1128, %rd852, 0;
	mov.b64 	%rd2151, 0;
	@%p1128 bra 	$L__BB0_1266;
	mov.b64 	%fd1684, %rd852;
	mul.f64 	%fd1685, %fd1684, 0d4350000000000000;
	{
	.reg .b32 %temp; 
	mov.b64 	{%temp, %r2214}, %fd1685;
	}
	shr.u32 	%r2215, %r2214, 20;
	sub.s32 	%r2216, 55, %r2215;
	sub.s32 	%r721, %r717, %r2216;
	shl.b64 	%rd853, %rd852, %r2216;
	setp.lt.s32 	%p1129, %r721, 1;
	@%p1129 bra 	$L__BB0_1265;
	add.s32 	%r2217, %r721, -1;
	cvt.u64.u32 	%rd1793, %r2217;
	shl.b64 	%rd1794, %rd1793, 52;
	add.s64 	%rd2151, %rd1794, %rd853;
	bra.uni 	$L__BB0_1266;
$L__BB0_1265:
	sub.s32 	%r2218, 1, %r721;
	shr.u64 	%rd2151, %rd853, %r2218;
$L__BB0_1266:
	mov.b64 	%fd1686, %rd2151;
	copysign.f64 	%fd2046, %fd677, %fd1686;
	bra.uni 	$L__BB0_1270;
$L__BB0_1267:
	setp.num.f64 	%p1130, %fd556, %fd556;
	setp.num.f64 	%p1131, %fd2045, %fd2045;
	and.pred  	%p1132, %p1131, %p1130;
	@%p1132 bra 	$L__BB0_1269;
	mov.f64 	%fd1687, 0d3FF0000000000000;
	add.rn.f64 	%fd2046, %fd677, %fd1687;
	bra.uni 	$L__BB0_1270;
$L__BB0_1269:
	setp.eq.f64 	%p1133, %fd2045, 0d7FF0000000000000;
	selp.f64 	%fd2046, 0dFFF8000000000000, %fd677, %p1133;
$L__BB0_1270:
	mov.f64 	%fd1688, 0d3FF1FB9C7406BB70;
	div.rn.f64 	%fd1689, %fd1688, %fd2046;
	mul.f64 	%fd1690, %fd1689, 0d4048800000000000;
	fma.rn.f64 	%fd685, %fd1690, 0d400921FB54442EEA, 0d400921FB54442EEA;
	{
	.reg .b32 %temp; 
	mov.b64 	{%temp, %r2220}, %fd685;
	}
	and.b32  	%r2221, %r2220, 2147483647;
	{
	.reg .b32 %temp; 
	mov.b64 	{%r2222, %temp}, %fd685;
	}
	mov.b64 	%fd2047, {%r2222, %r2221};
	max.u32 	%r2223, %r2221, %r598;
	setp.gt.u32 	%p1134, %r2223, 2146435071;
	@%p1134 bra 	$L__BB0_1282;
	setp.eq.f64 	%p1135, %fd556, 0d0000000000000000;
	mov.f64 	%fd2048, 0dFFF8000000000000;
	@%p1135 bra 	$L__BB0_1285;
	setp.ltu.f64 	%p1136, %fd2047, %fd556;
	mov.f64 	%fd2048, %fd685;
	@%p1136 bra 	$L__BB0_1285;
	{
	.reg .b32 %temp; 
	mov.b64 	{%temp, %r2224}, %fd2047;
	}
	shr.u32 	%r2701, %r2224, 20;
	setp.gt.u32 	%p1137, %r2224, 1048575;
	@%p1137 bra 	$L__BB0_1275;
	mul.f64 	%fd2047, %fd2047, 0d4350000000000000;
	{
	.reg .b32 %temp; 
	mov.b64 	{%temp, %r2225}, %fd2047;
	}
	shr.u32 	%r2226, %r2225, 20;
	add.s32 	%r2227, %r2701, %r2226;
	add.s32 	%r2701, %r2227, -54;
$L__BB0_1275:
	setp.lt.u32 	%p1138, %r599, 1048576;
	selp.f64 	%fd1692, %fd557, %fd556, %p1138;
	selp.b32 	%r725, %r601, %r600, %p1138;
	mov.b64 	%rd1795, %fd2047;
	mov.b64 	%rd1796, %fd1692;
	and.b64  	%rd1797, %rd1795, 4503599627370495;
	or.b64  	%rd2152, %rd1797, 4503599627370496;
	and.b64  	%rd1798, %rd1796, 4503599627370495;
	or.b64  	%rd858, %rd1798, 4503599627370496;
	sub.s32 	%r2702, %r2701, %r725;
$L__BB0_1276:
	sub.s64 	%rd1799, %rd2152, %rd858;
	mov.b64 	%fd1693, %rd1799;
	{
	.reg .b32 %temp; 
	mov.b64 	{%temp, %r2228}, %fd1693;
	}
	setp.lt.s32 	%p1139, %r2228, 0;
	selp.b64 	%rd860, %rd2152, %rd1799, %p1139;
	shl.b64 	%rd2152, %rd860, 1;
	add.s32 	%r728, %r2702, -1;
	setp.gt.s32 	%p1140, %r2702, 0;
	mov.u32 	%r2702, %r728;
	@%p1140 bra 	$L__BB0_1276;
	and.b64  	%rd862, %rd860, 9223372036854775807;
	setp.eq.s64 	%p1141, %rd862, 0;
	mov.b64 	%rd2153, 0;
	@%p1141 bra 	$L__BB0_1281;
	mov.b64 	%fd1694, %rd862;
	mul.f64 	%fd1695, %fd1694, 0d4350000000000000;
	{
	.reg .b32 %temp; 
	mov.b64 	{%temp, %r2229}, %fd1695;
	}
	shr.u32 	%r2230, %r2229, 20;
	sub.s32 	%r2231, 55, %r2230;
	sub.s32 	%r729, %r725, %r2231;
	shl.b64 	%rd863, %rd862, %r2231;
	setp.lt.s32 	%p1142, %r729, 1;
	@%p1142 bra 	$L__BB0_1280;
	add.s32 	%r2232, %r729, -1;
	cvt.u64.u32 	%rd1801, %r2232;
	shl.b64 	%rd1802, %rd1801, 52;
	add.s64 	%rd2153, %rd1802, %rd863;
	bra.uni 	$L__BB0_1281;
$L__BB0_1280:
	sub.s32 	%r2233, 1, %r729;
	shr.u64 	%rd2153, %rd863, %r2233;
$L__BB0_1281:
	mov.b64 	%fd1696, %rd2153;
	copysign.f64 	%fd2048, %fd685, %fd1696;
	bra.uni 	$L__BB0_1285;
$L__BB0_1282:
	setp.num.f64 	%p1143, %fd556, %fd556;
	setp.num.f64 	%p1144, %fd2047, %fd2047;
	and.pred  	%p1145, %p1144, %p1143;
	@%p1145 bra 	$L__BB0_1284;
	mov.f64 	%fd1697, 0d3FF0000000000000;
	add.rn.f64 	%fd2048, %fd685, %fd1697;
	bra.uni 	$L__BB0_1285;
$L__BB0_1284:
	setp.eq.f64 	%p1146, %fd2047, 0d7FF0000000000000;
	selp.f64 	%fd2048, 0dFFF8000000000000, %fd685, %p1146;
$L__BB0_1285:
	fma.rn.f64 	%fd693, %fd2048, 0d3FFB96C889463A4C, 0d4001135C51C7F716;
	{
	.reg .b32 %temp; 
	mov.b64 	{%temp, %r2235}, %fd693;
	}
	and.b32  	%r2236, %r2235, 2147483647;
	{
	.reg .b32 %temp; 
	mov.b64 	{%r2237, %temp}, %fd693;
	}
	mov.b64 	%fd2049, {%r2237, %r2236};
	max.u32 	%r2238, %r2236, %r598;
	setp.lt.u32 	%p1147, %r2238, 2146435072;
	@%p1147 bra 	$L__BB0_1289;
	setp.num.f64 	%p1163, %fd556, %fd556;
	setp.num.f64 	%p1164, %fd2049, %fd2049;
	and.pred  	%p1165, %p1164, %p1163;
	@%p1165 bra 	$L__BB0_1288;
	mov.f64 	%fd1708, 0d3FF0000000000000;
	add.rn.f64 	%fd2050, %fd693, %fd1708;
	bra.uni 	$L__BB0_1303;
$L__BB0_1288:
	setp.eq.f64 	%p1166, %fd2049, 0d7FF0000000000000;
	selp.f64 	%fd2050, 0dFFF8000000000000, %fd693, %p1166;
	bra.uni 	$L__BB0_1303;
$L__BB0_1289:
	setp.eq.f64 	%p1148, %fd556, 0d0000000000000000;
	mov.f64 	%fd2050, 0dFFF8000000000000;
	@%p1148 bra 	$L__BB0_1303;
	setp.ltu.f64 	%p1149, %fd2049, %fd556;
	mov.f64 	%fd2050, %fd693;
	@%p1149 bra 	$L__BB0_1303;
	{
	.reg .b32 %temp; 
	mov.b64 	{%temp, %r2239}, %fd2049;
	}
	shr.u32 	%r2703, %r2239, 20;
	setp.gt.u32 	%p1150, %r2239, 1048575;
	@%p1150 bra 	$L__BB0_1293;
	mul.f64 	%fd2049, %fd2049, 0d4350000000000000;
	{
	.reg .b32 %temp; 
	mov.b64 	{%temp, %r2240}, %fd2049;
	}
	shr.u32 	%r2241, %r2240, 20;
	add.s32 	%r2242, %r2703, %r2241;
	add.s32 	%r2703, %r2242, -54;
$L__BB0_1293:
	setp.lt.u32 	%p1151, %r599, 1048576;
	selp.f64 	%fd1699, %fd557, %fd556, %p1151;
	selp.b32 	%r733, %r601, %r600, %p1151;
	mov.b64 	%rd1804, %fd2049;
	mov.b64 	%rd1805, %fd1699;
	and.b64  	%rd1806, %rd1804, 4503599627370495;
	or.b64  	%rd2155, %rd1806, 4503599627370496;
	and.b64  	%rd1807, %rd1805, 4503599627370495;
	or.b64  	%rd868, %rd1807, 4503599627370496;
	sub.s32 	%r734, %r2703, %r733;
	min.s32 	%r735, %r734, 0;
	add.s32 	%r2243, %r733, %r735;
	sub.s32 	%r2244, %r2703, %r2243;
	add.s32 	%r2245, %r2244, 1;
	and.b32  	%r736, %r2245, 3;
	setp.eq.s32 	%p1152, %r736, 0;
	mov.u32 	%r2706, %r734;
	@%p1152 bra 	$L__BB0_1296;
	neg.s32 	%r2704, %r736;
	mov.u32 	%r2706, %r734;
$L__BB0_1295:
	.pragma "nounroll";
	sub.s64 	%rd1808, %rd2155, %rd868;
	mov.b64 	%fd1700, %rd1808;
	{
	.reg .b32 %temp; 
	mov.b64 	{%temp, %r2246}, %fd1700;
	}
	setp.lt.s32 	%p1153, %r2246, 0;
	selp.b64 	%rd2158, %rd2155, %rd1808, %p1153;
	shl.b64 	%rd2155, %rd2158, 1;
	add.s32 	%r2706, %r2706, -1;
	add.s32 	%r2704, %r2704, 1;
	setp.ne.s32 	%p1154, %r2704, 0;
	@%p1154 bra 	$L__BB0_1295;
$L__BB0_1296:
	sub.s32 	%r2247, %r734, %r735;
	setp.lt.u32 	%p1155, %r2247, 3;
	@%p1155 bra 	$L__BB0_1298;
$L__BB0_1297:
	sub.s64 	%rd1809, %rd2155, %rd868;
	mov.b64 	%fd1701, %rd1809;
	{
	.reg .b32 %temp; 
	mov.b64 	{%temp, %r2248}, %fd1701;
	}
	setp.lt.s32 	%p1156, %r2248, 0;
	selp.b64 	%rd1810, %rd2155, %rd1809, %p1156;
	shl.b64 	%rd1811, %rd1810, 1;
	sub.s64 	%rd1812, %rd1811, %rd868;
	mov.b64 	%fd1702, %rd1812;
	{
	.reg .b32 %temp; 
	mov.b64 	{%temp, %r2249}, %fd1702;
	}
	setp.lt.s32 	%p1157, %r2249, 0;
	selp.b64 	%rd1813, %rd1811, %rd1812, %p1157;
	shl.b64 	%rd1814, %rd1813, 1;
	sub.s64 	%rd1815, %rd1814, %rd868;
	mov.b64 	%fd1703, %rd1815;
	{
	.reg .b32 %temp; 
	mov.b64 	{%temp, %r2250}, %fd1703;
	}
	setp.lt.s32 	%p1158, %r2250, 0;
	selp.b64 	%rd1816, %rd1814, %rd1815, %p1158;
	shl.b64 	%rd1817, %rd1816, 1;
	sub.s64 	%rd1818, %rd1817, %rd868;
	mov.b64 	%fd1704, %rd1818;
	{
	.reg .b32 %temp; 
	mov.b64 	{%temp, %r2251}, %fd1704;
	}
	setp.lt.s32 	%p1159, %r2251, 0;
	selp.b64 	%rd2158, %rd1817, %rd1818, %p1159;
	shl.b64 	%rd2155, %rd2158, 1;
	add.s32 	%r744, %r2706, -4;
	setp.gt.s32 	%p1160, %r2706, 3;
	mov.u32 	%r2706, %r744;
	@%p1160 bra 	$L__BB0_1297;
$L__BB0_1298:
	and.b64  	%rd878, %rd2158, 9223372036854775807;
	setp.eq.s64 	%p1161, %rd878, 0;
	mov.b64 	%rd2159, 0;
	@%p1161 bra 	$L__BB0_1302;
	mov.b64 	%fd1705, %rd878;
	mul.f64 	%fd1706, %fd1705, 0d4350000000000000;
	{
	.reg .b32 %temp; 
	mov.b64 	{%temp, %r2252}, %fd1706;
	}
	shr.u32 	%r2253, %r2252, 20;
	sub.s32 	%r2254, 55, %r2253;
	sub.s32 	%r745, %r733, %r2254;
	shl.b64 	%rd879, %rd878, %r2254;
	setp.gt.s32 	%p1162, %r745, 0;
	@%p1162 bra 	$L__BB0_1301;
	sub.s32 	%r2256, 1, %r745;
	shr.u64 	%rd2159, %rd879, %r2256;
	bra.uni 	$L__BB0_1302;
$L__BB0_1301:
	add.s32 	%r2255, %r745, -1;
	cvt.u64.u32 	%rd1820, %r2255;
	shl.b64 	%rd1821, %rd1820, 52;
	add.s64 	%rd2159, %rd1821, %rd879;
$L__BB0_1302:
	mov.b64 	%fd1707, %rd2159;
	copysign.f64 	%fd2050, %fd693, %fd1707;
$L__BB0_1303:
	abs.f64 	%fd1709, %fd2050;
	mul.f64 	%fd1710, %fd1709, 0d41EFFFFFFFE00000;
	cvt.rzi.u32.f64 	%r746, %fd1710;
	not.pred 	%p1167, %p2;
	@%p1167 bra 	$L__BB0_1307;
	setp.num.f64 	%p1176, %fd556, %fd556;
	setp.num.f64 	%p1177, %fd2051, %fd2051;
	and.pred  	%p1178, %p1177, %p1176;
	@%p1178 bra 	$L__BB0_1306;
	mov.f64 	%fd1717, 0d3FF0000000000000;
	add.rn.f64 	%fd2052, %fd558, %fd1717;
	bra.uni 	$L__BB0_1318;
$L__BB0_1306:
	setp.eq.f64 	%p1179, %fd2051, 0d7FF0000000000000;
	selp.f64 	%fd2052, 0dFFF8000000000000, %fd558, %p1179;
	bra.uni 	$L__BB0_1318;
$L__BB0_1307:
	setp.eq.f64 	%p1168, %fd556, 0d0000000000000000;
	mov.f64 	%fd2052, 0dFFF8000000000000;
	@%p1168 bra 	$L__BB0_1318;
	setp.ltu.f64 	%p1169, %fd2051, %fd556;
	mov.f64 	%fd2052, %fd558;
	@%p1169 bra 	$L__BB0_1318;
	{
	.reg .b32 %temp; 
	mov.b64 	{%temp, %r2257}, %fd2051;
	}
	shr.u32 	%r2708, %r2257, 20;
	setp.gt.u32 	%p1170, %r2257, 1048575;
	@%p1170 bra 	$L__BB0_1311;
	mul.f64 	%fd2051, %fd2051, 0d4350000000000000;
	{
	.reg .b32 %temp; 
	mov.b64 	{%temp, %r2258}, %fd2051;
	}
	shr.u32 	%r2259, %r2258, 20;
	add.s32 	%r2260, %r2708, %r2259;
	add.s32 	%r2708, %r2260, -54;
$L__BB0_1311:
	setp.lt.u32 	%p1171, %r599, 1048576;
	selp.f64 	%fd1712, %fd557, %fd556, %p1171;
	selp.b32 	%r750, %r601, %r600, %p1171;
	mov.b64 	%rd1822, %fd2051;
	mov.b64 	%rd1823, %fd1712;
	and.b64  	%rd1824, %rd1822, 4503599627370495;
	or.b64  	%rd2160, %rd1824, 4503599627370496;
	and.b64  	%rd1825, %rd1823, 4503599627370495;
	or.b64  	%rd884, %rd1825, 4503599627370496;
	sub.s32 	%r2709, %r2708, %r750;
$L__BB0_1312:
	sub.s64 	%rd1826, %rd2160, %rd884;
	mov.b64 	%fd1713, %rd1826;
	{
	.reg .b32 %temp; 
	mov.b64 	{%temp, %r2261}, %fd1713;
	}
	setp.lt.s32 	%p1172, %r2261, 0;
	selp.b64 	%rd886, %rd2160, %rd1826, %p1172;
	shl.b64 	%rd2160, %rd886, 1;
	add.s32 	%r753, %r2709, -1;
	setp.gt.s32 	%p1173, %r2709, 0;
	mov.u32 	%r2709, %r753;
	@%p1173 bra 	$L__BB0_1312;
	and.b64  	%rd888, %rd886, 9223372036854775807;
	setp.eq.s64 	%p1174, %rd888, 0;
	mov.b64 	%rd2161, 0;
	@%p1174 bra 	$L__BB0_1317;
	mov.b64 	%fd1714, %rd888;
	mul.f64 	%fd1715, %fd1714, 0d4350000000000000;
	{
	.reg .b32 %temp; 
	mov.b64 	{%temp, %r2262}, %fd1715;
	}
	shr.u32 	%r2263, %r2262, 20;
	sub.s32 	%r2264, 55, %r2263;
	sub.s32 	%r754, %r750, %r2264;
	shl.b64 	%rd889, %rd888, %r2264;
	setp.gt.s32 	%p1175, %r754, 0;
	@%p1175 bra 	$L__BB0_1316;
	sub.s32 	%r2266, 1, %r754;
	shr.u64 	%rd2161, %rd889, %r2266;
	bra.uni 	$L__BB0_1317;
$L__BB0_1316:
	add.s32 	%r2265, %r754, -1;
	cvt.u64.u32 	%rd1828, %r2265;
	shl.b64 	%rd1829, %rd1828, 52;
	add.s64 	%rd2161, %rd1829, %rd889;
$L__BB0_1317:
	mov.b64 	%fd1716, %rd2161;
	copysign.f64 	%fd2052, %fd558, %fd1716;
$L__BB0_1318:
	mov.f64 	%fd1718, 0d3FF1FB9C7406BB70;
	div.rn.f64 	%fd1719, %fd1718, %fd2052;
	mul.f64 	%fd1720, %fd1719, %fd566;
	fma.rn.f64 	%fd707, %fd1720, 0d400921FB54442EEA, 0d40478FDB9EFFEBFB;
	{
	.reg .b32 %temp; 
	mov.b64 	{%temp, %r2268}, %fd707;
	}
	and.b32  	%r2269, %r2268, 2147483647;
	{
	.reg .b32 %temp; 
	mov.b64 	{%r2270, %temp}, %fd707;
	}
	mov.b64 	%fd2053, {%r2270, %r2269};
	max.u32 	%r2271, %r2269, %r598;
	setp.gt.u32 	%p1180, %r2271, 2146435071;
	@%p1180 bra 	$L__BB0_1330;
	setp.eq.f64 	%p1181, %fd556, 0d0000000000000000;
	mov.f64 	%fd2054, 0dFFF8000000000000;
	@%p1181 bra 	$L__BB0_1333;
	setp.ltu.f64 	%p1182, %fd2053, %fd556;
	mov.f64 	%fd2054, %fd707;
	@%p1182 bra 	$L__BB0_1333;
	{
	.reg .b32 %temp; 
	mov.b64 	{%temp, %r2272}, %fd2053;
	}
	shr.u32 	%r2710, %r2272, 20;
	setp.gt.u32 	%p1183, %r2272, 1048575;
	@%p1183 bra 	$L__BB0_1323;
	mul.f64 	%fd2053, %fd2053, 0d4350000000000000;
	{
	.reg .b32 %temp; 
	mov.b64 	{%temp, %r2273}, %fd2053;
	}
	shr.u32 	%r2274, %r2273, 20;
	add.s32 	%r2275, %r2710, %r2274;
	add.s32 	%r2710, %r2275, -54;
$L__BB0_1323:
	setp.lt.u32 	%p1184, %r599, 1048576;
	selp.f64 	%fd1722, %fd557, %fd556, %p1184;
	selp.b32 	%r758, %r601, %r600, %p1184;
	mov.b64 	%rd1830, %fd2053;
	mov.b64 	%rd1831, %fd1722;
	and.b64  	%rd1832, %rd1830, 4503599627370495;
	or.b64  	%rd2162, %rd1832, 4503599627370496;
	and.b64  	%rd1833, %rd1831, 4503599627370495;
	or.b64  	%rd894, %rd1833, 4503599627370496;
	sub.s32 	%r2711, %r2710, %r758;
$L__BB0_1324:
	sub.s64 	%rd1834, %rd2162, %rd894;
	mov.b64 	%fd1723, %rd1834;
	{
	.reg .b32 %temp; 
	mov.b64 	{%temp, %r2276}, %fd1723;
	}
	setp.lt.s32 	%p1185, %r2276, 0;
	selp.b64 	%rd896, %rd2162, %rd1834, %p1185;
	shl.b64 	%rd2162, %rd896, 1;
	add.s32 	%r761, %r2711, -1;
	setp.gt.s32 	%p1186, %r2711, 0;
	mov.u32 	%r2711, %r761;
	@%p1186 bra 	$L__BB0_1324;
	and.b64  	%rd898, %rd896, 9223372036854775807;
	setp.eq.s64 	%p1187, %rd898, 0;
	mov.b64 	%rd2163, 0;
	@%p1187 bra 	$L__BB0_1329;
	mov.b64 	%fd1724, %rd898;
	mul.f64 	%fd1725, %fd1724, 0d4350000000000000;
	{
	.reg .b32 %temp; 
	mov.b64 	{%temp, %r2277}, %fd1725;
	}
	shr.u32 	%r2278, %r2277, 20;
	sub.s32 	%r2279, 55, %r2278;
	sub.s32 	%r762, %r758, %r2279;
	shl.b64 	%rd899, %rd898, %r2279;
	setp.lt.s32 	%p1188, %r762, 1;
	@%p1188 bra 	$L__BB0_1328;
	add.s32 	%r2280, %r762, -1;
	cvt.u64.u32 	%rd1836, %r2280;
	shl.b64 	%rd1837, %rd1836, 52;
	add.s64 	%rd2163, %rd1837, %rd899;
	bra.uni 	$L__BB0_1329;
$L__BB0_1328:
	sub.s32 	%r2281, 1, %r762;
	shr.u64 	%rd2163, %rd899, %r2281;
$L__BB0_1329:
	mov.b64 	%fd1726, %rd2163;
	copysign.f64 	%fd2054, %fd707, %fd1726;
	bra.uni 	$L__BB0_1333;
$L__BB0_1330:
	setp.num.f64 	%p1189, %fd556, %fd556;
	setp.num.f64 	%p1190, %fd2053, %fd2053;
	and.pred  	%p1191, %p1190, %p1189;
	@%p1191 bra 	$L__BB0_1332;
	mov.f64 	%fd1727, 0d3FF0000000000000;
	add.rn.f64 	%fd2054, %fd707, %fd1727;
	bra.uni 	$L__BB0_1333;
$L__BB0_1332:
	setp.eq.f64 	%p1192, %fd2053, 0d7FF0000000000000;
	selp.f64 	%fd2054, 0dFFF8000000000000, %fd707, %p1192;
$L__BB0_1333:
	mov.f64 	%fd1728, 0d3FF1FB9C7406BB70;
	div.rn.f64 	%fd1729, %fd1728, %fd2054;
	mul.f64 	%fd1730, %fd1729, %fd575;
	fma.rn.f64 	%fd715, %fd1730, 0d400921FB54442EEA, 0d4045FDBBE9BBA90D;
	{
	.reg .b32 %temp; 
	mov.b64 	{%temp, %r2283}, %fd715;
	}
	and.b32  	%r2284, %r2283, 2147483647;
	{
	.reg .b32 %temp; 
	mov.b64 	{%r2285, %temp}, %fd715;
	}
	mov.b64 	%fd2055, {%r2285, %r2284};
	max.u32 	%r2286, %r2284, %r598;
	setp.gt.u32 	%p1193, %r2286, 2146435071;
	@%p1193 bra 	$L__BB0_1345;
	setp.eq.f64 	%p1194, %fd556, 0d0000000000000000;
	mov.f64 	%fd2056, 0dFFF8000000000000;
	@%p1194 bra 	$L__BB0_1348;
	setp.ltu.f64 	%p1195, %fd2055, %fd556;
	mov.f64 	%fd2056, %fd715;
	@%p1195 bra 	$L__BB0_1348;
	{
	.reg .b32 %temp; 
	mov.b64 	{%temp, %r2287}, %fd2055;
	}
	shr.u32 	%r2712, %r2287, 20;
	setp.gt.u32 	%p1196, %r2287, 1048575;
	@%p1196 bra 	$L__BB0_1338;
	mul.f64 	%fd2055, %fd2055, 0d4350000000000000;
	{
	.reg .b32 %temp; 
	mov.b64 	{%temp, %r2288}, %fd2055;
	}
	shr.u32 	%r2289, %r2288, 20;
	add.s32 	%r2290, %r2712, %r2289;
	add.s32 	%r2712, %r2290, -54;
$L__BB0_1338:
	setp.lt.u32 	%p1197, %r599, 1048576;
	selp.f64 	%fd1732, %fd557, %fd556, %p1197;
	selp.b32 	%r766, %r601, %r600, %p1197;
	mov.b64 	%rd1838, %fd2055;
	mov.b64 	%rd1839, %fd1732;
	and.b64  	%rd1840, %rd1838, 4503599627370495;
	or.b64  	%rd2164, %rd1840, 4503599627370496;
	and.b64  	%rd1841, %rd1839, 4503599627370495;
	or.b64  	%rd904, %rd1841, 4503599627370496;
	sub.s32 	%r2713, %r2712, %r766;
$L__BB0_1339:
	sub.s64 	%rd1842, %rd2164, %rd904;
	mov.b64 	%fd1733, %rd1842;
	{
	.reg .b32 %temp; 
	mov.b64 	{%temp, %r2291}, %fd1733;
	}
	setp.lt.s32 	%p1198, %r2291, 0;
	selp.b64 	%rd906, %rd2164, %rd1842, %p1198;
	shl.b64 	%rd2164, %rd906, 1;
	add.s32 	%r769, %r2713, -1;
	setp.gt.s32 	%p1199, %r2713, 0;
	mov.u32 	%r2713, %r769;
	@%p1199 bra 	$L__BB0_1339;
	and.b64  	%rd908, %rd906, 9223372036854775807;
	setp.eq.s64 	%p1200, %rd908, 0;
	mov.b64 	%rd2165, 0;
	@%p1200 bra 	$L__BB0_1344;
	mov.b64 	%fd1734, %rd908;
	mul.f64 	%fd1735, %fd1734, 0d4350000000000000;
	{
	.reg .b32 %temp; 
	mov.b64 	{%temp, %r2292}, %fd1735;
	}
	shr.u32 	%r2293, %r2292, 20;
	sub.s32 	%r2294, 55, %r2293;
	sub.s32 	%r770, %r766, %r2294;
	shl.b64 	%rd909, %rd908, %r2294;
	setp.lt.s32 	%p1201, %r770, 1;
	@%p1201 bra 	$L__BB0_1343;
	add.s32 	%r2295, %r770, -1;
	cvt.u64.u32 	%rd1844, %r2295;
	shl.b64 	%rd1845, %rd1844, 52;
	add.s64 	%rd2165, %rd1845, %rd909;
	bra.uni 	$L__BB0_1344;
$L__BB0_1343:
	sub.s32 	%r2296, 1, %r770;
	shr.u64 	%rd2165, %rd909, %r2296;
$L__BB0_1344:
	mov.b64 	%fd1736, %rd2165;
	copysign.f64 	%fd2056, %fd715, %fd1736;
	bra.uni 	$L__BB0_1348;
$L__BB0_1345:
	setp.num.f64 	%p1202, %fd556, %fd556;
	setp.num.f64 	%p1203, %fd2055, %fd2055;
	and.pred  	%p1204, %p1203, %p1202;
	@%p1204 bra 	$L__BB0_1347;
	mov.f64 	%fd1737, 0d3FF0000000000000;
	add.rn.f64 	%fd2056, %fd715, %fd1737;
	bra.uni 	$L__BB0_1348;
$L__BB0_1347:
	setp.eq.f64 	%p1205, %fd2055, 0d7FF0000000000000;
	selp.f64 	%fd2056, 0dFFF8000000000000, %fd715, %p1205;
$L__BB0_1348:
	mov.f64 	%fd1738, 0d3FF1FB9C7406BB70;
	div.rn.f64 	%fd1739, %fd1738, %fd2056;
	mul.f64 	%fd1740, %fd1739, %fd584;
	fma.rn.f64 	%fd723, %fd1740, 0d400921FB54442EEA, 0d40446B9C3477661E;
	{
	.reg .b32 %temp; 
	mov.b64 	{%temp, %r2298}, %fd723;
	}
	and.b32  	%r2299, %r2298, 2147483647;
	{
	.reg .b32 %temp; 
	mov.b64 	{%r2300, %temp}, %fd723;
	}
	mov.b64 	%fd2057, {%r2300, %r2299};
	max.u32 	%r2301, %r2299, %r598;
	setp.gt.u32 	%p1206, %r2301, 2146435071;
	@%p1206 bra 	$L__BB0_1360;
	setp.eq.f64 	%p1207, %fd556, 0d0000000000000000;
	mov.f64 	%fd2058, 0dFFF8000000000000;
	@%p1207 bra 	$L__BB0_1363;
	setp.ltu.f64 	%p1208, %fd2057, %fd556;
	mov.f64 	%fd2058, %fd723;
	@%p1208 bra 	$L__BB0_1363;
	{
	.reg .b32 %temp; 
	mov.b64 	{%temp, %r2302}, %fd2057;
	}
	shr.u32 	%r2714, %r2302, 20;
	setp.gt.u32 	%p1209, %r2302, 1048575;
	@%p1209 bra 	$L__BB0_1353;
	mul.f64 	%fd2057, %fd2057, 0d4350000000000000;
	{
	.reg .b32 %temp; 
	mov.b64 	{%temp, %r2303}, %fd2057;
	}
	shr.u32 	%r2304, %r2303, 20;
	add.s32 	%r2305, %r2714, %r2304;
	add.s32 	%r2714, %r2305, -54;
$L__BB0_1353:
	setp.lt.u32 	%p1210, %r599, 1048576;
	selp.f64 	%fd1742, %fd557, %fd556, %p1210;
	selp.b32 	%r774, %r601, %r600, %p1210;
	mov.b64 	%rd1846, %fd2057;
	mov.b64 	%rd1847, %fd1742;
	and.b64  	%rd1848, %rd1846, 4503599627370495;
	or.b64  	%rd2166, %rd1848, 4503599627370496;
	and.b64  	%rd1849, %rd1847, 4503599627370495;
	or.b64  	%rd914, %rd1849, 4503599627370496;
	sub.s32 	%r2715, %r2714, %r774;
$L__BB0_1354:
	sub.s64 	%rd1850, %rd2166, %rd914;
	mov.b64 	%fd1743, %rd1850;
	{
	.reg .b32 %temp; 
	mov.b64 	{%temp, %r2306}, %fd1743;
	}
	setp.lt.s32 	%p1211, %r2306, 0;
	selp.b64 	%rd916, %rd2166, %rd1850, %p1211;
	shl.b64 	%rd2166, %rd916, 1;
	add.s32 	%r777, %r2715, -1;
	setp.gt.s32 	%p1212, %r2715, 0;
	mov.u32 	%r2715, %r777;
	@%p1212 bra 	$L__BB0_1354;
	and.b64  	%rd918, %rd916, 9223372036854775807;
	setp.eq.s64 	%p1213, %rd918, 0;
	mov.b64 	%rd2167, 0;
	@%p1213 bra 	$L__BB0_1359;
	mov.b64 	%fd1744, %rd918;
	mul.f64 	%fd1745, %fd1744, 0d4350000000000000;
	{
	.reg .b32 %temp; 
	mov.b64 	{%temp, %r2307}, %fd1745;
	}
	shr.u32 	%r2308, %r2307, 20;
	sub.s32 	%r2309, 55, %r2308;
	sub.s32 	%r778, %r774, %r2309;
	shl.b64 	%rd919, %rd918, %r2309;
	setp.lt.s32 	%p1214, %r778, 1;
	@%p1214 bra 	$L__BB0_1358;
	add.s32 	%r2310, %r778, -1;
	cvt.u64.u32 	%rd1852, %r2310;
	shl.b64 	%rd1853, %rd1852, 52;
	add.s64 	%rd2167, %rd1853, %rd919;
	bra.uni 	$L__BB0_1359;
$L__BB0_1358:
	sub.s32 	%r2311, 1, %r778;
	shr.u64 	%rd2167, %rd919, %r2311;
$L__BB0_1359:
	mov.b64 	%fd1746, %rd2167;
	copysign.f64 	%fd2058, %fd723, %fd1746;
	bra.uni 	$L__BB0_1363;
$L__BB0_1360:
	setp.num.f64 	%p1215, %fd556, %fd556;
	setp.num.f64 	%p1216, %fd2057, %fd2057;
	and.pred  	%p1217, %p1216, %p1215;
	@%p1217 bra 	$L__BB0_1362;
	mov.f64 	%fd1747, 0d3FF0000000000000;
	add.rn.f64 	%fd2058, %fd723, %fd1747;
	bra.uni 	$L__BB0_1363;
$L__BB0_1362:
	setp.eq.f64 	%p1218, %fd2057, 0d7FF0000000000000;
	selp.f64 	%fd2058, 0dFFF8000000000000, %fd723, %p1218;
$L__BB0_1363:
	mov.f64 	%fd1748, 0d3FF1FB9C7406BB70;
	div.rn.f64 	%fd1749, %fd1748, %fd2058;
	mul.f64 	%fd1750, %fd1749, %fd593;
	fma.rn.f64 	%fd731, %fd1750, 0d400921FB54442EEA, 0d4042D97C7F332330;
	{
	.reg .b32 %temp; 
	mov.b64 	{%temp, %r2313}, %fd731;
	}
	and.b32  	%r2314, %r2313, 2147483647;
	{
	.reg .b32 %temp; 
	mov.b64 	{%r2315, %temp}, %fd731;
	}
	mov.b64 	%fd2059, {%r2315, %r2314};
	max.u32 	%r2316, %r2314, %r598;
	setp.gt.u32 	%p1219, %r2316, 2146435071;
	@%p1219 bra 	$L__BB0_1375;
	setp.eq.f64 	%p1220, %fd556, 0d0000000000000000;
	mov.f64 	%fd2060, 0dFFF8000000000000;
	@%p1220 bra 	$L__BB0_1378;
	setp.ltu.f64 	%p1221, %fd2059, %fd556;
	mov.f64 	%fd2060, %fd731;
	@%p1221 bra 	$L__BB0_1378;
	{
	.reg .b32 %temp; 
	mov.b64 	{%temp, %r2317}, %fd2059;
	}
	shr.u32 	%r2716, %r2317, 20;
	setp.gt.u32 	%p1222, %r2317, 1048575;
	@%p1222 bra 	$L__BB0_1368;
	mul.f64 	%fd2059, %fd2059, 0d4350000000000000;
	{
	.reg .b32 %temp; 
	mov.b64 	{%temp, %r2318}, %fd2059;
	}
	shr.u32 	%r2319, %r2318, 20;
	add.s32 	%r2320, %r2716, %r2319;
	add.s32 	%r2716, %r2320, -54;
$L__BB0_1368:
	setp.lt.u32 	%p1223, %r599, 1048576;
	selp.f64 	%fd1752, %fd557, %fd556, %p1223;
	selp.b32 	%r782, %r601, %r600, %p1223;
	mov.b64 	%rd1854, %fd2059;
	mov.b64 	%rd1855, %fd1752;
	and.b64  	%rd1856, %rd1854, 4503599627370495;
	or.b64  	%rd2168, %rd1856, 4503599627370496;
	and.b64  	%rd1857, %rd1855, 4503599627370495;
	or.b64  	%rd924, %rd1857, 4503599627370496;
	sub.s32 	%r2717, %r2716, %r782;
$L__BB0_1369:
	sub.s64 	%rd1858, %rd2168, %rd924;
	mov.b64 	%fd1753, %rd1858;
	{
	.reg .b32 %temp; 
	mov.b64 	{%temp, %r2321}, %fd1753;
	}
	setp.lt.s32 	%p1224, %r2321, 0;
	selp.b64 	%rd926, %rd2168, %rd1858, %p1224;
	shl.b64 	%rd2168, %rd926, 1;
	add.s32 	%r785, %r2717, -1;
	setp.gt.s32 	%p1225, %r2717, 0;
	mov.u32 	%r2717, %r785;
	@%p1225 bra 	$L__BB0_1369;
	and.b64  	%rd928, %rd926, 9223372036854775807;
	setp.eq.s64 	%p1226, %rd928, 0;
	mov.b64 	%rd2169, 0;
	@%p1226 bra 	$L__BB0_1374;
	mov.b64 	%fd1754, %rd928;
	mul.f64 	%fd1755, %fd1754, 0d4350000000000000;
	{
	.reg .b32 %temp; 
	mov.b64 	{%temp, %r2322}, %fd1755;
	}
	shr.u32 	%r2323, %r2322, 20;
	sub.s32 	%r2324, 55, %r2323;
	sub.s32 	%r786, %r782, %r2324;
	shl.b64 	%rd929, %rd928, %r2324;
	setp.lt.s32 	%p1227, %r786, 1;
	@%p1227 bra 	$L__BB0_1373;
	add.s32 	%r2325, %r786, -1;
	cvt.u64.u32 	%rd1860, %r2325;
	shl.b64 	%rd1861, %rd1860, 52;
	add.s64 	%rd2169, %rd1861, %rd929;
	bra.uni 	$L__BB0_1374;
$L__BB0_1373:
	sub.s32 	%r2326, 1, %r786;
	shr.u64 	%rd2169, %rd929, %r2326;
$L__BB0_1374:
	mov.b64 	%fd1756, %rd2169;
	copysign.f64 	%fd2060, %fd731, %fd1756;
	bra.uni 	$L__BB0_1378;
$L__BB0_1375:
	setp.num.f64 	%p1228, %fd556, %fd556;
	setp.num.f64 	%p1229, %fd2059, %fd2059;
	and.pred  	%p1230, %p1229, %p1228;
	@%p1230 bra 	$L__BB0_1377;
	mov.f64 	%fd1757, 0d3FF0000000000000;
	add.rn.f64 	%fd2060, %fd731, %fd1757;
	bra.uni 	$L__BB0_1378;
$L__BB0_1377:
	setp.eq.f64 	%p1231, %fd2059, 0d7FF0000000000000;
	selp.f64 	%fd2060, 0dFFF8000000000000, %fd731, %p1231;
$L__BB0_1378:
	mov.f64 	%fd1758, 0d3FF1FB9C7406BB70;
	div.rn.f64 	%fd1759, %fd1758, %fd2060;
	mul.f64 	%fd1760, %fd1759, %fd602;
	fma.rn.f64 	%fd739, %fd1760, 0d400921FB54442EEA, 0d4041475CC9EEE041;
	{
	.reg .b32 %temp; 
	mov.b64 	{%temp, %r2328}, %fd739;
	}
	and.b32  	%r2329, %r2328, 2147483647;
	{
	.reg .b32 %temp; 
	mov.b64 	{%r2330, %temp}, %fd739;
	}
	mov.b64 	%fd2061, {%r2330, %r2329};
	max.u32 	%r2331, %r2329, %r598;
	setp.gt.u32 	%p1232, %r2331, 2146435071;
	@%p1232 bra 	$L__BB0_1390;
	setp.eq.f64 	%p1233, %fd556, 0d0000000000000000;
	mov.f64 	%fd2062, 0dFFF8000000000000;
	@%p1233 bra 	$L__BB0_1393;
	setp.ltu.f64 	%p1234, %fd2061, %fd556;
	mov.f64 	%fd2062, %fd739;
	@%p1234 bra 	$L__BB0_1393;
	{
	.reg .b32 %temp; 
	mov.b64 	{%temp, %r2332}, %fd2061;
	}
	shr.u32 	%r2718, %r2332, 20;
	setp.gt.u32 	%p1235, %r2332, 1048575;
	@%p1235 bra 	$L__BB0_1383;
	mul.f64 	%fd2061, %fd2061, 0d4350000000000000;
	{
	.reg .b32 %temp; 
	mov.b64 	{%temp, %r2333}, %fd2061;
	}
	shr.u32 	%r2334, %r2333, 20;
	add.s32 	%r2335, %r2718, %r2334;
	add.s32 	%r2718, %r2335, -54;
$L__BB0_1383:
	setp.lt.u32 	%p1236, %r599, 1048576;
	selp.f64 	%fd1762, %fd557, %fd556, %p1236;
	selp.b32 	%r790, %r601, %r600, %p1236;
	mov.b64 	%rd1862, %fd2061;
	mov.b64 	%rd1863, %fd1762;
	and.b64  	%rd1864, %rd1862, 4503599627370495;
	or.b64  	%rd2170, %rd1864, 4503599627370496;
	and.b64  	%rd1865, %rd1863, 4503599627370495;
	or.b64  	%rd934, %rd1865, 4503599627370496;
	sub.s32 	%r2719, %r2718, %r790;
$L__BB0_1384:
	sub.s64 	%rd1866, %rd2170, %rd934;
	mov.b64 	%fd1763, %rd1866;
	{
	.reg .b32 %temp; 
	mov.b64 	{%temp, %r2336}, %fd1763;
	}
	setp.lt.s32 	%p1237, %r2336, 0;
	selp.b64 	%rd936, %rd2170, %rd1866, %p1237;
	shl.b64 	%rd2170, %rd936, 1;
	add.s32 	%r793, %r2719, -1;
	setp.gt.s32 	%p1238, %r2719, 0;
	mov.u32 	%r2719, %r793;
	@%p1238 bra 	$L__BB0_1384;
	and.b64  	%rd938, %rd936, 9223372036854775807;
	setp.eq.s64 	%p1239, %rd938, 0;
	mov.b64 	%rd2171, 0;
	@%p1239 bra 	$L__BB0_1389;
	mov.b64 	%fd1764, %rd938;
	mul.f64 	%fd1765, %fd1764, 0d4350000000000000;
	{
	.reg .b32 %temp; 
	mov.b64 	{%temp, %r2337}, %fd1765;
	}
	shr.u32 	%r2338, %r2337, 20;
	sub.s32 	%r2339, 55, %r2338;
	sub.s32 	%r794, %r790, %r2339;
	shl.b64 	%rd939, %rd938, %r2339;
	setp.lt.s32 	%p1240, %r794, 1;
	@%p1240 bra 	$L__BB0_1388;
	add.s32 	%r2340, %r794, -1;
	cvt.u64.u32 	%rd1868, %r2340;
	shl.b64 	%rd1869, %rd1868, 52;
	add.s64 	%rd2171, %rd1869, %rd939;
	bra.uni 	$L__BB0_1389;
$L__BB0_1388:
	sub.s32 	%r2341, 1, %r794;
	shr.u64 	%rd2171, %rd939, %r2341;
$L__BB0_1389:
	mov.b64 	%fd1766, %rd2171;
	copysign.f64 	%fd2062, %fd739, %fd1766;
	bra.uni 	$L__BB0_1393;
$L__BB0_1390:
	setp.num.f64 	%p1241, %fd556, %fd556;
	setp.num.f64 	%p1242, %fd2061, %fd2061;
	and.pred  	%p1243, %p1242, %p1241;
	@%p1243 bra 	$L__BB0_1392;
	mov.f64 	%fd1767, 0d3FF0000000000000;
	add.rn.f64 	%fd2062, %fd739, %fd1767;
	bra.uni 	$L__BB0_1393;
$L__BB0_1392:
	setp.eq.f64 	%p1244, %fd2061, 0d7FF0000000000000;
	selp.f64 	%fd2062, 0dFFF8000000000000, %fd739, %p1244;
$L__BB0_1393:
	mov.f64 	%fd1768, 0d3FF1FB9C7406BB70;
	div.rn.f64 	%fd1769, %fd1768, %fd2062;
	mul.f64 	%fd1770, %fd1769, %fd611;
	fma.rn.f64 	%fd747, %fd1770, 0d400921FB54442EEA, 0d403F6A7A29553AA4;
	{
	.reg .b32 %temp; 
	mov.b64 	{%temp, %r2343}, %fd747;
	}
	and.b32  	%r2344, %r2343, 2147483647;
	{
	.reg .b32 %temp; 
	mov.b64 	{%r2345, %temp}, %fd747;
	}
	mov.b64 	%fd2063, {%r2345, %r2344};
	max.u32 	%r2346, %r2344, %r598;
	setp.gt.u32 	%p1245, %r2346, 2146435071;
	@%p1245 bra 	$L__BB0_1405;
	setp.eq.f64 	%p1246, %fd556, 0d0000000000000000;
	mov.f64 	%fd2064, 0dFFF8000000000000;
	@%p1246 bra 	$L__BB0_1408;
	setp.ltu.f64 	%p1247, %fd2063, %fd556;
	mov.f64 	%fd2064, %fd747;
	@%p1247 bra 	$L__BB0_1408;
	{
	.reg .b32 %temp; 
	mov.b64 	{%temp, %r2347}, %fd2063;
	}
	shr.u32 	%r2720, %r2347, 20;
	setp.gt.u32 	%p1248, %r2347, 1048575;
	@%p1248 bra 	$L__BB0_1398;
	mul.f64 	%fd2063, %fd2063, 0d4350000000000000;
	{
	.reg .b32 %temp; 
	mov.b64 	{%temp, %r2348}, %fd2063;
	}
	shr.u32 	%r2349, %r2348, 20;
	add.s32 	%r2350, %r2720, %r2349;
	add.s32 	%r2720, %r2350, -54;
$L__BB0_1398:
	setp.lt.u32 	%p1249, %r599, 1048576;
	selp.f64 	%fd1772, %fd557, %fd556, %p1249;
	selp.b32 	%r798, %r601, %r600, %p1249;
	mov.b64 	%rd1870, %fd2063;
	mov.b64 	%rd1871, %fd1772;
	and.b64  	%rd1872, %rd1870, 4503599627370495;
	or.b64  	%rd2172, %rd1872, 4503599627370496;
	and.b64  	%rd1873, %rd1871, 4503599627370495;
	or.b64  	%rd944, %rd1873, 4503599627370496;
	sub.s32 	%r2721, %r2720, %r798;
$L__BB0_1399:
	sub.s64 	%rd1874, %rd2172, %rd944;
	mov.b64 	%fd1773, %rd1874;
	{
	.reg .b32 %temp; 
	mov.b64 	{%temp, %r2351}, %fd1773;
	}
	setp.lt.s32 	%p1250, %r2351, 0;
	selp.b64 	%rd946, %rd2172, %rd1874, %p1250;
	shl.b64 	%rd2172, %rd946, 1;
	add.s32 	%r801, %r2721, -1;
	setp.gt.s32 	%p1251, %r2721, 0;
	mov.u32 	%r2721, %r801;
	@%p1251 bra 	$L__BB0_1399;
	and.b64  	%rd948, %rd946, 9223372036854775807;
	setp.eq.s64 	%p1252, %rd948, 0;
	mov.b64 	%rd2173, 0;
	@%p1252 bra 	$L__BB0_1404;
	mov.b64 	%fd1774, %rd948;
	mul.f64 	%fd1775, %fd1774, 0d4350000000000000;
	{
	.reg .b32 %temp; 
	mov.b64 	{%temp, %r2352}, %fd1775;
	}
	shr.u32 	%r2353, %r2352, 20;
	sub.s32 	%r2354, 55, %r2353;
	sub.s32 	%r802, %r798, %r2354;
	shl.b64 	%rd949, %rd948, %r2354;
	setp.lt.s32 	%p1253, %r802, 1;
	@%p1253 bra 	$L__BB0_1403;
	add.s32 	%r2355, %r802, -1;
	cvt.u64.u32 	%rd1876, %r2355;
	shl.b64 	%rd1877, %rd1876, 52;
	add.s64 	%rd2173, %rd1877, %rd949;
	bra.uni 	$L__BB0_1404;
$L__BB0_1403:
	sub.s32 	%r2356, 1, %r802;
	shr.u64 	%rd2173, %rd949, %r2356;
$L__BB0_1404:
	mov.b64 	%fd1776, %rd2173;
	copysign.f64 	%fd2064, %fd747, %fd1776;
	bra.uni 	$L__BB0_1408;
$L__BB0_1405:
	setp.num.f64 	%p1254, %fd556, %fd556;
	setp.num.f64 	%p1255, %fd2063, %fd2063;
	and.pred  	%p1256, %p1255, %p1254;
	@%p1256 bra 	$L__BB0_1407;
	mov.f64 	%fd1777, 0d3FF0000000000000;
	add.rn.f64 	%fd2064, %fd747, %fd1777;
	bra.uni 	$L__BB0_1408;
$L__BB0_1407:
	setp.eq.f64 	%p1257, %fd2063, 0d7FF0000000000000;
	selp.f64 	%fd2064, 0dFFF8000000000000, %fd747, %p1257;
$L__BB0_1408:
	mov.f64 	%fd1778, 0d3FF1FB9C7406BB70;
	div.rn.f64 	%fd1779, %fd1778, %fd2064;
	mul.f64 	%fd1780, %fd1779, %fd620;
	fma.rn.f64 	%fd755, %fd1780, 0d400921FB54442EEA, 0d403C463ABECCB4C7;
	{
	.reg .b32 %temp; 
	mov.b64 	{%temp, %r2358}, %fd755;
	}
	and.b32  	%r2359, %r2358, 2147483647;
	{
	.reg .b32 %temp; 
	mov.b64 	{%r2360, %temp}, %fd755;
	}
	mov.b64 	%fd2065, {%r2360, %r2359};
	max.u32 	%r2361, %r2359, %r598;
	setp.gt.u32 	%p1258, %r2361, 2146435071;
	@%p1258 bra 	$L__BB0_1420;
	setp.eq.f64 	%p1259, %fd556, 0d0000000000000000;
	mov.f64 	%fd2066, 0dFFF8000000000000;
	@%p1259 bra 	$L__BB0_1423;
	setp.ltu.f64 	%p1260, %fd2065, %fd556;
	mov.f64 	%fd2066, %fd755;
	@%p1260 bra 	$L__BB0_1423;
	{
	.reg .b32 %temp; 
	mov.b64 	{%temp, %r2362}, %fd2065;
	}
	shr.u32 	%r2722, %r2362, 20;
	setp.gt.u32 	%p1261, %r2362, 1048575;
	@%p1261 bra 	$L__BB0_1413;
	mul.f64 	%fd2065, %fd2065, 0d4350000000000000;
	{
	.reg .b32 %temp; 
	mov.b64 	{%temp, %r2363}, %fd2065;
	}
	shr.u32 	%r2364, %r2363, 20;
	add.s32 	%r2365, %r2722, %r2364;
	add.s32 	%r2722, %r2365, -54;
$L__BB0_1413:
	setp.lt.u32 	%p1262, %r599, 1048576;
	selp.f64 	%fd1782, %fd557, %fd556, %p1262;
	selp.b32 	%r806, %r601, %r600, %p1262;
	mov.b64 	%rd1878, %fd2065;
	mov.b64 	%rd1879, %fd1782;
	and.b64  	%rd1880, %rd1878, 4503599627370495;
	or.b64  	%rd2174, %rd1880, 4503599627370496;
	and.b64  	%rd1881, %rd1879, 4503599627370495;
	or.b64  	%rd954, %rd1881, 4503599627370496;
	sub.s32 	%r2723, %r2722, %r806;
$L__BB0_1414:
	sub.s64 	%rd1882, %rd2174, %rd954;
	mov.b64 	%fd1783, %rd1882;
	{
	.reg .b32 %temp; 
	mov.b64 	{%temp, %r2366}, %fd1783;
	}
	setp.lt.s32 	%p1263, %r2366, 0;
	selp.b64 	%rd956, %rd2174, %rd1882, %p1263;
	shl.b64 	%rd2174, %rd956, 1;
	add.s32 	%r809, %r2723, -1;
	setp.gt.s32 	%p1264, %r2723, 0;
	mov.u32 	%r2723, %r809;
	@%p1264 bra 	$L__BB0_1414;
	and.b64  	%rd958, %rd956, 9223372036854775807;
	setp.eq.s64 	%p1265, %rd958, 0;
	mov.b64 	%rd2175, 0;
	@%p1265 bra 	$L__BB0_1419;
	mov.b64 	%fd1784, %rd958;
	mul.f64 	%fd1785, %fd1784, 0d4350000000000000;
	{
	.reg .b32 %temp; 
	mov.b64 	{%temp, %r2367}, %fd1785;
	}
	shr.u32 	%r2368, %r2367, 20;
	sub.s32 	%r2369, 55, %r2368;
	sub.s32 	%r810, %r806, %r2369;
	shl.b64 	%rd959, %rd958, %r2369;
	setp.lt.s32 	%p1266, %r810, 1;
	@%p1266 bra 	$L__BB0_1418;
	add.s32 	%r2370, %r810, -1;
	cvt.u64.u32 	%rd1884, %r2370;
	shl.b64 	%rd1885, %rd1884, 52;
	add.s64 	%rd2175, %rd1885, %rd959;
	bra.uni 	$L__BB0_1419;
$L__BB0_1418:
	sub.s32 	%r2371, 1, %r810;
	shr.u64 	%rd2175, %rd959, %r2371;
$L__BB0_1419:
	mov.b64 	%fd1786, %rd2175;
	copysign.f64 	%fd2066, %fd755, %fd1786;
	bra.uni 	$L__BB0_1423;
$L__BB0_1420:
	setp.num.f64 	%p1267, %fd556, %fd556;
	setp.num.f64 	%p1268, %fd2065, %fd2065;
	and.pred  	%p1269, %p1268, %p1267;
	@%p1269 bra 	$L__BB0_1422;
	mov.f64 	%fd1787, 0d3FF0000000000000;
	add.rn.f64 	%fd2066, %fd755, %fd1787;
	bra.uni 	$L__BB0_1423;
$L__BB0_1422:
	setp.eq.f64 	%p1270, %fd2065, 0d7FF0000000000000;
	selp.f64 	%fd2066, 0dFFF8000000000000, %fd755, %p1270;
$L__BB0_1423:
	mov.f64 	%fd1788, 0d3FF1FB9C7406BB70;
	div.rn.f64 	%fd1789, %fd1788, %fd2066;
	mul.f64 	%fd1790, %fd1789, 0d404F800000000000;
	fma.rn.f64 	%fd763, %fd1790, 0d400921FB54442EEA, 0d403921FB54442EEA;
	{
	.reg .b32 %temp; 
	mov.b64 	{%temp, %r2373}, %fd763;
	}
	and.b32  	%r2374, %r2373, 2147483647;
	{
	.reg .b32 %temp; 
	mov.b64 	{%r2375, %temp}, %fd763;
	}
	mov.b64 	%fd2067, {%r2375, %r2374};
	max.u32 	%r2376, %r2374, %r598;
	setp.gt.u32 	%p1271, %r2376, 2146435071;
	@%p1271 bra 	$L__BB0_1435;
	setp.eq.f64 	%p1272, %fd556, 0d0000000000000000;
	mov.f64 	%fd2068, 0dFFF8000000000000;
	@%p1272 bra 	$L__BB0_1438;
	setp.ltu.f64 	%p1273, %fd2067, %fd556;
	mov.f64 	%fd2068, %fd763;
	@%p1273 bra 	$L__BB0_1438;
	{
	.reg .b32 %temp; 
	mov.b64 	{%temp, %r2377}, %fd2067;
	}
	shr.u32 	%r2724, %r2377, 20;
	setp.gt.u32 	%p1274, %r2377, 1048575;
	@%p1274 bra 	$L__BB0_1428;
	mul.f64 	%fd2067, %fd2067, 0d4350000000000000;
	{
	.reg .b32 %temp; 
	mov.b64 	{%temp, %r2378}, %fd2067;
	}
	shr.u32 	%r2379, %r2378, 20;
	add.s32 	%r2380, %r2724, %r2379;
	add.s32 	%r2724, %r2380, -54;
$L__BB0_1428:
	setp.lt.u32 	%p1275, %r599, 1048576;
	selp.f64 	%fd1792, %fd557, %fd556, %p1275;
	selp.b32 	%r814, %r601, %r600, %p1275;
	mov.b64 	%rd1886, %fd2067;
	mov.b64 	%rd1887, %fd1792;
	and.b64  	%rd1888, %rd1886, 4503599627370495;
	or.b64  	%rd2176, %rd1888, 4503599627370496;
	and.b64  	%rd1889, %rd1887, 4503599627370495;
	or.b64  	%rd964, %rd1889, 4503599627370496;
	sub.s32 	%r2725, %r2724, %r814;
$L__BB0_1429:
	sub.s64 	%rd1890, %rd2176, %rd964;
	mov.b64 	%fd1793, %rd1890;
	{
	.reg .b32 %temp; 
	mov.b64 	{%temp, %r2381}, %fd1793;
	}
	setp.lt.s32 	%p1276, %r2381, 0;
	selp.b64 	%rd966, %rd2176, %rd1890, %p1276;
	shl.b64 	%rd2176, %rd966, 1;
	add.s32 	%r817, %r2725, -1;
	setp.gt.s32 	%p1277, %r2725, 0;
	mov.u32 	%r2725, %r817;
	@%p1277 bra 	$L__BB0_1429;
	and.b64  	%rd968, %rd966, 9223372036854775807;
	setp.eq.s64 	%p1278, %rd968, 0;
	mov.b64 	%rd2177, 0;
	@%p1278 bra 	$L__BB0_1434;
	mov.b64 	%fd1794, %rd968;
	mul.f64 	%fd1795, %fd1794, 0d4350000000000000;
	{
	.reg .b32 %temp; 
	mov.b64 	{%temp, %r2382}, %fd1795;
	}
	shr.u32 	%r2383, %r2382, 20;
	sub.s32 	%r2384, 55, %r2383;
	sub.s32 	%r818, %r814, %r2384;
	shl.b64 	%rd969, %rd968, %r2384;
	setp.lt.s32 	%p1279, %r818, 1;
	@%p1279 bra 	$L__BB0_1433;
	add.s32 	%r2385, %r818, -1;
	cvt.u64.u32 	%rd1892, %r2385;
	shl.b64 	%rd1893, %rd1892, 52;
	add.s64 	%rd2177, %rd1893, %rd969;
	bra.uni 	$L__BB0_1434;
$L__BB0_1433:
	sub.s32 	%r2386, 1, %r818;
	shr.u64 	%rd2177, %rd969, %r2386;
$L__BB0_1434:
	mov.b64 	%fd1796, %rd2177;
	copysign.f64 	%fd2068, %fd763, %fd1796;
	bra.uni 	$L__BB0_1438;
$L__BB0_1435:
	setp.num.f64 	%p1280, %fd556, %fd556;
	setp.num.f64 	%p1281, %fd2067, %fd2067;
	and.pred  	%p1282, %p1281, %p1280;
	@%p1282 bra 	$L__BB0_1437;
	mov.f64 	%fd1797, 0d3FF0000000000000;
	add.rn.f64 	%fd2068, %fd763, %fd1797;
	bra.uni 	$L__BB0_1438;
$L__BB0_1437:
	setp.eq.f64 	%p1283, %fd2067, 0d7FF0000000000000;
	selp.f64 	%fd2068, 0dFFF8000000000000, %fd763, %p1283;
$L__BB0_1438:
	mov.f64 	%fd1798, 0d3FF1FB9C7406BB70;
	div.rn.f64 	%fd1799, %fd1798, %fd2068;
	mul.f64 	%fd1800, %fd1799, 0d404A000000000000;
	fma.rn.f64 	%fd771, %fd1800, 0d400921FB54442EEA, 0d4035FDBBE9BBA90D;
	{
	.reg .b32 %temp; 
	mov.b64 	{%temp, %r2388}, %fd771;
	}
	and.b32  	%r2389, %r2388, 2147483647;
	{
	.reg .b32 %temp; 
	mov.b64 	{%r2390, %temp}, %fd771;
	}
	mov.b64 	%fd2069, {%r2390, %r2389};
	max.u32 	%r2391, %r2389, %r598;
	setp.gt.u32 	%p1284, %r2391, 2146435071;
	@%p1284 bra 	$L__BB0_1450;
	setp.eq.f64 	%p1285, %fd556, 0d0000000000000000;
	mov.f64 	%fd2070, 0dFFF8000000000000;
	@%p1285 bra 	$L__BB0_1453;
	setp.ltu.f64 	%p1286, %fd2069, %fd556;
	mov.f64 	%fd2070, %fd771;
	@%p1286 bra 	$L__BB0_1453;
	{
	.reg .b32 %temp; 
	mov.b64 	{%temp, %r2392}, %fd2069;
	}
	shr.u32 	%r2726, %r2392, 20;
	setp.gt.u32 	%p1287, %r2392, 1048575;
	@%p1287 bra 	$L__BB0_1443;
	mul.f64 	%fd2069, %fd2069, 0d4350000000000000;
	{
	.reg .b32 %temp; 
	mov.b64 	{%temp, %r2393}, %fd2069;
	}
	shr.u32 	%r2394, %r2393, 20;
	add.s32 	%r2395, %r2726, %r2394;
	add.s32 	%r2726, %r2395, -54;
$L__BB0_1443:
	setp.lt.u32 	%p1288, %r599, 1048576;
	selp.f64 	%fd1802, %fd557, %fd556, %p1288;
	selp.b32 	%r822, %r601, %r600, %p1288;
	mov.b64 	%rd1894, %fd2069;
	mov.b64 	%rd1895, %fd1802;
	and.b64  	%rd1896, %rd1894, 4503599627370495;
	or.b64  	%rd2178, %rd1896, 4503599627370496;
	and.b64  	%rd1897, %rd1895, 4503599627370495;
	or.b64  	%rd974, %rd1897, 4503599627370496;
	sub.s32 	%r2727, %r2726, %r822;
$L__BB0_1444:
	sub.s64 	%rd1898, %rd2178, %rd974;
	mov.b64 	%fd1803, %rd1898;
	{
	.reg .b32 %temp; 
	mov.b64 	{%temp, %r2396}, %fd1803;
	}
	setp.lt.s32 	%p1289, %r2396, 0;
	selp.b64 	%rd976, %rd2178, %rd1898, %p1289;
	shl.b64 	%rd2178, %rd976, 1;
	add.s32 	%r825, %r2727, -1;
	setp.gt.s32 	%p1290, %r2727, 0;
	mov.u32 	%r2727, %r825;
	@%p1290 bra 	$L__BB0_1444;
	and.b64  	%rd978, %rd976, 9223372036854775807;
	setp.eq.s64 	%p1291, %rd978, 0;
	mov.b64 	%rd2179, 0;
	@%p1291 bra 	$L__BB0_1449;
	mov.b64 	%fd1804, %rd978;
	mul.f64 	%fd1805, %fd1804, 0d4350000000000000;
	{
	.reg .b32 %temp; 
	mov.b64 	{%temp, %r2397}, %fd1805;
	}
	shr.u32 	%r2398, %r2397, 20;
	sub.s32 	%r2399, 55, %r2398;
	sub.s32 	%r826, %r822, %r2399;
	shl.b64 	%rd979, %rd978, %r2399;
	setp.lt.s32 	%p1292, %r826, 1;
	@%p1292 bra 	$L__BB0_1448;
	add.s32 	%r2400, %r826, -1;
	cvt.u64.u32 	%rd1900, %r2400;
	shl.b64 	%rd1901, %rd1900, 52;
	add.s64 	%rd2179, %rd1901, %rd979;
	bra.uni 	$L__BB0_1449;
$L__BB0_1448:
	sub.s32 	%r2401, 1, %r826;
	shr.u64 	%rd2179, %rd979, %r2401;
$L__BB0_1449:
	mov.b64 	%fd1806, %rd2179;
	copysign.f64 	%fd2070, %fd771, %fd1806;
	bra.uni 	$L__BB0_1453;
$L__BB0_1450:
	setp.num.f64 	%p1293, %fd556, %fd556;
	setp.num.f64 	%p1294, %fd2069, %fd2069;
	and.pred  	%p1295, %p1294, %p1293;
	@%p1295 bra 	$L__BB0_1452;
	mov.f64 	%fd1807, 0d3FF0000000000000;
	add.rn.f64 	%fd2070, %fd771, %fd1807;
	bra.uni 	$L__BB0_1453;
$L__BB0_1452:
	setp.eq.f64 	%p1296, %fd2069, 0d7FF0000000000000;
	selp.f64 	%fd2070, 0dFFF8000000000000, %fd771, %p1296;
$L__BB0_1453:
	mov.f64 	%fd1808, 0d3FF1FB9C7406BB70;
	div.rn.f64 	%fd1809, %fd1808, %fd2070;
	mul.f64 	%fd1810, %fd1809, 0d404A000000000000;
	fma.rn.f64 	%fd779, %fd1810, 0d400921FB54442EEA, 0d4032D97C7F332330;
	{
	.reg .b32 %temp; 
	mov.b64 	{%temp, %r2403}, %fd779;
	}
	and.b32  	%r2404, %r2403, 2147483647;
	{
	.reg .b32 %temp; 
	mov.b64 	{%r2405, %temp}, %fd779;
	}
	mov.b64 	%fd2071, {%r2405, %r2404};
	max.u32 	%r2406, %r2404, %r598;
	setp.gt.u32 	%p1297, %r2406, 2146435071;
	@%p1297 bra 	$L__BB0_1465;
	setp.eq.f64 	%p1298, %fd556, 0d0000000000000000;
	mov.f64 	%fd2072, 0dFFF8000000000000;
	@%p1298 bra 	$L__BB0_1468;
	setp.ltu.f64 	%p1299, %fd2071, %fd556;
	mov.f64 	%fd2072, %fd779;
	@%p1299 bra 	$L__BB0_1468;
	{
	.reg .b32 %temp; 
	mov.b64 	{%temp, %r2407}, %fd2071;
	}
	shr.u32 	%r2728, %r2407, 20;
	setp.gt.u32 	%p1300, %r2407, 1048575;
	@%p1300 bra 	$L__BB0_1458;
	mul.f64 	%fd2071, %fd2071, 0d4350000000000000;
	{
	.reg .b32 %temp; 
	mov.b64 	{%temp, %r2408}, %fd2071;
	}
	shr.u32 	%r2409, %r2408, 20;
	add.s32 	%r2410, %r2728, %r2409;
	add.s32 	%r2728, %r2410, -54;
$L__BB0_1458:
	setp.lt.u32 	%p1301, %r599, 1048576;
	selp.f64 	%fd1812, %fd557, %fd556, %p1301;
	selp.b32 	%r830, %r601, %r600, %p1301;
	mov.b64 	%rd1902, %fd2071;
	mov.b64 	%rd1903, %fd1812;
	and.b64  	%rd1904, %rd1902, 4503599627370495;
	or.b64  	%rd2180, %rd1904, 4503599627370496;
	and.b64  	%rd1905, %rd1903, 4503599627370495;
	or.b64  	%rd984, %rd1905, 4503599627370496;
	sub.s32 	%r2729, %r2728, %r830;
$L__BB0_1459:
	sub.s64 	%rd1906, %rd2180, %rd984;
	mov.b64 	%fd1813, %rd1906;
	{
	.reg .b32 %temp; 
	mov.b64 	{%temp, %r2411}, %fd1813;
	}
	setp.lt.s32 	%p1302, %r2411, 0;
	selp.b64 	%rd986, %rd2180, %rd1906, %p1302;
	shl.b64 	%rd2180, %rd986, 1;
	add.s32 	%r833, %r2729, -1;
	setp.gt.s32 	%p1303, %r2729, 0;
	mov.u32 	%r2729, %r833;
	@%p1303 bra 	$L__BB0_1459;
	and.b64  	%rd988, %rd986, 9223372036854775807;
	setp.eq.s64 	%p1304, %rd988, 0;
	mov.b64 	%rd2181, 0;
	@%p1304 bra 	$L__BB0_1464;
	mov.b64 	%fd1814, %rd988;
	mul.f64 	%fd1815, %fd1814, 0d4350000000000000;
	{
	.reg .b32 %temp; 
	mov.b64 	{%temp, %r2412}, %fd1815;
	}
	shr.u32 	%r2413, %r2412, 20;
	sub.s32 	%r2414, 55, %r2413;
	sub.s32 	%r834, %r830, %r2414;
	shl.b64 	%rd989, %rd988, %r2414;
	setp.lt.s32 	%p1305, %r834, 1;
	@%p1305 bra 	$L__BB0_1463;
	add.s32 	%r2415, %r834, -1;
	cvt.u64.u32 	%rd1908, %r2415;
	shl.b64 	%rd1909, %rd1908, 52;
	add.s64 	%rd2181, %rd1909, %rd989;
	bra.uni 	$L__BB0_1464;
$L__BB0_1463:
	sub.s32 	%r2416, 1, %r834;
	shr.u64 	%rd2181, %rd989, %r2416;
$L__BB0_1464:
	mov.b64 	%fd1816, %rd2181;
	copysign.f64 	%fd2072, %fd779, %fd1816;
	bra.uni 	$L__BB0_1468;
$L__BB0_1465:
	setp.num.f64 	%p1306, %fd556, %fd556;
	setp.num.f64 	%p1307, %fd2071, %fd2071;
	and.pred  	%p1308, %p1307, %p1306;
	@%p1308 bra 	$L__BB0_1467;
	mov.f64 	%fd1817, 0d3FF0000000000000;
	add.rn.f64 	%fd2072, %fd779, %fd1817;
	bra.uni 	$L__BB0_1468;
$L__BB0_1467:
	setp.eq.f64 	%p1309, %fd2071, 0d7FF0000000000000;
	selp.f64 	%fd2072, 0dFFF8000000000000, %fd779, %p1309;
$L__BB0_1468:
	mov.f64 	%fd1818, 0d3FF1FB9C7406BB70;
	div.rn.f64 	%fd1819, %fd1818, %fd2072;
	mul.f64 	%fd1820, %fd1819, 0d404F000000000000;
	fma.rn.f64 	%fd787, %fd1820, 0d400921FB54442EEA, 0d402F6A7A29553AA4;
	{
	.reg .b32 %temp; 
	mov.b64 	{%temp, %r2418}, %fd787;
	}
	and.b32  	%r2419, %r2418, 2147483647;
	{
	.reg .b32 %temp; 
	mov.b64 	{%r2420, %temp}, %fd787;
	}
	mov.b64 	%fd2073, {%r2420, %r2419};
	max.u32 	%r2421, %r2419, %r598;
	setp.gt.u32 	%p1310, %r2421, 2146435071;
	@%p1310 bra 	$L__BB0_1480;
	setp.eq.f64 	%p1311, %fd556, 0d0000000000000000;
	mov.f64 	%fd2074, 0dFFF8000000000000;
	@%p1311 bra 	$L__BB0_1483;
	setp.ltu.f64 	%p1312, %fd2073, %fd556;
	mov.f64 	%fd2074, %fd787;
	@%p1312 bra 	$L__BB0_1483;
	{
	.reg .b32 %temp; 
	mov.b64 	{%temp, %r2422}, %fd2073;
	}
	shr.u32 	%r2730, %r2422, 20;
	setp.gt.u32 	%p1313, %r2422, 1048575;
	@%p1313 bra 	$L__BB0_1473;
	mul.f64 	%fd2073, %fd2073, 0d4350000000000000;
	{
	.reg .b32 %temp; 
	mov.b64 	{%temp, %r2423}, %fd2073;
	}
	shr.u32 	%r2424, %r2423, 20;
	add.s32 	%r2425, %r2730, %r2424;
	add.s32 	%r2730, %r2425, -54;
$L__BB0_1473:
	setp.lt.u32 	%p1314, %r599, 1048576;
	selp.f64 	%fd1822, %fd557, %fd556, %p1314;
	selp.b32 	%r838, %r601, %r600, %p1314;
	mov.b64 	%rd1910, %fd2073;
	mov.b64 	%rd1911, %fd1822;
	and.b64  	%rd1912, %rd1910, 4503599627370495;
	or.b64  	%rd2182, %rd1912, 4503599627370496;
	and.b64  	%rd1913, %rd1911, 4503599627370495;
	or.b64  	%rd994, %rd1913, 4503599627370496;
	sub.s32 	%r2731, %r2730, %r838;
$L__BB0_1474:
	sub.s64 	%rd1914, %rd2182, %rd994;
	mov.b64 	%fd1823, %rd1914;
	{
	.reg .b32 %temp; 
	mov.b64 	{%temp, %r2426}, %fd1823;
	}
	setp.lt.s32 	%p1315, %r2426, 0;
	selp.b64 	%rd996, %rd2182, %rd1914, %p1315;
	shl.b64 	%rd2182, %rd996, 1;
	add.s32 	%r841, %r2731, -1;
	setp.gt.s32 	%p1316, %r2731, 0;
	mov.u32 	%r2731, %r841;
	@%p1316 bra 	$L__BB0_1474;
	and.b64  	%rd998, %rd996, 9223372036854775807;
	setp.eq.s64 	%p1317, %rd998, 0;
	mov.b64 	%rd2183, 0;
	@%p1317 bra 	$L__BB0_1479;
	mov.b64 	%fd1824, %rd998;
	mul.f64 	%fd1825, %fd1824, 0d4350000000000000;
	{
	.reg .b32 %temp; 
	mov.b64 	{%temp, %r2427}, %fd1825;
	}
	shr.u32 	%r2428, %r2427, 20;
	sub.s32 	%r2429, 55, %r2428;
	sub.s32 	%r842, %r838, %r2429;
	shl.b64 	%rd999, %rd998, %r2429;
	setp.lt.s32 	%p1318, %r842, 1;
	@%p1318 bra 	$L__BB0_1478;
	add.s32 	%r2430, %r842, -1;
	cvt.u64.u32 	%rd1916, %r2430;
	shl.b64 	%rd1917, %rd1916, 52;
	add.s64 	%rd2183, %rd1917, %rd999;
	bra.uni 	$L__BB0_1479;
$L__BB0_1478:
	sub.s32 	%r2431, 1, %r842;
	shr.u64 	%rd2183, %rd999, %r2431;
$L__BB0_1479:
	mov.b64 	%fd1826, %rd2183;
	copysign.f64 	%fd2074, %fd787, %fd1826;
	bra.uni 	$L__BB0_1483;
$L__BB0_1480:
	setp.num.f64 	%p1319, %fd556, %fd556;
	setp.num.f64 	%p1320, %fd2073, %fd2073;
	and.pred  	%p1321, %p1320, %p1319;
	@%p1321 bra 	$L__BB0_1482;
	mov.f64 	%fd1827, 0d3FF0000000000000;
	add.rn.f64 	%fd2074, %fd787, %fd1827;
	bra.uni 	$L__BB0_1483;
$L__BB0_1482:
	setp.eq.f64 	%p1322, %fd2073, 0d7FF0000000000000;
	selp.f64 	%fd2074, 0dFFF8000000000000, %fd787, %p1322;
$L__BB0_1483:
	mov.f64 	%fd1828, 0d3FF1FB9C7406BB70;
	div.rn.f64 	%fd1829, %fd1828, %fd2074;
	mul.f64 	%fd1830, %fd1829, 0d4048000000000000;
	fma.rn.f64 	%fd795, %fd1830, 0d400921FB54442EEA, 0d402921FB54442EEA;
	{
	.reg .b32 %temp; 
	mov.b64 	{%temp, %r2433}, %fd795;
	}
	and.b32  	%r2434, %r2433, 2147483647;
	{
	.reg .b32 %temp; 
	mov.b64 	{%r2435, %temp}, %fd795;
	}
	mov.b64 	%fd2075, {%r2435, %r2434};
	max.u32 	%r2436, %r2434, %r598;
	setp.gt.u32 	%p1323, %r2436, 2146435071;
	@%p1323 bra 	$L__BB0_1495;
	setp.eq.f64 	%p1324, %fd556, 0d0000000000000000;
	mov.f64 	%fd2076, 0dFFF8000000000000;
	@%p1324 bra 	$L__BB0_1498;
	setp.ltu.f64 	%p1325, %fd2075, %fd556;
	mov.f64 	%fd2076, %fd795;
	@%p1325 bra 	$L__BB0_1498;
	{
	.reg .b32 %temp; 
	mov.b64 	{%temp, %r2437}, %fd2075;
	}
	shr.u32 	%r2732, %r2437, 20;
	setp.gt.u32 	%p1326, %r2437, 1048575;
	@%p1326 bra 	$L__BB0_1488;
	mul.f64 	%fd2075, %fd2075, 0d4350000000000000;
	{
	.reg .b32 %temp; 
	mov.b64 	{%temp, %r2438}, %fd2075;
	}
	shr.u32 	%r2439, %r2438, 20;
	add.s32 	%r2440, %r2732, %r2439;
	add.s32 	%r2732, %r2440, -54;
$L__BB0_1488:
	setp.lt.u32 	%p1327, %r599, 1048576;
	selp.f64 	%fd1832, %fd557, %fd556, %p1327;
	selp.b32 	%r846, %r601, %r600, %p1327;
	mov.b64 	%rd1918, %fd2075;
	mov.b64 	%rd1919, %fd1832;
	and.b64  	%rd1920, %rd1918, 4503599627370495;
	or.b64  	%rd2184, %rd1920, 4503599627370496;
	and.b64  	%rd1921, %rd1919, 4503599627370495;
	or.b64  	%rd1004, %rd1921, 4503599627370496;
	sub.s32 	%r2733, %r2732, %r846;
$L__BB0_1489:
	sub.s64 	%rd1922, %rd2184, %rd1004;
	mov.b64 	%fd1833, %rd1922;
	{
	.reg .b32 %temp; 
	mov.b64 	{%temp, %r2441}, %fd1833;
	}
	setp.lt.s32 	%p1328, %r2441, 0;
	selp.b64 	%rd1006, %rd2184, %rd1922, %p1328;
	shl.b64 	%rd2184, %rd1006, 1;
	add.s32 	%r849, %r2733, -1;
	setp.gt.s32 	%p1329, %r2733, 0;
	mov.u32 	%r2733, %r849;
	@%p1329 bra 	$L__BB0_1489;
	and.b64  	%rd1008, %rd1006, 9223372036854775807;
	setp.eq.s64 	%p1330, %rd1008, 0;
	mov.b64 	%rd2185, 0;
	@%p1330 bra 	$L__BB0_1494;
	mov.b64 	%fd1834, %rd1008;
	mul.f64 	%fd1835, %fd1834, 0d4350000000000000;
	{
	.reg .b32 %temp; 
	mov.b64 	{%temp, %r2442}, %fd1835;
	}
	shr.u32 	%r2443, %r2442, 20;
	sub.s32 	%r2444, 55, %r2443;
	sub.s32 	%r850, %r846, %r2444;
	shl.b64 	%rd1009, %rd1008, %r2444;
	setp.lt.s32 	%p1331, %r850, 1;
	@%p1331 bra 	$L__BB0_1493;
	add.s32 	%r2445, %r850, -1;
	cvt.u64.u32 	%rd1924, %r2445;
	shl.b64 	%rd1925, %rd1924, 52;
	add.s64 	%rd2185, %rd1925, %rd1009;
	bra.uni 	$L__BB0_1494;
$L__BB0_1493:
	sub.s32 	%r2446, 1, %r850;
	shr.u64 	%rd2185, %rd1009, %r2446;
$L__BB0_1494:
	mov.b64 	%fd1836, %rd2185;
	copysign.f64 	%fd2076, %fd795, %fd1836;
	bra.uni 	$L__BB0_1498;
$L__BB0_1495:
	setp.num.f64 	%p1332, %fd556, %fd556;
	setp.num.f64 	%p1333, %fd2075, %fd2075;
	and.pred  	%p1334, %p1333, %p1332;
	@%p1334 bra 	$L__BB0_1497;
	mov.f64 	%fd1837, 0d3FF0000000000000;
	add.rn.f64 	%fd2076, %fd795, %fd1837;
	bra.uni 	$L__BB0_1498;
$L__BB0_1497:
	setp.eq.f64 	%p1335, %fd2075, 0d7FF0000000000000;
	selp.f64 	%fd2076, 0dFFF8000000000000, %fd795, %p1335;
$L__BB0_1498:
	mov.f64 	%fd1838, 0d3FF1FB9C7406BB70;
	div.rn.f64 	%fd1839, %fd1838, %fd2076;
	mul.f64 	%fd1840, %fd1839, 0d4049800000000000;
	fma.rn.f64 	%fd803, %fd1840, 0d400921FB54442EEA, 0d4022D97C7F332330;
	{
	.reg .b32 %temp; 
	mov.b64 	{%temp, %r2448}, %fd803;
	}
	and.b32  	%r2449, %r2448, 2147483647;
	{
	.reg .b32 %temp; 
	mov.b64 	{%r2450, %temp}, %fd803;
	}
	mov.b64 	%fd2077, {%r2450, %r2449};
	max.u32 	%r2451, %r2449, %r598;
	setp.gt.u32 	%p1336, %r2451, 2146435071;
	@%p1336 bra 	$L__BB0_1510;
	setp.eq.f64 	%p1337, %fd556, 0d0000000000000000;
	mov.f64 	%fd2078, 0dFFF8000000000000;
	@%p1337 bra 	$L__BB0_1513;
	setp.ltu.f64 	%p1338, %fd2077, %fd556;
	mov.f64 	%fd2078, %fd803;
	@%p1338 bra 	$L__BB0_1513;
	{
	.reg .b32 %temp; 
	mov.b64 	{%temp, %r2452}, %fd2077;
	}
	shr.u32 	%r2734, %r2452, 20;
	setp.gt.u32 	%p1339, %r2452, 1048575;
	@%p1339 bra 	$L__BB0_1503;
	mul.f64 	%fd2077, %fd2077, 0d4350000000000000;
	{
	.reg .b32 %temp; 
	mov.b64 	{%temp, %r2453}, %fd2077;
	}
	shr.u32 	%r2454, %r2453, 20;
	add.s32 	%r2455, %r2734, %r2454;
	add.s32 	%r2734, %r2455, -54;
$L__BB0_1503:
	setp.lt.u32 	%p1340, %r599, 1048576;
	selp.f64 	%fd1842, %fd557, %fd556, %p1340;
	selp.b32 	%r854, %r601, %r600, %p1340;
	mov.b64 	%rd1926, %fd2077;
	mov.b64 	%rd1927, %fd1842;
	and.b64  	%rd1928, %rd1926, 4503599627370495;
	or.b64  	%rd2186, %rd1928, 4503599627370496;
	and.b64  	%rd1929, %rd1927, 4503599627370495;
	or.b64  	%rd1014, %rd1929, 4503599627370496;
	sub.s32 	%r2735, %r2734, %r854;
$L__BB0_1504:
	sub.s64 	%rd1930, %rd2186, %rd1014;
	mov.b64 	%fd1843, %rd1930;
	{
	.reg .b32 %temp; 
	mov.b64 	{%temp, %r2456}, %fd1843;
	}
	setp.lt.s32 	%p1341, %r2456, 0;
	selp.b64 	%rd1016, %rd2186, %rd1930, %p1341;
	shl.b64 	%rd2186, %rd1016, 1;
	add.s32 	%r857, %r2735, -1;
	setp.gt.s32 	%p1342, %r2735, 0;
	mov.u32 	%r2735, %r857;
	@%p1342 bra 	$L__BB0_1504;
	and.b64  	%rd1018, %rd1016, 9223372036854775807;
	setp.eq.s64 	%p1343, %rd1018, 0;
	mov.b64 	%rd2187, 0;
	@%p1343 bra 	$L__BB0_1509;
	mov.b64 	%fd1844, %rd1018;
	mul.f64 	%fd1845, %fd1844, 0d4350000000000000;
	{
	.reg .b32 %temp; 
	mov.b64 	{%temp, %r2457}, %fd1845;
	}
	shr.u32 	%r2458, %r2457, 20;
	sub.s32 	%r2459, 55, %r2458;
	sub.s32 	%r858, %r854, %r2459;
	shl.b64 	%rd1019, %rd1018, %r2459;
	setp.lt.s32 	%p1344, %r858, 1;
	@%p1344 bra 	$L__BB0_1508;
	add.s32 	%r2460, %r858, -1;
	cvt.u64.u32 	%rd1932, %r2460;
	shl.b64 	%rd1933, %rd1932, 52;
	add.s64 	%rd2187, %rd1933, %rd1019;
	bra.uni 	$L__BB0_1509;
$L__BB0_1508:
	sub.s32 	%r2461, 1, %r858;
	shr.u64 	%rd2187, %rd1019, %r2461;
$L__BB0_1509:
	mov.b64 	%fd1846, %rd2187;
	copysign.f64 	%fd2078, %fd803, %fd1846;
	bra.uni 	$L__BB0_1513;
$L__BB0_1510:
	setp.num.f64 	%p1345, %fd556, %fd556;
	setp.num.f64 	%p1346, %fd2077, %fd2077;
	and.pred  	%p1347, %p1346, %p1345;
	@%p1347 bra 	$L__BB0_1512;
	mov.f64 	%fd1847, 0d3FF0000000000000;
	add.rn.f64 	%fd2078, %fd803, %fd1847;
	bra.uni 	$L__BB0_1513;
$L__BB0_1512:
	setp.eq.f64 	%p1348, %fd2077, 0d7FF0000000000000;
	selp.f64 	%fd2078, 0dFFF8000000000000, %fd803, %p1348;
$L__BB0_1513:
	mov.f64 	%fd1848, 0d3FF1FB9C7406BB70;
	div.rn.f64 	%fd1849, %fd1848, %fd2078;
	mul.f64 	%fd1850, %fd1849, 0d404B000000000000;
	fma.rn.f64 	%fd811, %fd1850, 0d400921FB54442EEA, 0d401921FB54442EEA;
	{
	.reg .b32 %temp; 
	mov.b64 	{%temp, %r2463}, %fd811;
	}
	and.b32  	%r2464, %r2463, 2147483647;
	{
	.reg .b32 %temp; 
	mov.b64 	{%r2465, %temp}, %fd811;
	}
	mov.b64 	%fd2079, {%r2465, %r2464};
	max.u32 	%r2466, %r2464, %r598;
	setp.gt.u32 	%p1349, %r2466, 2146435071;
	@%p1349 bra 	$L__BB0_1525;
	setp.eq.f64 	%p1350, %fd556, 0d0000000000000000;
	mov.f64 	%fd2080, 0dFFF8000000000000;
	@%p1350 bra 	$L__BB0_1528;
	setp.ltu.f64 	%p1351, %fd2079, %fd556;
	mov.f64 	%fd2080, %fd811;
	@%p1351 bra 	$L__BB0_1528;
	{
	.reg .b32 %temp; 
	mov.b64 	{%temp, %r2467}, %fd2079;
	}
	shr.u32 	%r2736, %r2467, 20;
	setp.gt.u32 	%p1352, %r2467, 1048575;
	@%p1352 bra 	$L__BB0_1518;
	mul.f64 	%fd2079, %fd2079, 0d4350000000000000;
	{
	.reg .b32 %temp; 
	mov.b64 	{%temp, %r2468}, %fd2079;
	}
	shr.u32 	%r2469, %r2468, 20;
	add.s32 	%r2470, %r2736, %r2469;
	add.s32 	%r2736, %r2470, -54;
$L__BB0_1518:
	setp.lt.u32 	%p1353, %r599, 1048576;
	selp.f64 	%fd1852, %fd557, %fd556, %p1353;
	selp.b32 	%r862, %r601, %r600, %p1353;
	mov.b64 	%rd1934, %fd2079;
	mov.b64 	%rd1935, %fd1852;
	and.b64  	%rd1936, %rd1934, 4503599627370495;
	or.b64  	%rd2188, %rd1936, 4503599627370496;
	and.b64  	%rd1937, %rd1935, 4503599627370495;
	or.b64  	%rd1024, %rd1937, 4503599627370496;
	sub.s32 	%r2737, %r2736, %r862;
$L__BB0_1519:
	sub.s64 	%rd1938, %rd2188, %rd1024;
	mov.b64 	%fd1853, %rd1938;
	{
	.reg .b32 %temp; 
	mov.b64 	{%temp, %r2471}, %fd1853;
	}
	setp.lt.s32 	%p1354, %r2471, 0;
	selp.b64 	%rd1026, %rd2188, %rd1938, %p1354;
	shl.b64 	%rd2188, %rd1026, 1;
	add.s32 	%r865, %r2737, -1;
	setp.gt.s32 	%p1355, %r2737, 0;
	mov.u32 	%r2737, %r865;
	@%p1355 bra 	$L__BB0_1519;
	and.b64  	%rd1028, %rd1026, 9223372036854775807;
	setp.eq.s64 	%p1356, %rd1028, 0;
	mov.b64 	%rd2189, 0;
	@%p1356 bra 	$L__BB0_1524;
	mov.b64 	%fd1854, %rd1028;
	mul.f64 	%fd1855, %fd1854, 0d4350000000000000;
	{
	.reg .b32 %temp; 
	mov.b64 	{%temp, %r2472}, %fd1855;
	}
	shr.u32 	%r2473, %r2472, 20;
	sub.s32 	%r2474, 55, %r2473;
	sub.s32 	%r866, %r862, %r2474;
	shl.b64 	%rd1029, %rd1028, %r2474;
	setp.lt.s32 	%p1357, %r866, 1;
	@%p1357 bra 	$L__BB0_1523;
	add.s32 	%r2475, %r866, -1;
	cvt.u64.u32 	%rd1940, %r2475;
	shl.b64 	%rd1941, %rd1940, 52;
	add.s64 	%rd2189, %rd1941, %rd1029;
	bra.uni 	$L__BB0_1524;
$L__BB0_1523:
	sub.s32 	%r2476, 1, %r866;
	shr.u64 	%rd2189, %rd1029, %r2476;
$L__BB0_1524:
	mov.b64 	%fd1856, %rd2189;
	copysign.f64 	%fd2080, %fd811, %fd1856;
	bra.uni 	$L__BB0_1528;
$L__BB0_1525:
	setp.num.f64 	%p1358, %fd556, %fd556;
	setp.num.f64 	%p1359, %fd2079, %fd2079;
	and.pred  	%p1360, %p1359, %p1358;
	@%p1360 bra 	$L__BB0_1527;
	mov.f64 	%fd1857, 0d3FF0000000000000;
	add.rn.f64 	%fd2080, %fd811, %fd1857;
	bra.uni 	$L__BB0_1528;
$L__BB0_1527:
	setp.eq.f64 	%p1361, %fd2079, 0d7FF0000000000000;
	selp.f64 	%fd2080, 0dFFF8000000000000, %fd811, %p1361;
$L__BB0_1528:
	mov.f64 	%fd1858, 0d3FF1FB9C7406BB70;
	div.rn.f64 	%fd1859, %fd1858, %fd2080;
	mul.f64 	%fd1860, %fd1859, 0d404E800000000000;
	fma.rn.f64 	%fd819, %fd1860, 0d400921FB54442EEA, 0d400921FB54442EEA;
	{
	.reg .b32 %temp; 
	mov.b64 	{%temp, %r2478}, %fd819;
	}
	and.b32  	%r2479, %r2478, 2147483647;
	{
	.reg .b32 %temp; 
	mov.b64 	{%r2480, %temp}, %fd819;
	}
	mov.b64 	%fd2081, {%r2480, %r2479};
	max.u32 	%r2481, %r2479, %r598;
	setp.gt.u32 	%p1362, %r2481, 2146435071;
	@%p1362 bra 	$L__BB0_1540;
	setp.eq.f64 	%p1363, %fd556, 0d0000000000000000;
	mov.f64 	%fd2082, 0dFFF8000000000000;
	@%p1363 bra 	$L__BB0_1543;
	setp.ltu.f64 	%p1364, %fd2081, %fd556;
	mov.f64 	%fd2082, %fd819;
	@%p1364 bra 	$L__BB0_1543;
	{
	.reg .b32 %temp; 
	mov.b64 	{%temp, %r2482}, %fd2081;
	}
	shr.u32 	%r2738, %r2482, 20;
	setp.gt.u32 	%p1365, %r2482, 1048575;
	@%p1365 bra 	$L__BB0_1533;
	mul.f64 	%fd2081, %fd2081, 0d4350000000000000;
	{
	.reg .b32 %temp; 
	mov.b64 	{%temp, %r2483}, %fd2081;
	}
	shr.u32 	%r2484, %r2483, 20;
	add.s32 	%r2485, %r2738, %r2484;
	add.s32 	%r2738, %r2485, -54;
$L__BB0_1533:
	setp.lt.u32 	%p1366, %r599, 1048576;
	selp.f64 	%fd1862, %fd557, %fd556, %p1366;
	selp.b32 	%r870, %r601, %r600, %p1366;
	mov.b64 	%rd1942, %fd2081;
	mov.b64 	%rd1943, %fd1862;
	and.b64  	%rd1944, %rd1942, 4503599627370495;
	or.b64  	%rd2190, %rd1944, 4503599627370496;
	and.b64  	%rd1945, %rd1943, 4503599627370495;
	or.b64  	%rd1034, %rd1945, 4503599627370496;
	sub.s32 	%r2739, %r2738, %r870;
$L__BB0_1534:
	sub.s64 	%rd1946, %rd2190, %rd1034;
	mov.b64 	%fd1863, %rd1946;
	{
	.reg .b32 %temp; 
	mov.b64 	{%temp, %r2486}, %fd1863;
	}
	setp.lt.s32 	%p1367, %r2486, 0;
	selp.b64 	%rd1036, %rd2190, %rd1946, %p1367;
	shl.b64 	%rd2190, %rd1036, 1;
	add.s32 	%r873, %r2739, -1;
	setp.gt.s32 	%p1368, %r2739, 0;
	mov.u32 	%r2739, %r873;
	@%p1368 bra 	$L__BB0_1534;
	and.b64  	%rd1038, %rd1036, 9223372036854775807;
	setp.eq.s64 	%p1369, %rd1038, 0;
	mov.b64 	%rd2191, 0;
	@%p1369 bra 	$L__BB0_1539;
	mov.b64 	%fd1864, %rd1038;
	mul.f64 	%fd1865, %fd1864, 0d4350000000000000;
	{
	.reg .b32 %temp; 
	mov.b64 	{%temp, %r2487}, %fd1865;
	}
	shr.u32 	%r2488, %r2487, 20;
	sub.s32 	%r2489, 55, %r2488;
	sub.s32 	%r874, %r870, %r2489;
	shl.b64 	%rd1039, %rd1038, %r2489;
	setp.lt.s32 	%p1370, %r874, 1;
	@%p1370 bra 	$L__BB0_1538;
	add.s32 	%r2490, %r874, -1;
	cvt.u64.u32 	%rd1948, %r2490;
	shl.b64 	%rd1949, %rd1948, 52;
	add.s64 	%rd2191, %rd1949, %rd1039;
	bra.uni 	$L__BB0_1539;
$L__BB0_1538:
	sub.s32 	%r2491, 1, %r874;
	shr.u64 	%rd2191, %rd1039, %r2491;
$L__BB0_1539:
	mov.b64 	%fd1866, %rd2191;
	copysign.f64 	%fd2082, %fd819, %fd1866;
	bra.uni 	$L__BB0_1543;
$L__BB0_1540:
	setp.num.f64 	%p1371, %fd556, %fd556;
	setp.num.f64 	%p1372, %fd2081, %fd2081;
	and.pred  	%p1373, %p1372, %p1371;
	@%p1373 bra 	$L__BB0_1542;
	mov.f64 	%fd1867, 0d3FF0000000000000;
	add.rn.f64 	%fd2082, %fd819, %fd1867;
	bra.uni 	$L__BB0_1543;
$L__BB0_1542:
	setp.eq.f64 	%p1374, %fd2081, 0d7FF0000000000000;
	selp.f64 	%fd2082, 0dFFF8000000000000, %fd819, %p1374;
$L__BB0_1543:
	fma.rn.f64 	%fd827, %fd2082, 0d3FFB96C889463A4C, 0d4001135C51C7F716;
	{
	.reg .b32 %temp; 
	mov.b64 	{%temp, %r2493}, %fd827;
	}
	and.b32  	%r2494, %r2493, 2147483647;
	{
	.reg .b32 %temp; 
	mov.b64 	{%r2495, %temp}, %fd827;
	}
	mov.b64 	%fd2083, {%r2495, %r2494};
	max.u32 	%r2496, %r2494, %r598;
	setp.lt.u32 	%p1375, %r2496, 2146435072;
	@%p1375 bra 	$L__BB0_1547;
	setp.num.f64 	%p1391, %fd556, %fd556;
	setp.num.f64 	%p1392, %fd2083, %fd2083;
	and.pred  	%p1393, %p1392, %p1391;
	@%p1393 bra 	$L__BB0_1546;
	mov.f64 	%fd1878, 0d3FF0000000000000;
	add.rn.f64 	%fd2084, %fd827, %fd1878;
	bra.uni 	$L__BB0_1561;
$L__BB0_1546:
	setp.eq.f64 	%p1394, %fd2083, 0d7FF0000000000000;
	selp.f64 	%fd2084, 0dFFF8000000000000, %fd827, %p1394;
	bra.uni 	$L__BB0_1561;
$L__BB0_1547:
	setp.eq.f64 	%p1376, %fd556, 0d0000000000000000;
	mov.f64 	%fd2084, 0dFFF8000000000000;
	@%p1376 bra 	$L__BB0_1561;
	setp.ltu.f64 	%p1377, %fd2083, %fd556;
	mov.f64 	%fd2084, %fd827;
	@%p1377 bra 	$L__BB0_1561;
	{
	.reg .b32 %temp; 
	mov.b64 	{%temp, %r2497}, %fd2083;
	}
	shr.u32 	%r2740, %r2497, 20;
	setp.gt.u32 	%p1378, %r2497, 1048575;
	@%p1378 bra 	$L__BB0_1551;
	mul.f64 	%fd2083, %fd2083, 0d4350000000000000;
	{
	.reg .b32 %temp; 
	mov.b64 	{%temp, %r2498}, %fd2083;
	}
	shr.u32 	%r2499, %r2498, 20;
	add.s32 	%r2500, %r2740, %r2499;
	add.s32 	%r2740, %r2500, -54;
$L__BB0_1551:
	setp.lt.u32 	%p1379, %r599, 1048576;
	selp.f64 	%fd1869, %fd557, %fd556, %p1379;
	selp.b32 	%r878, %r601, %r600, %p1379;
	mov.b64 	%rd1951, %fd2083;
	mov.b64 	%rd1952, %fd1869;
	and.b64  	%rd1953, %rd1951, 4503599627370495;
	or.b64  	%rd2193, %rd1953, 4503599627370496;
	and.b64  	%rd1954, %rd1952, 4503599627370495;
	or.b64  	%rd1044, %rd1954, 4503599627370496;
	sub.s32 	%r879, %r2740, %r878;
	min.s32 	%r880, %r879, 0;
	add.s32 	%r2501, %r878, %r880;
	sub.s32 	%r2502, %r2740, %r2501;
	add.s32 	%r2503, %r2502, 1;
	and.b32  	%r881, %r2503, 3;
	setp.eq.s32 	%p1380, %r881, 0;
	mov.u32 	%r2743, %r879;
	@%p1380 bra 	$L__BB0_1554;
	neg.s32 	%r2741, %r881;
	mov.u32 	%r2743, %r879;
$L__BB0_1553:
	.pragma "nounroll";
	sub.s64 	%rd1955, %rd2193, %rd1044;
	mov.b64 	%fd1870, %rd1955;
	{
	.reg .b32 %temp; 
	mov.b64 	{%temp, %r2504}, %fd1870;
	}
	setp.lt.s32 	%p1381, %r2504, 0;
	selp.b64 	%rd2196, %rd2193, %rd1955, %p1381;
	shl.b64 	%rd2193, %rd2196, 1;
	add.s32 	%r2743, %r2743, -1;
	add.s32 	%r2741, %r2741, 1;
	setp.ne.s32 	%p1382, %r2741, 0;
	@%p1382 bra 	$L__BB0_1553;
$L__BB0_1554:
	sub.s32 	%r2505, %r879, %r880;
	setp.lt.u32 	%p1383, %r2505, 3;
	@%p1383 bra 	$L__BB0_1556;
$L__BB0_1555:
	sub.s64 	%rd1956, %rd2193, %rd1044;
	mov.b64 	%fd1871, %rd1956;
	{
	.reg .b32 %temp; 
	mov.b64 	{%temp, %r2506}, %fd1871;
	}
	setp.lt.s32 	%p1384, %r2506, 0;
	selp.b64 	%rd1957, %rd2193, %rd1956, %p1384;
	shl.b64 	%rd1958, %rd1957, 1;
	sub.s64 	%rd1959, %rd1958, %rd1044;
	mov.b64 	%fd1872, %rd1959;
	{
	.reg .b32 %temp; 
	mov.b64 	{%temp, %r2507}, %fd1872;
	}
	setp.lt.s32 	%p1385, %r2507, 0;
	selp.b64 	%rd1960, %rd1958, %rd1959, %p1385;
	shl.b64 	%rd1961, %rd1960, 1;
	sub.s64 	%rd1962, %rd1961, %rd1044;
	mov.b64 	%fd1873, %rd1962;
	{
	.reg .b32 %temp; 
	mov.b64 	{%temp, %r2508}, %fd1873;
	}
	setp.lt.s32 	%p1386, %r2508, 0;
	selp.b64 	%rd1963, %rd1961, %rd1962, %p1386;
	shl.b64 	%rd1964, %rd1963, 1;
	sub.s64 	%rd1965, %rd1964, %rd1044;
	mov.b64 	%fd1874, %rd1965;
	{
	.reg .b32 %temp; 
	mov.b64 	{%temp, %r2509}, %fd1874;
	}
	setp.lt.s32 	%p1387, %r2509, 0;
	selp.b64 	%rd2196, %rd1964, %rd1965, %p1387;
	shl.b64 	%rd2193, %rd2196, 1;
	add.s32 	%r889, %r2743, -4;
	setp.gt.s32 	%p1388, %r2743, 3;
	mov.u32 	%r2743, %r889;
	@%p1388 bra 	$L__BB0_1555;
$L__BB0_1556:
	and.b64  	%rd1054, %rd2196, 9223372036854775807;
	setp.eq.s64 	%p1389, %rd1054, 0;
	mov.b64 	%rd2197, 0;
	@%p1389 bra 	$L__BB0_1560;
	mov.b64 	%fd1875, %rd1054;
	mul.f64 	%fd1876, %fd1875, 0d4350000000000000;
	{
	.reg .b32 %temp; 
	mov.b64 	{%temp, %r2510}, %fd1876;
	}
	shr.u32 	%r2511, %r2510, 20;
	sub.s32 	%r2512, 55, %r2511;
	sub.s32 	%r890, %r878, %r2512;
	shl.b64 	%rd1055, %rd1054, %r2512;
	setp.gt.s32 	%p1390, %r890, 0;
	@%p1390 bra 	$L__BB0_1559;
	sub.s32 	%r2514, 1, %r890;
	shr.u64 	%rd2197, %rd1055, %r2514;
	bra.uni 	$L__BB0_1560;
$L__BB0_1559:
	add.s32 	%r2513, %r890, -1;
	cvt.u64.u32 	%rd1967, %r2513;
	shl.b64 	%rd1968, %rd1967, 52;
	add.s64 	%rd2197, %rd1968, %rd1055;
$L__BB0_1560:
	mov.b64 	%fd1877, %rd2197;
	copysign.f64 	%fd2084, %fd827, %fd1877;
$L__BB0_1561:
	abs.f64 	%fd1879, %fd2084;
	mul.f64 	%fd1880, %fd1879, 0d41EFFFFFFFE00000;
	cvt.rzi.u32.f64 	%r2515, %fd1880;
	mul.hi.u32 	%r2516, %r2515, -2004318071;
	shr.u32 	%r2517, %r2516, 3;
	mul.lo.s32 	%r2518, %r2517, 15;
	sub.s32 	%r2519, %r2515, %r2518;
	and.b32  	%r2521, %r746, 31;
	setp.ne.s32 	%p1395, %r2521, 24;
	setp.ne.s32 	%p1396, %r2519, 12;
	or.pred  	%p1397, %p1395, %p1396;
	@%p1397 bra 	$L__BB0_1564;
$L__BB0_1562:
	atom.relaxed.global.cas.b32 	%r2522, [%rd1], 0, 1;
	setp.ne.s32 	%p1398, %r2522, 0;
	@%p1398 bra 	$L__BB0_1564;
	cvta.to.global.u64 	%rd1969, %rd1060;
	st.global.u64 	[%rd1969], %rd2;
$L__BB0_1564:
	ret;

}


// ===== COMPILED SASS (sm_100) =====

	.target	sm_100

	.elftype	@"ET_EXEC"


//--------------------- .note.nv.tkinfo           --------------------------
	.section	.note.nv.tkinfo,"",@"SHT_NOTE"
	.sectionflags	@"SHF_NOTE_NV_TKINFO"
	.tkinfo
        /*0018*/ 	.word	0x00000002
        /*0030*/ 	.string	""
        /*0030*/ 	.string	"ptxas"
        /*0030*/ 	.string	"Cuda compilation tools, release 13.0, V13.0.88"
        /*0030*/ 	.string	"Build cuda_13.0.r13.0/compiler.36424714_0"
        /*0030*/ 	.string	"-arch sm_100 -m 64 "



//--------------------- .note.nv.cuinfo           --------------------------
	.section	.note.nv.cuinfo,"",@"SHT_NOTE"
	.sectionflags	@"SHF_NOTE_NV_CUINFO"
        /*0018*/ 	.short	0x0002
        /*001a*/ 	.short	0x0064
        /*001c*/ 	.short	0x0082
	.zero		2


//--------------------- .nv.info                  --------------------------
	.section	.nv.info,"",@"SHT_CUDA_INFO"
	.align	4


	//----- nvinfo : EIATTR_REGCOUNT
	.align		4
        /*0000*/ 	.byte	0x04, 0x2f
        /*0002*/ 	.short	(.L_1 - .L_0)
	.align		4
.L_0:
        /*0004*/ 	.word	index@(_Z17find_seeds_kernelmj12FilterParamsPmPVi)
        /*0008*/ 	.word	0x0000002c


	//----- nvinfo : EIATTR_FRAME_SIZE
	.align		4
.L_1:
        /*000c*/ 	.byte	0x04, 0x11
        /*000e*/ 	.short	(.L_3 - .L_2)
	.align		4
.L_2:
        /*0010*/ 	.word	index@($__internal_0_$__cuda_sm20_div_rn_f64_full)
        /*0014*/ 	.word	0x00000000


	//----- nvinfo : EIATTR_FRAME_SIZE
	.align		4
.L_3:
        /*0018*/ 	.byte	0x04, 0x11
        /*001a*/ 	.short	(.L_5 - .L_4)
	.align		4
.L_4:
        /*001c*/ 	.word	index@(_Z17find_seeds_kernelmj12FilterParamsPmPVi)
        /*0020*/ 	.word	0x00000000


	//----- nvinfo : EIATTR_MIN_STACK_SIZE
	.align		4
.L_5:
        /*0024*/ 	.byte	0x04, 0x12
        /*0026*/ 	.short	(.L_7 - .L_6)
	.align		4
.L_6:
        /*0028*/ 	.word	index@(_Z17find_seeds_kernelmj12FilterParamsPmPVi)
        /*002c*/ 	.word	0x00000000
.L_7:


//--------------------- .nv.compat                --------------------------
	.section	.nv.compat,"",@"SHT_CUDA_COMPAT_INFO"
	.align	4
        /*0000*/ 	.byte	0x02, 0x09, 0x00, 0x00, 0x02, 0x02, 0x01, 0x00, 0x02, 0x05, 0x05, 0x00, 0x03, 0x07, 0x01, 0x01
        /*0010*/ 	.byte	0x02, 0x03, 0x00, 0x00, 0x02, 0x06, 0x01, 0x00, 0x04, 0x0b, 0x08, 0x00, 0x01, 0x00, 0x00, 0x00
        /*0020*/ 	.byte	0x00, 0x00, 0x00, 0x00


//--------------------- .nv.info._Z17find_seeds_kernelmj12FilterParamsPmPVi --------------------------
	.section	.nv.info._Z17find_seeds_kernelmj12FilterParamsPmPVi,"",@"SHT_CUDA_INFO"
	.sectionflags	@""
	.align	4


	//----- nvinfo : EIATTR_CUDA_API_VERSION
	.align		4
        /*0000*/ 	.byte	0x04, 0x37
        /*0002*/ 	.short	(.L_9 - .L_8)
.L_8:
        /*0004*/ 	.word	0x00000082


	//----- nvinfo : EIATTR_KPARAM_INFO
	.align		4
.L_9:
        /*0008*/ 	.byte	0x04, 0x17
        /*000a*/ 	.short	(.L_11 - .L_10)
.L_10:
        /*000c*/ 	.word	0x00000000
        /*0010*/ 	.short	0x0004
        /*0012*/ 	.short	0x0028
        /*0014*/ 	.byte	0x00, 0xf5, 0x21, 0x00


	//----- nvinfo : EIATTR_KPARAM_INFO
	.align		4
.L_11:
        /*0018*/ 	.byte	0x04, 0x17
        /*001a*/ 	.short	(.L_13 - .L_12)
.L_12:
        /*001c*/ 	.word	0x00000000
        /*0020*/ 	.short	0x0003
        /*0022*/ 	.short	0x0020
        /*0024*/ 	.byte	0x00, 0xf5, 0x21, 0x00


	//----- nvinfo : EIATTR_KPARAM_INFO
	.align		4
.L_13:
        /*0028*/ 	.byte	0x04, 0x17
        /*002a*/ 	.short	(.L_15 - .L_14)
.L_14:
        /*002c*/ 	.word	0x00000000
        /*0030*/ 	.short	0x0002
        /*0032*/ 	.short	0x000c
        /*0034*/ 	.byte	0x00, 0xf0, 0x51, 0x00


	//----- nvinfo : EIATTR_KPARAM_INFO
	.align		4
.L_15:
        /*0038*/ 	.byte	0x04, 0x17
        /*003a*/ 	.short	(.L_17 - .L_16)
.L_16:
        /*003c*/ 	.word	0x00000000
        /*0040*/ 	.short	0x0001
        /*0042*/ 	.short	0x0008
        /*0044*/ 	.byte	0x00, 0xf0, 0x11, 0x00


	//----- nvinfo : EIATTR_KPARAM_INFO
	.align		4
.L_17:
        /*0048*/ 	.byte	0x04, 0x17
        /*004a*/ 	.short	(.L_19 - .L_18)
.L_18:
        /*004c*/ 	.word	0x00000000
        /*0050*/ 	.short	0x0000
        /*0052*/ 	.short	0x0000
        /*0054*/ 	.byte	0x00, 0xf0, 0x21, 0x00


	//----- nvinfo : EIATTR_SPARSE_MMA_MASK
	.align		4
.L_19:
        /*0058*/ 	.byte	0x03, 0x50
        /*005a*/ 	.short	0x0000


	//----- nvinfo : EIATTR_MAXREG_COUNT
	.align		4
        /*005c*/ 	.byte	0x03, 0x1b
        /*005e*/ 	.short	0x00ff


	//----- nvinfo : EIATTR_MERCURY_ISA_VERSION
	.align		4
        /*0060*/ 	.byte	0x03, 0x5f
        /*0062*/ 	.short	0x0101


	//----- nvinfo : EIATTR_VRC_CTA_INIT_COUNT
	.align		4
        /*0064*/ 	.byte	0x02, 0x4a
	.zero		1
	.zero		1


	//----- nvinfo : EIATTR_EXIT_INSTR_OFFSETS
	.align		4
        /*0068*/ 	.byte	0x04, 0x1c
        /*006a*/ 	.short	(.L_21 - .L_20)


	//   ....[0]....
.L_20:
        /*006c*/ 	.word	0x00000070


	//   ....[1]....
        /*0070*/ 	.word	0x000000c0


	//   ....[2]....
        /*0074*/ 	.word	0x0000bc10


	//   ....[3]....
        /*0078*/ 	.word	0x0000bc80


	//   ....[4]....
        /*007c*/ 	.word	0x0000bce0


	//   ....[5]....
        /*0080*/ 	.word	0x00011c40


	//   ....[6]....
        /*0084*/ 	.word	0x00017bd0


	//   ....[7]....
        /*0088*/ 	.word	0x00023620


	//   ....[8]....
        /*008c*/ 	.word	0x000236a0


	//   ....[9]....
        /*0090*/ 	.word	0x000236e0


	//----- nvinfo : EIATTR_CRS_STACK_SIZE
	.align		4
.L_21:
        /*0094*/ 	.byte	0x04, 0x1e
        /*0096*/ 	.short	(.L_23 - .L_22)
.L_22:
        /*0098*/ 	.word	0x00000000


	//----- nvinfo : EIATTR_CBANK_PARAM_SIZE
	.align		4
.L_23:
        /*009c*/ 	.byte	0x03, 0x19
        /*009e*/ 	.short	0x0030


	//----- nvinfo : EIATTR_PARAM_CBANK
	.align		4
        /*00a0*/ 	.byte	0x04, 0x0a
        /*00a2*/ 	.short	(.L_25 - .L_24)
	.align		4
.L_24:
        /*00a4*/ 	.word	index@(.nv.constant0._Z17find_seeds_kernelmj12FilterParamsPmPVi)
        /*00a8*/ 	.short	0x0380
        /*00aa*/ 	.short	0x0030


	//----- nvinfo : EIATTR_SW_WAR
	.align		4
.L_25:
        /*00ac*/ 	.byte	0x04, 0x36
        /*00ae*/ 	.short	(.L_27 - .L_26)
.L_26:
        /*00b0*/ 	.word	0x00000008
.L_27:


//--------------------- .nv.callgraph             --------------------------
	.section	.nv.callgraph,"",@"SHT_CUDA_CALLGRAPH"
	.align	4
	.sectionentsize	8
	.align		4
        /*0000*/ 	.word	0x00000000
	.align		4
        /*0004*/ 	.word	0xffffffff
	.align		4
        /*0008*/ 	.word	0x00000000
	.align		4
        /*000c*/ 	.word	0xfffffffe
	.align		4
        /*0010*/ 	.word	0x00000000
	.align		4
        /*0014*/ 	.word	0xfffffffd
	.align		4
        /*0018*/ 	.word	0x00000000
	.align		4
        /*001c*/ 	.word	0xfffffffc


//--------------------- .text._Z17find_seeds_kernelmj12FilterParamsPmPVi --------------------------
	.section	.text._Z17find_seeds_kernelmj12FilterParamsPmPVi,"ax",@progbits
	.align	128
        .global         _Z17find_seeds_kernelmj12FilterParamsPmPVi
        .type           _Z17find_seeds_kernelmj12FilterParamsPmPVi,@function
        .size           _Z17find_seeds_kernelmj12FilterParamsPmPVi,(.L_x_937 - _Z17find_seeds_kernelmj12FilterParamsPmPVi)
        .other          _Z17find_seeds_kernelmj12FilterParamsPmPVi,@"STO_CUDA_ENTRY STV_DEFAULT"
_Z17find_seeds_kernelmj12FilterParamsPmPVi:
.text._Z17find_seeds_kernelmj12FilterParamsPmPVi:
[----:B------:R-:W-:Y:S01]  /*0000*/  LDC R1, c[0x0][0x37c] ;  /* 0x0000df00ff017b82 */ /* 0x000fe20000000800 */
[----:B------:R-:W0:Y:S07]  /*0010*/  S2R R3, SR_TID.X ;  /* 0x0000000000037919 */ /* 0x000e2e0000002100 */
[----:B------:R-:W0:Y:S01]  /*0020*/  S2UR UR4, SR_CTAID.X ;  /* 0x00000000000479c3 */ /* 0x000e220000002500 */
[----:B------:R-:W1:Y:S07]  /*0030*/  LDCU UR5, c[0x0][0x388] ;  /* 0x00007100ff0577ac */ /* 0x000e6e0008000800 */
[----:B------:R-:W0:Y:S02]  /*0040*/  LDC R32, c[0x0][0x360] ;  /* 0x0000d800ff207b82 */ /* 0x000e240000000800 */
[----:B0-----:R-:W-:-:S05]  /*0050*/  IMAD R32, R32, UR4, R3 ;  /* 0x0000000420207c24 */ /* 0x001fca000f8e0203 */
[----:B-1----:R-:W-:-:S13]  /*0060*/  ISETP.GE.U32.AND P0, PT, R32, UR5, PT ;  /* 0x0000000520007c0c */ /* 0x002fda000bf06070 */
[----:B------:R-:W-:Y:S05]  /*0070*/  @P0 EXIT ;  /* 0x000000000000094d */ /* 0x000fea0003800000 */
[----:B------:R-:W0:Y:S01]  /*0080*/  LDC.64 R2, c[0x0][0x3a8] ;  /* 0x0000ea00ff027b82 */ /* 0x000e220000000a00 */
[----:B------:R-:W0:Y:S02]  /*0090*/  LDCU.64 UR6, c[0x0][0x358] ;  /* 0x00006b00ff0677ac */ /* 0x000e240008000a00 */
[----:B0-----:R-:W2:Y:S02]  /*00a0*/  LDG.E.STRONG.SYS R2, desc[UR6][R2.64] ;  /* 0x0000000602027981 */ /* 0x001ea4000c1f5900 */
[----:B--2---:R-:W-:-:S13]  /*00b0*/  ISETP.NE.AND P0, PT, R2, RZ, PT ;  /* 0x000000ff0200720c */ /* 0x004fda0003f05270 */
[----:B------:R-:W-:Y:S05]  /*00c0*/  @P0 EXIT ;  /* 0x000000000000094d */ /* 0x000fea0003800000 */
[----:B------:R-:W0:Y:S01]  /*00d0*/  LDCU UR4, c[0x0][0x38c] ;  /* 0x00007180ff0477ac */ /* 0x000e220008000800 */
[----:B------:R-:W0:Y:S01]  /*00e0*/  LDCU UR5, c[0x0][0x390] ;  /* 0x00007200ff0577ac */ /* 0x000e220008000800 */
[----:B------:R-:W1:Y:S01]  /*00f0*/  LDCU.64 UR8, c[0x0][0x380] ;  /* 0x00007000ff0877ac */ /* 0x000e620008000a00 */
[----:B0-----:R-:W-:-:S03]  /*0100*/  ULOP3.LUT UR4, UR4, UR5, URZ, 0xc0, !UPT ;  /* 0x0000000504047292 */ /* 0x001fc6000f8ec0ff */
[----:B------:R-:W-:Y:S01]  /*0110*/  UMOV UR5, 0x3ff1fb9c ;  /* 0x3ff1fb9c00057882 */ /* 0x000fe20000000000 */
[----:B------:R-:W-:Y:S01]  /*0120*/  UISETP.NE.AND UP0, UPT, UR4, -0x1, UPT ;  /* 0xffffffff0400788c */ /* 0x000fe2000bf05270 */
[C---:B-1----:R-:W-:Y:S02]  /*0130*/  IADD3 R0, P0, PT, R32.reuse, UR8, RZ ;  /* 0x0000000820007c10 */ /* 0x042fe4000ff1e0ff */
[----:B------:R-:W-:Y:S02]  /*0140*/  UMOV UR4, 0x7406bb70 ;  /* 0x7406bb7000047882 */ /* 0x000fe40000000000 */
[----:B------:R-:W-:-:S04]  /*0150*/  LEA.HI.X.SX32 R33, R32, UR9, 0x1, P0 ;  /* 0x0000000920217c11 */ /* 0x000fc800080f0eff */
[----:B------:R-:W-:Y:S05]  /*0160*/  BRA.U !UP0, `(.L_x_0) ;  /* 0x000000b908e07547 */ /* 0x000fea000b800000 */
[----:B------:R-:W-:Y:S01]  /*0170*/  SHF.R.S32.HI R2, RZ, 0x18, R33 ;  /* 0x00000018ff027819 */ /* 0x000fe20000011421 */
[----:B------:R-:W-:Y:S01]  /*0180*/  UMOV UR8, 0x7406bb70 ;  /* 0x7406bb7000087882 */ /* 0x000fe20000000000 */
[----:B------:R-:W-:Y:S01]  /*0190*/  UMOV UR9, 0x3ff1fb9c ;  /* 0x3ff1fb9c00097882 */ /* 0x000fe20000000000 */
[----:B------:R-:W-:Y:S01]  /*01a0*/  IMAD.MOV.U32 R40, RZ, RZ, 0x54442eea ;  /* 0x54442eeaff287424 */ /* 0x000fe200078e00ff */
[----:B------:R-:W-:Y:S01]  /*01b0*/  LOP3.LUT R2, R2, 0xff, RZ, 0xc0, !PT ;  /* 0x000000ff02027812 */ /* 0x000fe200078ec0ff */
[----:B------:R-:W-:Y:S01]  /*01c0*/  IMAD.MOV.U32 R41, RZ, RZ, 0x404921fb ;  /* 0x404921fbff297424 */ /* 0x000fe200078e00ff */
[----:B------:R-:W-:Y:S01]  /*01d0*/  UMOV UR10, 0x54442eea ;  /* 0x54442eea000a7882 */ /* 0x000fe20000000000 */
[----:B------:R-:W-:Y:S01]  /*01e0*/  UMOV UR11, 0x400921fb ;  /* 0x400921fb000b7882 */ /* 0x000fe20000000000 */
[----:B------:R-:W-:Y:S01]  /*01f0*/  SHF.R.U64 R3, R2, 0x7, RZ ;  /* 0x0000000702037819 */ /* 0x000fe200000012ff */
[----:B------:R-:W-:Y:S03]  /*0200*/  BSSY.RECONVERGENT B0, `(.L_x_1) ;  /* 0x0000046000007945 */ /* 0x000fe60003800200 */
[----:B------:R-:W-:-:S04]  /*0210*/  ISETP.NE.U32.AND P0, PT, R3, RZ, PT ;  /* 0x000000ff0300720c */ /* 0x000fc80003f05070 */
[----:B------:R-:W-:-:S13]  /*0220*/  ISETP.NE.U32.AND.EX P0, PT, RZ, RZ, PT, P0 ;  /* 0x000000ffff00720c */ /* 0x000fda0003f05100 */
[----:B------:R-:W-:-:S04]  /*0230*/  @P0 LOP3.LUT R2, R2, 0xffffff00, RZ, 0xfc, !PT ;  /* 0xffffff0002020812 */ /* 0x000fc800078efcff */
[----:B------:R-:W-:-:S04]  /*0240*/  PRMT R4, R2, 0x8880, RZ ;  /* 0x0000888002047816 */ /* 0x000fc800000000ff */
[----:B------:R-:W-:-:S04]  /*0250*/  PRMT R4, R4, 0x7710, RZ ;  /* 0x0000771004047816 */ /* 0x000fc800000000ff */
[----:B------:R-:W0:Y:S02]  /*0260*/  I2F.F64.S16 R2, R4 ;  /* 0x0000000400027312 */ /* 0x000e240000101c00 */
[----:B0-----:R-:W-:-:S08]  /*0270*/  DMUL R2, R2, UR8 ;  /* 0x0000000802027c28 */ /* 0x001fd00008000000 */
[----:B------:R-:W-:-:S10]  /*0280*/  DFMA R40, R2, UR10, R40 ;  /* 0x0000000a02287c2b */ /* 0x000fd40008000028 */
[----:B------:R-:W-:Y:S01]  /*0290*/  LOP3.LUT R15, R41, 0x7fffffff, RZ, 0xc0, !PT ;  /* 0x7fffffff290f7812 */ /* 0x000fe200078ec0ff */
[----:B------:R-:W-:-:S03]  /*02a0*/  IMAD.MOV.U32 R14, RZ, RZ, R40 ;  /* 0x000000ffff0e7224 */ /* 0x000fc600078e0028 */
[----:B------:R-:W-:-:S04]  /*02b0*/  VIMNMX.U32 R2, PT, PT, R15, 0x3ff00000, !PT ;  /* 0x3ff000000f027848 */ /* 0x000fc80007fe0000 */
[C---:B------:R-:W-:Y:S02]  /*02c0*/  ISETP.GE.U32.AND P0, PT, R2.reuse, 0x7ff00000, PT ;  /* 0x7ff000000200780c */ /* 0x040fe40003f06070 */
[----:B------:R-:W-:-:S11]  /*02d0*/  ISETP.GT.U32.AND P1, PT, R2, 0x7fefffff, PT ;  /* 0x7fefffff0200780c */ /* 0x000fd60003f24070 */
[----:B------:R-:W-:Y:S05]  /*02e0*/  @!P0 BRA `(.L_x_2) ;  /* 0x0000000000188947 */ /* 0x000fea0003800000 */
[----:B------:R-:W-:-:S14]  /*02f0*/  DSETP.NAN.AND P0, PT, R14, R14, PT ;  /* 0x0000000e0e00722a */ /* 0x000fdc0003f08000 */
[----:B------:R-:W-:Y:S02]  /*0300*/  @!P0 DSETP.NEU.AND P2, PT, R14, +INF , PT ;  /* 0x7ff000000e00842a */ /* 0x000fe40003f4d000 */
[----:B------:R-:W-:-:S06]  /*0310*/  @P0 DADD R10, R40, 1 ;  /* 0x3ff00000280a0429 */ /* 0x000fcc0000000000 */
[----:B------:R-:W-:Y:S02]  /*0320*/  @!P0 FSEL R10, R40, RZ, P2 ;  /* 0x000000ff280a8208 */ /* 0x000fe40001000000 */
[----:B------:R-:W-:Y:S01]  /*0330*/  @!P0 FSEL R11, R41, -QNAN , P2 ;  /* 0xfff80000290b8808 */ /* 0x000fe20001000000 */
[----:B------:R-:W-:Y:S06]  /*0340*/  BRA `(.L_x_3) ;  /* 0x0000000000c47947 */ /* 0x000fec0003800000 */
.L_x_2:
[----:B------:R-:W-:Y:S01]  /*0350*/  DSETP.GE.AND P0, PT, R14, 1, PT ;  /* 0x3ff000000e00742a */ /* 0x000fe20003f06000 */
[----:B------:R-:W-:Y:S02]  /*0360*/  IMAD.MOV.U32 R10, RZ, RZ, R40 ;  /* 0x000000ffff0a7224 */ /* 0x000fe400078e0028 */
[----:B------:R-:W-:-:S11]  /*0370*/  IMAD.MOV.U32 R11, RZ, RZ, R41 ;  /* 0x000000ffff0b7224 */ /* 0x000fd600078e0029 */
[----:B------:R-:W-:Y:S05]  /*0380*/  @!P0 BRA `(.L_x_3) ;  /* 0x0000000000b48947 */ /* 0x000fea0003800000 */
[----:B------:R-:W-:Y:S01]  /*0390*/  ISETP.GT.U32.AND P0, PT, R15, 0xfffff, PT ;  /* 0x000fffff0f00780c */ /* 0x000fe20003f04070 */
[----:B------:R-:W-:Y:S01]  /*03a0*/  IMAD.MOV.U32 R2, RZ, RZ, R14 ;  /* 0x000000ffff027224 */ /* 0x000fe200078e000e */
[--C-:B------:R-:W-:Y:S01]  /*03b0*/  SHF.R.U32.HI R5, RZ, 0x14, R15.reuse ;  /* 0x00000014ff057819 */ /* 0x100fe2000001160f */
[----:B------:R-:W-:Y:S01]  /*03c0*/  IMAD.MOV.U32 R3, RZ, RZ, R15 ;  /* 0x000000ffff037224 */ /* 0x000fe200078e000f */
[----:B------:R-:W-:Y:S01]  /*03d0*/  BSSY.RECONVERGENT B1, `(.L_x_4) ;  /* 0x0000013000017945 */ /* 0x000fe20003800200 */
[----:B------:R-:W-:-:S08]  /*03e0*/  IMAD.MOV.U32 R8, RZ, RZ, RZ ;  /* 0x000000ffff087224 */ /* 0x000fd000078e00ff */
[----:B------:R-:W-:-:S10]  /*03f0*/  @!P0 DMUL R2, R14, 1.80143985094819840000e+16 ;  /* 0x435000000e028828 */ /* 0x000fd40000000000 */
[C---:B------:R-:W-:Y:S01]  /*0400*/  @!P0 LEA.HI R4, R3.reuse, R5, RZ, 0xc ;  /* 0x0000000503048211 */ /* 0x040fe200078f60ff */
[----:B------:R-:W-:Y:S01]  /*0410*/  IMAD.MOV.U32 R7, RZ, RZ, R2 ;  /* 0x000000ffff077224 */ /* 0x000fe200078e0002 */
[----:B------:R-:W-:-:S03]  /*0420*/  LOP3.LUT R6, R3, 0xfffff, RZ, 0xc0, !PT ;  /* 0x000fffff03067812 */ /* 0x000fc600078ec0ff */
[----:B------:R-:W-:Y:S01]  /*0430*/  @!P0 VIADD R5, R4, 0xffffffca ;  /* 0xffffffca04058836 */ /* 0x000fe20000000000 */
[----:B------:R-:W-:-:S03]  /*0440*/  LOP3.LUT R6, R6, 0x100000, RZ, 0xfc, !PT ;  /* 0x0010000006067812 */ /* 0x000fc600078efcff */
[----:B------:R-:W-:-:S07]  /*0450*/  VIADD R2, R5, 0xfffffc01 ;  /* 0xfffffc0105027836 */ /* 0x000fce0000000000 */
.L_x_5:
[----:B------:R-:W-:Y:S02]  /*0460*/  IADD3 R4, P0, PT, R7, -R8, RZ ;  /* 0x8000000807047210 */ /* 0x000fe40007f1e0ff */
[C---:B------:R-:W-:Y:S01]  /*0470*/  ISETP.GT.AND P2, PT, R2.reuse, RZ, PT ;  /* 0x000000ff0200720c */ /* 0x040fe20003f44270 */
[----:B------:R-:W-:Y:S01]  /*0480*/  VIADD R2, R2, 0xffffffff ;  /* 0xffffffff02027836 */ /* 0x000fe20000000000 */
[----:B------:R-:W-:-:S04]  /*0490*/  IADD3.X R3, PT, PT, R6, -0x100001, RZ, P0, !PT ;  /* 0xffefffff06037810 */ /* 0x000fc800007fe4ff */
[----:B------:R-:W-:-:S04]  /*04a0*/  ISETP.GE.AND P0, PT, R3, RZ, PT ;  /* 0x000000ff0300720c */ /* 0x000fc80003f06270 */
[----:B------:R-:W-:Y:S02]  /*04b0*/  SEL R4, R7, R4, !P0 ;  /* 0x0000000407047207 */ /* 0x000fe40004000000 */
[----:B------:R-:W-:-:S03]  /*04c0*/  SEL R3, R6, R3, !P0 ;  /* 0x0000000306037207 */ /* 0x000fc60004000000 */
[C---:B------:R-:W-:Y:S01]  /*04d0*/  IMAD.SHL.U32 R7, R4.reuse, 0x2, RZ ;  /* 0x0000000204077824 */ /* 0x040fe200078e00ff */
[----:B------:R-:W-:Y:S01]  /*04e0*/  SHF.L.U64.HI R6, R4, 0x1, R3 ;  /* 0x0000000104067819 */ /* 0x000fe20000010203 */
[----:B------:R-:W-:Y:S06]  /*04f0*/  @P2 BRA `(.L_x_5) ;  /* 0xfffffffc00d82947 */ /* 0x000fec000383ffff */
[----:B------:R-:W-:Y:S05]  /*0500*/  BSYNC.RECONVERGENT B1 ;  /* 0x0000000000017941 */ /* 0x000fea0003800200 */
.L_x_4:
[----:B------:R-:W-:Y:S01]  /*0510*/  LOP3.LUT R5, R3, 0x7fffffff, RZ, 0xc0, !PT ;  /* 0x7fffffff03057812 */ /* 0x000fe200078ec0ff */
[----:B------:R-:W-:Y:S01]  /*0520*/  BSSY.RECONVERGENT B1, `(.L_x_6) ;  /* 0x0000012000017945 */ /* 0x000fe20003800200 */
[----:B------:R-:W-:Y:S02]  /*0530*/  ISETP.NE.U32.AND P0, PT, R4, RZ, PT ;  /* 0x000000ff0400720c */ /* 0x000fe40003f05070 */
[----:B------:R-:W-:Y:S02]  /*0540*/  CS2R R10, SRZ ;  /* 0x00000000000a7805 */ /* 0x000fe4000001ff00 */
[----:B------:R-:W-:-:S13]  /*0550*/  ISETP.NE.AND.EX P0, PT, R5, RZ, PT, P0 ;  /* 0x000000ff0500720c */ /* 0x000fda0003f05300 */
[----:B------:R-:W-:Y:S05]  /*0560*/  @!P0 BRA `(.L_x_7) ;  /* 0x0000000000348947 */ /* 0x000fea0003800000 */
[----:B------:R-:W-:-:S10]  /*0570*/  DMUL R2, R4, 1.80143985094819840000e+16 ;  /* 0x4350000004027828 */ /* 0x000fd40000000000 */
[----:B------:R-:W-:-:S04]  /*0580*/  SHF.R.U32.HI R2, RZ, 0x14, R3 ;  /* 0x00000014ff027819 */ /* 0x000fc80000011603 */
[----:B------:R-:W-:-:S04]  /*0590*/  IADD3 R3, PT, PT, -R2, 0x37, RZ ;  /* 0x0000003702037810 */ /* 0x000fc80007ffe1ff */
[----:B------:R-:W-:Y:S02]  /*05a0*/  IADD3 R6, PT, PT, -R3, 0x3ff, RZ ;  /* 0x000003ff03067810 */ /* 0x000fe40007ffe1ff */
[-C--:B------:R-:W-:Y:S02]  /*05b0*/  SHF.L.U64.HI R5, R4, R3.reuse, R5 ;  /* 0x0000000304057219 */ /* 0x080fe40000010205 */
[----:B------:R-:W-:Y:S02]  /*05c0*/  ISETP.GT.AND P0, PT, R6, RZ, PT ;  /* 0x000000ff0600720c */ /* 0x000fe40003f04270 */
[----:B------:R-:W-:-:S11]  /*05d0*/  SHF.L.U32 R3, R4, R3, RZ ;  /* 0x0000000304037219 */ /* 0x000fd600000006ff */
[----:B------:R-:W-:-:S04]  /*05e0*/  @!P0 IADD3 R2, PT, PT, -R6, 0x1, RZ ;  /* 0x0000000106028810 */ /* 0x000fc80007ffe1ff */
[-CC-:B------:R-:W-:Y:S02]  /*05f0*/  @!P0 SHF.R.U64 R10, R3, R2.reuse, R5.reuse ;  /* 0x00000002030a8219 */ /* 0x180fe40000001205 */
[----:B------:R-:W-:Y:S01]  /*0600*/  @P0 IADD3 R10, P2, PT, RZ, R3, RZ ;  /* 0x00000003ff0a0210 */ /* 0x000fe20007f5e0ff */
[----:B------:R-:W-:Y:S01]  /*0610*/  @P0 VIADD R3, R6, 0xffffffff ;  /* 0xffffffff06030836 */ /* 0x000fe20000000000 */
[----:B------:R-:W-:-:S03]  /*0620*/  @!P0 SHF.R.U32.HI R11, RZ, R2, R5 ;  /* 0x00000002ff0b8219 */ /* 0x000fc60000011605 */
[----:B------:R-:W-:-:S08]  /*0630*/  @P0 IMAD.U32.X R11, R3, 0x100000, R5, P2 ;  /* 0x00100000030b0824 */ /* 0x000fd000010e0405 */
.L_x_7:
[----:B------:R-:W-:Y:S05]  /*0640*/  BSYNC.RECONVERGENT B1 ;  /* 0x0000000000017941 */ /* 0x000fea0003800200 */
.L_x_6:
[----:B------:R-:W-:-:S07]  /*0650*/  LOP3.LUT R11, R11, 0x80000000, R41, 0xb8, !PT ;  /* 0x800000000b0b7812 */ /* 0x000fce00078eb829 */
.L_x_3:
[----:B------:R-:W-:Y:S05]  /*0660*/  BSYNC.RECONVERGENT B0 ;  /* 0x0000000000007941 */ /* 0x000fea0003800200 */
.L_x_1:
[----:B------:R-:W0:Y:S01]  /*0670*/  MUFU.RCP64H R3, R11 ;  /* 0x0000000b00037308 */ /* 0x000e220000001800 */
[----:B------:R-:W-:Y:S01]  /*0680*/  IMAD.MOV.U32 R2, RZ, RZ, 0x1 ;  /* 0x00000001ff027424 */ /* 0x000fe200078e00ff */
[----:B------:R-:W-:Y:S05]  /*0690*/  BSSY.RECONVERGENT B1, `(.L_x_8) ;  /* 0x000000e000017945 */ /* 0x000fea0003800200 */
[----:B0-----:R-:W-:-:S08]  /*06a0*/  DFMA R4, R2, -R10, 1 ;  /* 0x3ff000000204742b */ /* 0x001fd0000000080a */
[----:B------:R-:W-:-:S08]  /*06b0*/  DFMA R4, R4, R4, R4 ;  /* 0x000000040404722b */ /* 0x000fd00000000004 */
[----:B------:R-:W-:-:S08]  /*06c0*/  DFMA R4, R2, R4, R2 ;  /* 0x000000040204722b */ /* 0x000fd00000000002 */
[----:B------:R-:W-:-:S08]  /*06d0*/  DFMA R2, R4, -R10, 1 ;  /* 0x3ff000000402742b */ /* 0x000fd0000000080a */
[----:B------:R-:W-:-:S08]  /*06e0*/  DFMA R2, R4, R2, R4 ;  /* 0x000000020402722b */ /* 0x000fd00000000004 */
[----:B------:R-:W-:-:S08]  /*06f0*/  DMUL R34, R2, UR8 ;  /* 0x0000000802227c28 */ /* 0x000fd00008000000 */
[----:B------:R-:W-:-:S08]  /*0700*/  DFMA R4, R34, -R10, UR8 ;  /* 0x0000000822047e2b */ /* 0x000fd0000800080a */
[----:B------:R-:W-:-:S10]  /*0710*/  DFMA R34, R2, R4, R34 ;  /* 0x000000040222722b */ /* 0x000fd40000000022 */
[----:B------:R-:W-:-:S05]  /*0720*/  FFMA R2, RZ, R11, R35 ;  /* 0x0000000bff027223 */ /* 0x000fca0000000023 */
[----:B------:R-:W-:-:S13]  /*0730*/  FSETP.GT.AND P0, PT, |R2|, 1.469367938527859385e-39, PT ;  /* 0x001000000200780b */ /* 0x000fda0003f04200 */
[----:B------:R-:W-:Y:S05]  /*0740*/  @P0 BRA `(.L_x_9) ;  /* 0x0000000000080947 */ /* 0x000fea0003800000 */
[----:B------:R-:W-:-:S07]  /*0750*/  MOV R2, 0x770 ;  /* 0x0000077000027802 */ /* 0x000fce0000000f00 */
[----:B------:R-:W-:Y:S05]  /*0760*/  CALL.REL.NOINC `($__internal_0_$__cuda_sm20_div_rn_f64_full) ;  /* 0x0000022c00e07944 */ /* 0x000fea0003c00000 */
.L_x_9:
[----:B------:R-:W-:Y:S05]  /*0770*/  BSYNC.RECONVERGENT B1 ;  /* 0x0000000000017941 */ /* 0x000fea0003800200 */
.L_x_8:
[----:B------:R-:W-:Y:S01]  /*0780*/  SHF.R.S32.HI R2, RZ, 0x10, R33 ;  /* 0x00000010ff027819 */ /* 0x000fe20000011421 */
[----:B------:R-:W-:Y:S01]  /*0790*/  IMAD.MOV.U32 R4, RZ, RZ, -0x61001405 ;  /* 0x9effebfbff047424 */ /* 0x000fe200078e00ff */
[----:B------:R-:W-:Y:S01]  /*07a0*/  UMOV UR8, 0x54442eea ;  /* 0x54442eea00087882 */ /* 0x000fe20000000000 */
[----:B------:R-:W-:Y:S01]  /*07b0*/  IMAD.MOV.U32 R5, RZ, RZ, 0x40478fdb ;  /* 0x40478fdbff057424 */ /* 0x000fe200078e00ff */
[----:B------:R-:W-:Y:S01]  /*07c0*/  LOP3.LUT R2, R2, 0xff, RZ, 0xc0, !PT ;  /* 0x000000ff02027812 */ /* 0x000fe200078ec0ff */
[----:B------:R-:W-:Y:S01]  /*07d0*/  UMOV UR9, 0x400921fb ;  /* 0x400921fb00097882 */ /* 0x000fe20000000000 */
[----:B------:R-:W-:Y:S02]  /*07e0*/  BSSY.RECONVERGENT B0, `(.L_x_10) ;  /* 0x0000044000007945 */ /* 0x000fe40003800200 */
[----:B------:R-:W-:-:S04]  /*07f0*/  SHF.R.U64 R3, R2, 0x7, RZ ;  /* 0x0000000702037819 */ /* 0x000fc800000012ff */
[----:B------:R-:W-:-:S04]  /*0800*/  ISETP.NE.U32.AND P0, PT, R3, RZ, PT ;  /* 0x000000ff0300720c */ /* 0x000fc80003f05070 */
[----:B------:R-:W-:-:S13]  /*0810*/  ISETP.NE.U32.AND.EX P0, PT, RZ, RZ, PT, P0 ;  /* 0x000000ffff00720c */ /* 0x000fda0003f05100 */
[----:B------:R-:W-:-:S04]  /*0820*/  @P0 LOP3.LUT R2, R2, 0xffffff00, RZ, 0xfc, !PT ;  /* 0xffffff0002020812 */ /* 0x000fc800078efcff */
[----:B------:R-:W-:-:S04]  /*0830*/  PRMT R16, R2, 0x8880, RZ ;  /* 0x0000888002107816 */ /* 0x000fc800000000ff */
[----:B------:R-:W-:-:S06]  /*0840*/  PRMT R16, R16, 0x7710, RZ ;  /* 0x0000771010107816 */ /* 0x000fcc00000000ff */
[----:B------:R-:W0:Y:S02]  /*0850*/  I2F.F64.S16 R16, R16 ;  /* 0x0000001000107312 */ /* 0x000e240000101c00 */
[----:B0-----:R-:W-:-:S08]  /*0860*/  DMUL R2, R16, R34 ;  /* 0x0000002210027228 */ /* 0x001fd00000000000 */
[----:B------:R-:W-:-:S10]  /*0870*/  DFMA R2, R2, UR8, R4 ;  /* 0x0000000802027c2b */ /* 0x000fd40008000004 */
[----:B------:R-:W-:-:S04]  /*0880*/  LOP3.LUT R5, R3, 0x7fffffff, RZ, 0xc0, !PT ;  /* 0x7fffffff03057812 */ /* 0x000fc800078ec0ff */
[----:B------:R-:W-:-:S04]  /*0890*/  VIMNMX.U32 R4, PT, PT, R5, 0x3ff00000, !PT ;  /* 0x3ff0000005047848 */ /* 0x000fc80007fe0000 */
[----:B------:R-:W-:Y:S01]  /*08a0*/  ISETP.GT.U32.AND P0, PT, R4, 0x7fefffff, PT ;  /* 0x7fefffff0400780c */ /* 0x000fe20003f04070 */
[----:B------:R-:W-:-:S12]  /*08b0*/  IMAD.MOV.U32 R4, RZ, RZ, R2 ;  /* 0x000000ffff047224 */ /* 0x000fd800078e0002 */
[----:B------:R-:W-:Y:S05]  /*08c0*/  @P0 BRA `(.L_x_11) ;  /* 0x0000000000c00947 */ /* 0x000fea0003800000 */
[----:B------:R-:W-:Y:S01]  /*08d0*/  DSETP.GE.AND P0, PT, R4, 1, PT ;  /* 0x3ff000000400742a */ /* 0x000fe20003f06000 */
[----:B------:R-:W-:Y:S02]  /*08e0*/  IMAD.MOV.U32 R10, RZ, RZ, R2 ;  /* 0x000000ffff0a7224 */ /* 0x000fe400078e0002 */
[----:B------:R-:W-:-:S11]  /*08f0*/  IMAD.MOV.U32 R11, RZ, RZ, R3 ;  /* 0x000000ffff0b7224 */ /* 0x000fd600078e0003 */
[----:B------:R-:W-:Y:S05]  /*0900*/  @!P0 BRA `(.L_x_12) ;  /* 0x0000000000c48947 */ /* 0x000fea0003800000 */
[----:B------:R-:W-:Y:S01]  /*0910*/  ISETP.GT.U32.AND P0, PT, R5, 0xfffff, PT ;  /* 0x000fffff0500780c */ /* 0x000fe20003f04070 */
[----:B------:R-:W-:Y:S01]  /*0920*/  BSSY.RECONVERGENT B1, `(.L_x_13) ;  /* 0x0000014000017945 */ /* 0x000fe20003800200 */
[----:B------:R-:W-:Y:S01]  /*0930*/  SHF.R.U32.HI R7, RZ, 0x14, R5 ;  /* 0x00000014ff077819 */ /* 0x000fe20000011605 */
[----:B------:R-:W-:-:S10]  /*0940*/  IMAD.MOV.U32 R10, RZ, RZ, RZ ;  /* 0x000000ffff0a7224 */ /* 0x000fd400078e00ff */
[----:B------:R-:W-:-:S10]  /*0950*/  @!P0 DMUL R4, R4, 1.80143985094819840000e+16 ;  /* 0x4350000004048828 */ /* 0x000fd40000000000 */
[C---:B------:R-:W-:Y:S01]  /*0960*/  @!P0 LEA.HI R6, R5.reuse, R7, RZ, 0xc ;  /* 0x0000000705068211 */ /* 0x040fe200078f60ff */
[----:B------:R-:W-:Y:S01]  /*0970*/  IMAD.MOV.U32 R9, RZ, RZ, R4 ;  /* 0x000000ffff097224 */ /* 0x000fe200078e0004 */
[----:B------:R-:W-:-:S03]  /*0980*/  LOP3.LUT R8, R5, 0xfffff, RZ, 0xc0, !PT ;  /* 0x000fffff05087812 */ /* 0x000fc600078ec0ff */
[----:B------:R-:W-:Y:S01]  /*0990*/  @!P0 VIADD R7, R6, 0xffffffca ;  /* 0xffffffca06078836 */ /* 0x000fe20000000000 */
[----:B------:R-:W-:-:S03]  /*09a0*/  LOP3.LUT R8, R8, 0x100000, RZ, 0xfc, !PT ;  /* 0x0010000008087812 */ /* 0x000fc600078efcff */
[----:B------:R-:W-:-:S07]  /*09b0*/  VIADD R4, R7, 0xfffffc01 ;  /* 0xfffffc0107047836 */ /* 0x000fce0000000000 */
.L_x_14:
        /* <DEDUP_REMOVED lines=11> */
.L_x_13:
        /* <DEDUP_REMOVED lines=10> */
[-C--:B------:R-:W-:Y:S02]  /*0b10*/  SHF.L.U32 R9, R6, R5.reuse, RZ ;  /* 0x0000000506097219 */ /* 0x080fe400000006ff */
[----:B------:R-:W-:Y:S02]  /*0b20*/  ISETP.GE.AND P0, PT, R8, 0x1, PT ;  /* 0x000000010800780c */ /* 0x000fe40003f06270 */
[----:B------:R-:W-:-:S11]  /*0b30*/  SHF.L.U64.HI R6, R6, R5, R7 ;  /* 0x0000000506067219 */ /* 0x000fd60000010207 */
[----:B------:R-:W-:Y:S01]  /*0b40*/  @P0 IADD3 R10, P2, PT, RZ, R9, RZ ;  /* 0x00000009ff0a0210 */ /* 0x000fe20007f5e0ff */
[C---:B------:R-:W-:Y:S01]  /*0b50*/  @P0 VIADD R4, R8.reuse, 0xffffffff ;  /* 0xffffffff08040836 */ /* 0x040fe20000000000 */
[----:B------:R-:W-:-:S03]  /*0b60*/  @!P0 IADD3 R5, PT, PT, -R8, 0x1, RZ ;  /* 0x0000000108058810 */ /* 0x000fc60007ffe1ff */
[--C-:B------:R-:W-:Y:S01]  /*0b70*/  @P0 IMAD.U32.X R11, R4, 0x100000, R6.reuse, P2 ;  /* 0x00100000040b0824 */ /* 0x100fe200010e0406 */
[-CC-:B------:R-:W-:Y:S02]  /*0b80*/  @!P0 SHF.R.U64 R10, R9, R5.reuse, R6.reuse ;  /* 0x00000005090a8219 */ /* 0x180fe40000001206 */
[----:B------:R-:W-:-:S07]  /*0b90*/  @!P0 SHF.R.U32.HI R11, RZ, R5, R6 ;  /* 0x00000005ff0b8219 */ /* 0x000fce0000011606 */
.L_x_16:
[----:B------:R-:W-:Y:S05]  /*0ba0*/  BSYNC.RECONVERGENT B1 ;  /* 0x0000000000017941 */ /* 0x000fea0003800200 */
.L_x_15:
[----:B------:R-:W-:Y:S01]  /*0bb0*/  LOP3.LUT R11, R11, 0x80000000, R3, 0xb8, !PT ;  /* 0x800000000b0b7812 */ /* 0x000fe200078eb803 */
[----:B------:R-:W-:Y:S06]  /*0bc0*/  BRA `(.L_x_12) ;  /* 0x0000000000147947 */ /* 0x000fec0003800000 */
.L_x_11:
[----:B------:R-:W-:-:S14]  /*0bd0*/  DSETP.NAN.AND P0, PT, R4, R4, PT ;  /* 0x000000040400722a */ /* 0x000fdc0003f08000 */
[----:B------:R-:W-:Y:S02]  /*0be0*/  @!P0 DSETP.NEU.AND P2, PT, R4, +INF , PT ;  /* 0x7ff000000400842a */ /* 0x000fe40003f4d000 */
[----:B------:R-:W-:-:S06]  /*0bf0*/  @P0 DADD R10, R2, 1 ;  /* 0x3ff00000020a0429 */ /* 0x000fcc0000000000 */
[----:B------:R-:W-:Y:S02]  /*0c00*/  @!P0 FSEL R10, R2, RZ, P2 ;  /* 0x000000ff020a8208 */ /* 0x000fe40001000000 */
[----:B------:R-:W-:-:S07]  /*0c10*/  @!P0 FSEL R11, R3, -QNAN , P2 ;  /* 0xfff80000030b8808 */ /* 0x000fce0001000000 */
.L_x_12:
[----:B------:R-:W-:Y:S05]  /*0c20*/  BSYNC.RECONVERGENT B0 ;  /* 0x0000000000007941 */ /* 0x000fea0003800200 */
.L_x_10:
[----:B------:R-:W0:Y:S01]  /*0c30*/  MUFU.RCP64H R3, R11 ;  /* 0x0000000b00037308 */ /* 0x000e220000001800 */
[----:B------:R-:W-:Y:S01]  /*0c40*/  IMAD.MOV.U32 R2, RZ, RZ, 0x1 ;  /* 0x00000001ff027424 */ /* 0x000fe200078e00ff */
[----:B------:R-:W-:Y:S01]  /*0c50*/  UMOV UR8, 0x7406bb70 ;  /* 0x7406bb7000087882 */ /* 0x000fe20000000000 */
[----:B------:R-:W-:Y:S01]  /*0c60*/  UMOV UR9, 0x3ff1fb9c ;  /* 0x3ff1fb9c00097882 */ /* 0x000fe20000000000 */
[----:B------:R-:W-:Y:S03]  /*0c70*/  BSSY.RECONVERGENT B1, `(.L_x_17) ;  /* 0x000000e000017945 */ /* 0x000fe60003800200 */
        /* <DEDUP_REMOVED lines=13> */
.L_x_18:
[----:B------:R-:W-:Y:S05]  /*0d50*/  BSYNC.RECONVERGENT B1 ;  /* 0x0000000000017941 */ /* 0x000fea0003800200 */
.L_x_17:
        /* <DEDUP_REMOVED lines=36> */
.L_x_23:
        /* <DEDUP_REMOVED lines=11> */
.L_x_22:
        /* <DEDUP_REMOVED lines=19> */
.L_x_25:
[----:B------:R-:W-:Y:S05]  /*1180*/  BSYNC.RECONVERGENT B1 ;  /* 0x0000000000017941 */ /* 0x000fea0003800200 */
.L_x_24:
[----:B------:R-:W-:Y:S01]  /*1190*/  LOP3.LUT R11, R11, 0x80000000, R3, 0xb8, !PT ;  /* 0x800000000b0b7812 */ /* 0x000fe200078eb803 */
[----:B------:R-:W-:Y:S06]  /*11a0*/  BRA `(.L_x_21) ;  /* 0x0000000000147947 */ /* 0x000fec0003800000 */
.L_x_20:
[----:B------:R-:W-:-:S14]  /*11b0*/  DSETP.NAN.AND P0, PT, R4, R4, PT ;  /* 0x000000040400722a */ /* 0x000fdc0003f08000 */
[----:B------:R-:W-:Y:S02]  /*11c0*/  @!P0 DSETP.NEU.AND P2, PT, R4, +INF , PT ;  /* 0x7ff000000400842a */ /* 0x000fe40003f4d000 */
[----:B------:R-:W-:-:S06]  /*11d0*/  @P0 DADD R10, R2, 1 ;  /* 0x3ff00000020a0429 */ /* 0x000fcc0000000000 */
[----:B------:R-:W-:Y:S02]  /*11e0*/  @!P0 FSEL R10, R2, RZ, P2 ;  /* 0x000000ff020a8208 */ /* 0x000fe40001000000 */
[----:B------:R-:W-:-:S07]  /*11f0*/  @!P0 FSEL R11, R3, -QNAN , P2 ;  /* 0xfff80000030b8808 */ /* 0x000fce0001000000 */
.L_x_21:
[----:B------:R-:W-:Y:S05]  /*1200*/  BSYNC.RECONVERGENT B0 ;  /* 0x0000000000007941 */ /* 0x000fea0003800200 */
.L_x_19:
        /* <DEDUP_REMOVED lines=18> */
.L_x_27:
[----:B------:R-:W-:Y:S05]  /*1330*/  BSYNC.RECONVERGENT B1 ;  /* 0x0000000000017941 */ /* 0x000fea0003800200 */
.L_x_26:
[----:B------:R-:W-:Y:S01]  /*1340*/  LOP3.LUT R2, R33, 0xff, RZ, 0xc0, !PT ;  /* 0x000000ff21027812 */ /* 0x000fe200078ec0ff */
[----:B------:R-:W-:Y:S01]  /*1350*/  IMAD.MOV.U32 R4, RZ, RZ, 0x3477661e ;  /* 0x3477661eff047424 */ /* 0x000fe200078e00ff */
[----:B------:R-:W-:Y:S01]  /*1360*/  UMOV UR8, 0x54442eea ;  /* 0x54442eea00087882 */ /* 0x000fe20000000000 */
[----:B------:R-:W-:Y:S01]  /*1370*/  IMAD.MOV.U32 R5, RZ, RZ, 0x40446b9c ;  /* 0x40446b9cff057424 */ /* 0x000fe200078e00ff */
[----:B------:R-:W-:Y:S01]  /*1380*/  SHF.R.U64 R3, R2, 0x7, RZ ;  /* 0x0000000702037819 */ /* 0x000fe200000012ff */
[----:B------:R-:W-:Y:S01]  /*1390*/  UMOV UR9, 0x400921fb ;  /* 0x400921fb00097882 */ /* 0x000fe20000000000 */
[----:B------:R-:W-:Y:S02]  /*13a0*/  BSSY.RECONVERGENT B0, `(.L_x_28) ;  /* 0x0000043000007945 */ /* 0x000fe40003800200 */
        /* <DEDUP_REMOVED lines=28> */
.L_x_32:
        /* <DEDUP_REMOVED lines=11> */
.L_x_31:
        /* <DEDUP_REMOVED lines=19> */
.L_x_34:
[----:B------:R-:W-:Y:S05]  /*1750*/  BSYNC.RECONVERGENT B1 ;  /* 0x0000000000017941 */ /* 0x000fea0003800200 */
.L_x_33:
[----:B------:R-:W-:Y:S01]  /*1760*/  LOP3.LUT R11, R11, 0x80000000, R3, 0xb8, !PT ;  /* 0x800000000b0b7812 */ /* 0x000fe200078eb803 */
[----:B------:R-:W-:Y:S06]  /*1770*/  BRA `(.L_x_30) ;  /* 0x0000000000147947 */ /* 0x000fec0003800000 */
.L_x_29:
[----:B------:R-:W-:-:S14]  /*1780*/  DSETP.NAN.AND P0, PT, R4, R4, PT ;  /* 0x000000040400722a */ /* 0x000fdc0003f08000 */
[----:B------:R-:W-:Y:S02]  /*1790*/  @!P0 DSETP.NEU.AND P2, PT, R4, +INF , PT ;  /* 0x7ff000000400842a */ /* 0x000fe40003f4d000 */
[----:B------:R-:W-:-:S06]  /*17a0*/  @P0 DADD R10, R2, 1 ;  /* 0x3ff00000020a0429 */ /* 0x000fcc0000000000 */
[----:B------:R-:W-:Y:S02]  /*17b0*/  @!P0 FSEL R10, R2, RZ, P2 ;  /* 0x000000ff020a8208 */ /* 0x000fe40001000000 */
[----:B------:R-:W-:-:S07]  /*17c0*/  @!P0 FSEL R11, R3, -QNAN , P2 ;  /* 0xfff80000030b8808 */ /* 0x000fce0001000000 */
.L_x_30:
[----:B------:R-:W-:Y:S05]  /*17d0*/  BSYNC.RECONVERGENT B0 ;  /* 0x0000000000007941 */ /* 0x000fea0003800200 */
.L_x_28:
        /* <DEDUP_REMOVED lines=18> */
.L_x_36:
[----:B------:R-:W-:Y:S05]  /*1900*/  BSYNC.RECONVERGENT B1 ;  /* 0x0000000000017941 */ /* 0x000fea0003800200 */
.L_x_35:
[----:B------:R-:W-:Y:S01]  /*1910*/  SHF.R.S64 R2, R0, 0x18, R33 ;  /* 0x0000001800027819 */ /* 0x000fe20000001021 */
[----:B------:R-:W-:Y:S01]  /*1920*/  IMAD.MOV.U32 R4, RZ, RZ, 0x7f332330 ;  /* 0x7f332330ff047424 */ /* 0x000fe200078e00ff */
        /* <DEDUP_REMOVED lines=34> */
.L_x_41:
        /* <DEDUP_REMOVED lines=11> */
.L_x_40:
        /* <DEDUP_REMOVED lines=19> */
.L_x_43:
[----:B------:R-:W-:Y:S05]  /*1d30*/  BSYNC.RECONVERGENT B1 ;  /* 0x0000000000017941 */ /* 0x000fea0003800200 */
.L_x_42:
[----:B------:R-:W-:Y:S01]  /*1d40*/  LOP3.LUT R11, R11, 0x80000000, R3, 0xb8, !PT ;  /* 0x800000000b0b7812 */ /* 0x000fe200078eb803 */
[----:B------:R-:W-:Y:S06]  /*1d50*/  BRA `(.L_x_39) ;  /* 0x0000000000147947 */ /* 0x000fec0003800000 */
.L_x_38:
[----:B------:R-:W-:-:S14]  /*1d60*/  DSETP.NAN.AND P0, PT, R4, R4, PT ;  /* 0x000000040400722a */ /* 0x000fdc0003f08000 */
[----:B------:R-:W-:Y:S02]  /*1d70*/  @!P0 DSETP.NEU.AND P2, PT, R4, +INF , PT ;  /* 0x7ff000000400842a */ /* 0x000fe40003f4d000 */
[----:B------:R-:W-:-:S06]  /*1d80*/  @P0 DADD R10, R2, 1 ;  /* 0x3ff00000020a0429 */ /* 0x000fcc0000000000 */
[----:B------:R-:W-:Y:S02]  /*1d90*/  @!P0 FSEL R10, R2, RZ, P2 ;  /* 0x000000ff020a8208 */ /* 0x000fe40001000000 */
[----:B------:R-:W-:-:S07]  /*1da0*/  @!P0 FSEL R11, R3, -QNAN , P2 ;  /* 0xfff80000030b8808 */ /* 0x000fce0001000000 */
.L_x_39:
[----:B------:R-:W-:Y:S05]  /*1db0*/  BSYNC.RECONVERGENT B0 ;  /* 0x0000000000007941 */ /* 0x000fea0003800200 */
.L_x_37:
        /* <DEDUP_REMOVED lines=18> */
.L_x_45:
[----:B------:R-:W-:Y:S05]  /*1ee0*/  BSYNC.RECONVERGENT B1 ;  /* 0x0000000000017941 */ /* 0x000fea0003800200 */
.L_x_44:
[----:B------:R-:W-:Y:S01]  /*1ef0*/  SHF.R.S64 R2, R0, 0x10, R33 ;  /* 0x0000001000027819 */ /* 0x000fe20000001021 */
        /* <DEDUP_REMOVED lines=35> */
.L_x_50:
        /* <DEDUP_REMOVED lines=11> */
.L_x_49:
        /* <DEDUP_REMOVED lines=19> */
.L_x_52:
[----:B------:R-:W-:Y:S05]  /*2310*/  BSYNC.RECONVERGENT B1 ;  /* 0x0000000000017941 */ /* 0x000fea0003800200 */
.L_x_51:
[----:B------:R-:W-:Y:S01]  /*2320*/  LOP3.LUT R11, R11, 0x80000000, R3, 0xb8, !PT ;  /* 0x800000000b0b7812 */ /* 0x000fe200078eb803 */
[----:B------:R-:W-:Y:S06]  /*2330*/  BRA `(.L_x_48) ;  /* 0x0000000000147947 */ /* 0x000fec0003800000 */
.L_x_47:
[----:B------:R-:W-:-:S14]  /*2340*/  DSETP.NAN.AND P0, PT, R4, R4, PT ;  /* 0x000000040400722a */ /* 0x000fdc0003f08000 */
[----:B------:R-:W-:Y:S02]  /*2350*/  @!P0 DSETP.NEU.AND P2, PT, R4, +INF , PT ;  /* 0x7ff000000400842a */ /* 0x000fe40003f4d000 */
[----:B------:R-:W-:-:S06]  /*2360*/  @P0 DADD R10, R2, 1 ;  /* 0x3ff00000020a0429 */ /* 0x000fcc0000000000 */
[----:B------:R-:W-:Y:S02]  /*2370*/  @!P0 FSEL R10, R2, RZ, P2 ;  /* 0x000000ff020a8208 */ /* 0x000fe40001000000 */
[----:B------:R-:W-:-:S07]  /*2380*/  @!P0 FSEL R11, R3, -QNAN , P2 ;  /* 0xfff80000030b8808 */ /* 0x000fce0001000000 */
.L_x_48:
[----:B------:R-:W-:Y:S05]  /*2390*/  BSYNC.RECONVERGENT B0 ;  /* 0x0000000000007941 */ /* 0x000fea0003800200 */
.L_x_46:
        /* <DEDUP_REMOVED lines=18> */
.L_x_54:
[----:B------:R-:W-:Y:S05]  /*24c0*/  BSYNC.RECONVERGENT B1 ;  /* 0x0000000000017941 */ /* 0x000fea0003800200 */
.L_x_53:
[----:B------:R-:W-:Y:S01]  /*24d0*/  PRMT R26, R0, 0x9910, RZ ;  /* 0x00009910001a7816 */ /* 0x000fe200000000ff */
[----:B------:R-:W-:Y:S01]  /*24e0*/  IMAD.MOV.U32 R4, RZ, RZ, 0x29553aa4 ;  /* 0x29553aa4ff047424 */ /* 0x000fe200078e00ff */
[----:B------:R-:W-:Y:S01]  /*24f0*/  UMOV UR8, 0x54442eea ;  /* 0x54442eea00087882 */ /* 0x000fe20000000000 */
[----:B------:R-:W-:Y:S01]  /*2500*/  IMAD.MOV.U32 R5, RZ, RZ, 0x403f6a7a ;  /* 0x403f6a7aff057424 */ /* 0x000fe200078e00ff */
[----:B------:R-:W-:Y:S01]  /*2510*/  SHF.R.S32.HI R26, RZ, 0x8, R26 ;  /* 0x00000008ff1a7819 */ /* 0x000fe2000001141a */
[----:B------:R-:W-:Y:S01]  /*2520*/  UMOV UR9, 0x400921fb ;  /* 0x400921fb00097882 */ /* 0x000fe20000000000 */
[----:B------:R-:W-:Y:S04]  /*2530*/  BSSY.RECONVERGENT B0, `(.L_x_55) ;  /* 0x000003e000007945 */ /* 0x000fe80003800200 */
        /* <DEDUP_REMOVED lines=23> */
.L_x_59:
        /* <DEDUP_REMOVED lines=11> */
.L_x_58:
        /* <DEDUP_REMOVED lines=19> */
.L_x_61:
[----:B------:R-:W-:Y:S05]  /*2890*/  BSYNC.RECONVERGENT B1 ;  /* 0x0000000000017941 */ /* 0x000fea0003800200 */
.L_x_60:
[----:B------:R-:W-:Y:S01]  /*28a0*/  LOP3.LUT R11, R11, 0x80000000, R3, 0xb8, !PT ;  /* 0x800000000b0b7812 */ /* 0x000fe200078eb803 */
[----:B------:R-:W-:Y:S06]  /*28b0*/  BRA `(.L_x_57) ;  /* 0x0000000000147947 */ /* 0x000fec0003800000 */
.L_x_56:
[----:B------:R-:W-:-:S14]  /*28c0*/  DSETP.NAN.AND P0, PT, R4, R4, PT ;  /* 0x000000040400722a */ /* 0x000fdc0003f08000 */
[----:B------:R-:W-:Y:S02]  /*28d0*/  @!P0 DSETP.NEU.AND P2, PT, R4, +INF , PT ;  /* 0x7ff000000400842a */ /* 0x000fe40003f4d000 */
[----:B------:R-:W-:-:S06]  /*28e0*/  @P0 DADD R10, R2, 1 ;  /* 0x3ff00000020a0429 */ /* 0x000fcc0000000000 */
[----:B------:R-:W-:Y:S02]  /*28f0*/  @!P0 FSEL R10, R2, RZ, P2 ;  /* 0x000000ff020a8208 */ /* 0x000fe40001000000 */
[----:B------:R-:W-:-:S07]  /*2900*/  @!P0 FSEL R11, R3, -QNAN , P2 ;  /* 0xfff80000030b8808 */ /* 0x000fce0001000000 */
.L_x_57:
[----:B------:R-:W-:Y:S05]  /*2910*/  BSYNC.RECONVERGENT B0 ;  /* 0x0000000000007941 */ /* 0x000fea0003800200 */
.L_x_55:
        /* <DEDUP_REMOVED lines=18> */
.L_x_63:
[----:B------:R-:W-:Y:S05]  /*2a40*/  BSYNC.RECONVERGENT B1 ;  /* 0x0000000000017941 */ /* 0x000fea0003800200 */
.L_x_62:
[----:B------:R-:W-:Y:S01]  /*2a50*/  PRMT R28, R0, 0x8880, RZ ;  /* 0x00008880001c7816 */ /* 0x000fe200000000ff */
[----:B------:R-:W-:Y:S01]  /*2a60*/  IMAD.MOV.U32 R4, RZ, RZ, -0x41334b39 ;  /* 0xbeccb4c7ff047424 */ /* 0x000fe200078e00ff */
[----:B------:R-:W-:Y:S01]  /*2a70*/  UMOV UR8, 0x54442eea ;  /* 0x54442eea00087882 */ /* 0x000fe20000000000 */
[----:B------:R-:W-:Y:S01]  /*2a80*/  IMAD.MOV.U32 R5, RZ, RZ, 0x403c463a ;  /* 0x403c463aff057424 */ /* 0x000fe200078e00ff */
[----:B------:R-:W-:Y:S01]  /*2a90*/  PRMT R28, R28, 0x7710, RZ ;  /* 0x000077101c1c7816 */ /* 0x000fe200000000ff */
        /* <DEDUP_REMOVED lines=16> */
[----:B------:R-:W-:-:S11]  /*2ba0*/  SHF.R.U32.HI R7, RZ, 0x14, R5 ;  /* 0x00000014ff077819 */ /* 0x000fd60000011605 */
[----:B------:R-:W-:-:S10]  /*2bb0*/  @!P0 DMUL R4, R4, 1.80143985094819840000e+16 ;  /* 0x4350000004048828 */ /* 0x000fd40000000000 */
[C---:B------:R-:W-:Y:S01]  /*2bc0*/  @!P0 LEA.HI R8, R5.reuse, R7, RZ, 0xc ;  /* 0x0000000705088211 */ /* 0x040fe200078f60ff */
[----:B------:R-:W-:Y:S01]  /*2bd0*/  IMAD.MOV.U32 R9, RZ, RZ, R4 ;  /* 0x000000ffff097224 */ /* 0x000fe200078e0004 */
[----:B------:R-:W-:-:S03]  /*2be0*/  LOP3.LUT R6, R5, 0xfffff, RZ, 0xc0, !PT ;  /* 0x000fffff05067812 */ /* 0x000fc600078ec0ff */
[----:B------:R-:W-:Y:S01]  /*2bf0*/  @!P0 VIADD R7, R8, 0xffffffca ;  /* 0xffffffca08078836 */ /* 0x000fe20000000000 */
[----:B------:R-:W-:Y:S01]  /*2c00*/  LOP3.LUT R6, R6, 0x100000, RZ, 0xfc, !PT ;  /* 0x0010000006067812 */ /* 0x000fe200078efcff */
[----:B------:R-:W-:Y:S02]  /*2c10*/  IMAD.MOV.U32 R8, RZ, RZ, RZ ;  /* 0x000000ffff087224 */ /* 0x000fe400078e00ff */
[----:B------:R-:W-:-:S07]  /*2c20*/  VIADD R7, R7, 0xfffffc01 ;  /* 0xfffffc0107077836 */ /* 0x000fce0000000000 */
.L_x_68:
        /* <DEDUP_REMOVED lines=11> */
.L_x_67:
        /* <DEDUP_REMOVED lines=19> */
.L_x_70:
[----:B------:R-:W-:Y:S05]  /*2e10*/  BSYNC.RECONVERGENT B1 ;  /* 0x0000000000017941 */ /* 0x000fea0003800200 */
.L_x_69:
[----:B------:R-:W-:Y:S01]  /*2e20*/  LOP3.LUT R11, R11, 0x80000000, R3, 0xb8, !PT ;  /* 0x800000000b0b7812 */ /* 0x000fe200078eb803 */
[----:B------:R-:W-:Y:S06]  /*2e30*/  BRA `(.L_x_66) ;  /* 0x0000000000147947 */ /* 0x000fec0003800000 */
.L_x_65:
[----:B------:R-:W-:-:S14]  /*2e40*/  DSETP.NAN.AND P0, PT, R4, R4, PT ;  /* 0x000000040400722a */ /* 0x000fdc0003f08000 */
[----:B------:R-:W-:Y:S02]  /*2e50*/  @!P0 DSETP.NEU.AND P2, PT, R4, +INF , PT ;  /* 0x7ff000000400842a */ /* 0x000fe40003f4d000 */
[----:B------:R-:W-:-:S06]  /*2e60*/  @P0 DADD R10, R2, 1 ;  /* 0x3ff00000020a0429 */ /* 0x000fcc0000000000 */
[----:B------:R-:W-:Y:S02]  /*2e70*/  @!P0 FSEL R10, R2, RZ, P2 ;  /* 0x000000ff020a8208 */ /* 0x000fe40001000000 */
[----:B------:R-:W-:-:S07]  /*2e80*/  @!P0 FSEL R11, R3, -QNAN , P2 ;  /* 0xfff80000030b8808 */ /* 0x000fce0001000000 */
.L_x_66:
[----:B------:R-:W-:Y:S05]  /*2e90*/  BSYNC.RECONVERGENT B0 ;  /* 0x0000000000007941 */ /* 0x000fea0003800200 */
.L_x_64:
        /* <DEDUP_REMOVED lines=18> */
.L_x_72:
[----:B------:R-:W-:Y:S05]  /*2fc0*/  BSYNC.RECONVERGENT B1 ;  /* 0x0000000000017941 */ /* 0x000fea0003800200 */
.L_x_71:
[----:B------:R-:W-:Y:S01]  /*2fd0*/  DMUL R2, R34, 63 ;  /* 0x404f800022027828 */ /* 0x000fe20000000000 */
[----:B------:R-:W-:Y:S01]  /*2fe0*/  IMAD.MOV.U32 R4, RZ, RZ, 0x54442eea ;  /* 0x54442eeaff047424 */ /* 0x000fe200078e00ff */
[----:B------:R-:W-:Y:S01]  /*2ff0*/  UMOV UR8, 0x54442eea ;  /* 0x54442eea00087882 */ /* 0x000fe20000000000 */
[----:B------:R-:W-:Y:S01]  /*3000*/  IMAD.MOV.U32 R5, RZ, RZ, 0x403921fb ;  /* 0x403921fbff057424 */ /* 0x000fe200078e00ff */
[----:B------:R-:W-:Y:S01]  /*3010*/  UMOV UR9, 0x400921fb ;  /* 0x400921fb00097882 */ /* 0x000fe20000000000 */
[----:B------:R-:W-:Y:S04]  /*3020*/  BSSY.RECONVERGENT B0, `(.L_x_73) ;  /* 0x000003c000007945 */ /* 0x000fe80003800200 */
        /* <DEDUP_REMOVED lines=21> */
.L_x_77:
        /* <DEDUP_REMOVED lines=11> */
.L_x_76:
        /* <DEDUP_REMOVED lines=19> */
.L_x_79:
[----:B------:R-:W-:Y:S05]  /*3360*/  BSYNC.RECONVERGENT B1 ;  /* 0x0000000000017941 */ /* 0x000fea0003800200 */
.L_x_78:
[----:B------:R-:W-:Y:S01]  /*3370*/  LOP3.LUT R11, R11, 0x80000000, R3, 0xb8, !PT ;  /* 0x800000000b0b7812 */ /* 0x000fe200078eb803 */
[----:B------:R-:W-:Y:S06]  /*3380*/  BRA `(.L_x_75) ;  /* 0x0000000000147947 */ /* 0x000fec0003800000 */
.L_x_74:
[----:B------:R-:W-:-:S14]  /*3390*/  DSETP.NAN.AND P0, PT, R4, R4, PT ;  /* 0x000000040400722a */ /* 0x000fdc0003f08000 */
[----:B------:R-:W-:Y:S02]  /*33a0*/  @!P0 DSETP.NEU.AND P2, PT, R4, +INF , PT ;  /* 0x7ff000000400842a */ /* 0x000fe40003f4d000 */
[----:B------:R-:W-:-:S06]  /*33b0*/  @P0 DADD R10, R2, 1 ;  /* 0x3ff00000020a0429 */ /* 0x000fcc0000000000 */
[----:B------:R-:W-:Y:S02]  /*33c0*/  @!P0 FSEL R10, R2, RZ, P2 ;  /* 0x000000ff020a8208 */ /* 0x000fe40001000000 */
[----:B------:R-:W-:-:S07]  /*33d0*/  @!P0 FSEL R11, R3, -QNAN , P2 ;  /* 0xfff80000030b8808 */ /* 0x000fce0001000000 */
.L_x_75:
[----:B------:R-:W-:Y:S05]  /*33e0*/  BSYNC.RECONVERGENT B0 ;  /* 0x0000000000007941 */ /* 0x000fea0003800200 */
.L_x_73:
        /* <DEDUP_REMOVED lines=18> */
.L_x_81:
[----:B------:R-:W-:Y:S05]  /*3510*/  BSYNC.RECONVERGENT B1 ;  /* 0x0000000000017941 */ /* 0x000fea0003800200 */
.L_x_80:
[----:B------:R-:W-:Y:S01]  /*3520*/  DMUL R2, R34, 48 ;  /* 0x4048000022027828 */ /* 0x000fe20000000000 */
[----:B------:R-:W-:Y:S01]  /*3530*/  IMAD.MOV.U32 R4, RZ, RZ, -0x164456f3 ;  /* 0xe9bba90dff047424 */ /* 0x000fe200078e00ff */
        /* <DEDUP_REMOVED lines=25> */
.L_x_86:
        /* <DEDUP_REMOVED lines=11> */
.L_x_85:
        /* <DEDUP_REMOVED lines=19> */
.L_x_88:
[----:B------:R-:W-:Y:S05]  /*38b0*/  BSYNC.RECONVERGENT B1 ;  /* 0x0000000000017941 */ /* 0x000fea0003800200 */
.L_x_87:
[----:B------:R-:W-:Y:S01]  /*38c0*/  LOP3.LUT R11, R11, 0x80000000, R3, 0xb8, !PT ;  /* 0x800000000b0b7812 */ /* 0x000fe200078eb803 */
[----:B------:R-:W-:Y:S06]  /*38d0*/  BRA `(.L_x_84) ;  /* 0x0000000000147947 */ /* 0x000fec0003800000 */
.L_x_83:
[----:B------:R-:W-:-:S14]  /*38e0*/  DSETP.NAN.AND P0, PT, R4, R4, PT ;  /* 0x000000040400722a */ /* 0x000fdc0003f08000 */
[----:B------:R-:W-:Y:S02]  /*38f0*/  @!P0 DSETP.NEU.AND P2, PT, R4, +INF , PT ;  /* 0x7ff000000400842a */ /* 0x000fe40003f4d000 */
[----:B------:R-:W-:-:S06]  /*3900*/  @P0 DADD R10, R2, 1 ;  /* 0x3ff00000020a0429 */ /* 0x000fcc0000000000 */
[----:B------:R-:W-:Y:S02]  /*3910*/  @!P0 FSEL R10, R2, RZ, P2 ;  /* 0x000000ff020a8208 */ /* 0x000fe40001000000 */
[----:B------:R-:W-:-:S07]  /*3920*/  @!P0 FSEL R11, R3, -QNAN , P2 ;  /* 0xfff80000030b8808 */ /* 0x000fce0001000000 */
.L_x_84:
[----:B------:R-:W-:Y:S05]  /*3930*/  BSYNC.RECONVERGENT B0 ;  /* 0x0000000000007941 */ /* 0x000fea0003800200 */
.L_x_82:
        /* <DEDUP_REMOVED lines=18> */
.L_x_90:
[----:B------:R-:W-:Y:S05]  /*3a60*/  BSYNC.RECONVERGENT B1 ;  /* 0x0000000000017941 */ /* 0x000fea0003800200 */
.L_x_89:
        /* <DEDUP_REMOVED lines=27> */
.L_x_95:
        /* <DEDUP_REMOVED lines=11> */
.L_x_94:
        /* <DEDUP_REMOVED lines=19> */
.L_x_97:
[----:B------:R-:W-:Y:S05]  /*3e00*/  BSYNC.RECONVERGENT B1 ;  /* 0x0000000000017941 */ /* 0x000fea0003800200 */
.L_x_96:
[----:B------:R-:W-:Y:S01]  /*3e10*/  LOP3.LUT R11, R11, 0x80000000, R3, 0xb8, !PT ;  /* 0x800000000b0b7812 */ /* 0x000fe200078eb803 */
[----:B------:R-:W-:Y:S06]  /*3e20*/  BRA `(.L_x_93) ;  /* 0x0000000000147947 */ /* 0x000fec0003800000 */
.L_x_92:
[----:B------:R-:W-:-:S14]  /*3e30*/  DSETP.NAN.AND P0, PT, R4, R4, PT ;  /* 0x000000040400722a */ /* 0x000fdc0003f08000 */
[----:B------:R-:W-:Y:S02]  /*3e40*/  @!P0 DSETP.NEU.AND P2, PT, R4, +INF , PT ;  /* 0x7ff000000400842a */ /* 0x000fe40003f4d000 */
[----:B------:R-:W-:-:S06]  /*3e50*/  @P0 DADD R10, R2, 1 ;  /* 0x3ff00000020a0429 */ /* 0x000fcc0000000000 */
[----:B------:R-:W-:Y:S02]  /*3e60*/  @!P0 FSEL R10, R2, RZ, P2 ;  /* 0x000000ff020a8208 */ /* 0x000fe40001000000 */
[----:B------:R-:W-:-:S07]  /*3e70*/  @!P0 FSEL R11, R3, -QNAN , P2 ;  /* 0xfff80000030b8808 */ /* 0x000fce0001000000 */
.L_x_93:
[----:B------:R-:W-:Y:S05]  /*3e80*/  BSYNC.RECONVERGENT B0 ;  /* 0x0000000000007941 */ /* 0x000fea0003800200 */
.L_x_91:
        /* <DEDUP_REMOVED lines=18> */
.L_x_99:
[----:B------:R-:W-:Y:S05]  /*3fb0*/  BSYNC.RECONVERGENT B1 ;  /* 0x0000000000017941 */ /* 0x000fea0003800200 */
.L_x_98:
        /* <DEDUP_REMOVED lines=27> */
.L_x_104:
        /* <DEDUP_REMOVED lines=11> */
.L_x_103:
        /* <DEDUP_REMOVED lines=19> */
.L_x_106:
[----:B------:R-:W-:Y:S05]  /*4350*/  BSYNC.RECONVERGENT B1 ;  /* 0x0000000000017941 */ /* 0x000fea0003800200 */
.L_x_105:
[----:B------:R-:W-:Y:S01]  /*4360*/  LOP3.LUT R11, R11, 0x80000000, R3, 0xb8, !PT ;  /* 0x800000000b0b7812 */ /* 0x000fe200078eb803 */
[----:B------:R-:W-:Y:S06]  /*4370*/  BRA `(.L_x_102) ;  /* 0x0000000000147947 */ /* 0x000fec0003800000 */
.L_x_101:
[----:B------:R-:W-:-:S14]  /*4380*/  DSETP.NAN.AND P0, PT, R4, R4, PT ;  /* 0x000000040400722a */ /* 0x000fdc0003f08000 */
[----:B------:R-:W-:Y:S02]  /*4390*/  @!P0 DSETP.NEU.AND P2, PT, R4, +INF , PT ;  /* 0x7ff000000400842a */ /* 0x000fe40003f4d000 */
[----:B------:R-:W-:-:S06]  /*43a0*/  @P0 DADD R10, R2, 1 ;  /* 0x3ff00000020a0429 */ /* 0x000fcc0000000000 */
[----:B------:R-:W-:Y:S02]  /*43b0*/  @!P0 FSEL R10, R2, RZ, P2 ;  /* 0x000000ff020a8208 */ /* 0x000fe40001000000 */
[----:B------:R-:W-:-:S07]  /*43c0*/  @!P0 FSEL R11, R3, -QNAN , P2 ;  /* 0xfff80000030b8808 */ /* 0x000fce0001000000 */
.L_x_102:
[----:B------:R-:W-:Y:S05]  /*43d0*/  BSYNC.RECONVERGENT B0 ;  /* 0x0000000000007941 */ /* 0x000fea0003800200 */
.L_x_100:
        /* <DEDUP_REMOVED lines=18> */
.L_x_108:
[----:B------:R-:W-:Y:S05]  /*4500*/  BSYNC.RECONVERGENT B1 ;  /* 0x0000000000017941 */ /* 0x000fea0003800200 */
.L_x_107:
        /* <DEDUP_REMOVED lines=27> */
.L_x_113:
        /* <DEDUP_REMOVED lines=11> */
.L_x_112:
        /* <DEDUP_REMOVED lines=19> */
.L_x_115:
[----:B------:R-:W-:Y:S05]  /*48a0*/  BSYNC.RECONVERGENT B1 ;  /* 0x0000000000017941 */ /* 0x000fea0003800200 */
.L_x_114:
[----:B------:R-:W-:Y:S01]  /*48b0*/  LOP3.LUT R11, R11, 0x80000000, R3, 0xb8, !PT ;  /* 0x800000000b0b7812 */ /* 0x000fe200078eb803 */
[----:B------:R-:W-:Y:S06]  /*48c0*/  BRA `(.L_x_111) ;  /* 0x0000000000147947 */ /* 0x000fec0003800000 */
.L_x_110:
[----:B------:R-:W-:-:S14]  /*48d0*/  DSETP.NAN.AND P0, PT, R4, R4, PT ;  /* 0x000000040400722a */ /* 0x000fdc0003f08000 */
[----:B------:R-:W-:Y:S02]  /*48e0*/  @!P0 DSETP.NEU.AND P2, PT, R4, +INF , PT ;  /* 0x7ff000000400842a */ /* 0x000fe40003f4d000 */
[----:B------:R-:W-:-:S06]  /*48f0*/  @P0 DADD R10, R2, 1 ;  /* 0x3ff00000020a0429 */ /* 0x000fcc0000000000 */
[----:B------:R-:W-:Y:S02]  /*4900*/  @!P0 FSEL R10, R2, RZ, P2 ;  /* 0x000000ff020a8208 */ /* 0x000fe40001000000 */
[----:B------:R-:W-:-:S07]  /*4910*/  @!P0 FSEL R11, R3, -QNAN , P2 ;  /* 0xfff80000030b8808 */ /* 0x000fce0001000000 */
.L_x_111:
[----:B------:R-:W-:Y:S05]  /*4920*/  BSYNC.RECONVERGENT B0 ;  /* 0x0000000000007941 */ /* 0x000fea0003800200 */
.L_x_109:
        /* <DEDUP_REMOVED lines=18> */
.L_x_117:
[----:B------:R-:W-:Y:S05]  /*4a50*/  BSYNC.RECONVERGENT B1 ;  /* 0x0000000000017941 */ /* 0x000fea0003800200 */
.L_x_116:
        /* <DEDUP_REMOVED lines=27> */
.L_x_122:
        /* <DEDUP_REMOVED lines=11> */
.L_x_121:
        /* <DEDUP_REMOVED lines=19> */
.L_x_124:
[----:B------:R-:W-:Y:S05]  /*4df0*/  BSYNC.RECONVERGENT B1 ;  /* 0x0000000000017941 */ /* 0x000fea0003800200 */
.L_x_123:
[----:B------:R-:W-:Y:S01]  /*4e00*/  LOP3.LUT R11, R11, 0x80000000, R3, 0xb8, !PT ;  /* 0x800000000b0b7812 */ /* 0x000fe200078eb803 */
[----:B------:R-:W-:Y:S06]  /*4e10*/  BRA `(.L_x_120) ;  /* 0x0000000000147947 */ /* 0x000fec0003800000 */
.L_x_119:
[----:B------:R-:W-:-:S14]  /*4e20*/  DSETP.NAN.AND P0, PT, R4, R4, PT ;  /* 0x000000040400722a */ /* 0x000fdc0003f08000 */
[----:B------:R-:W-:Y:S02]  /*4e30*/  @!P0 DSETP.NEU.AND P2, PT, R4, +INF , PT ;  /* 0x7ff000000400842a */ /* 0x000fe40003f4d000 */
[----:B------:R-:W-:-:S06]  /*4e40*/  @P0 DADD R10, R2, 1 ;  /* 0x3ff00000020a0429 */ /* 0x000fcc0000000000 */
[----:B------:R-:W-:Y:S02]  /*4e50*/  @!P0 FSEL R10, R2, RZ, P2 ;  /* 0x000000ff020a8208 */ /* 0x000fe40001000000 */
[----:B------:R-:W-:-:S07]  /*4e60*/  @!P0 FSEL R11, R3, -QNAN , P2 ;  /* 0xfff80000030b8808 */ /* 0x000fce0001000000 */
.L_x_120:
[----:B------:R-:W-:Y:S05]  /*4e70*/  BSYNC.RECONVERGENT B0 ;  /* 0x0000000000007941 */ /* 0x000fea0003800200 */
.L_x_118:
        /* <DEDUP_REMOVED lines=18> */
.L_x_126:
[----:B------:R-:W-:Y:S05]  /*4fa0*/  BSYNC.RECONVERGENT B1 ;  /* 0x0000000000017941 */ /* 0x000fea0003800200 */
.L_x_125:
        /* <DEDUP_REMOVED lines=27> */
.L_x_131:
        /* <DEDUP_REMOVED lines=11> */
.L_x_130:
        /* <DEDUP_REMOVED lines=19> */
.L_x_133:
[----:B------:R-:W-:Y:S05]  /*5340*/  BSYNC.RECONVERGENT B1 ;  /* 0x0000000000017941 */ /* 0x000fea0003800200 */
.L_x_132:
[----:B------:R-:W-:Y:S01]  /*5350*/  LOP3.LUT R11, R11, 0x80000000, R3, 0xb8, !PT ;  /* 0x800000000b0b7812 */ /* 0x000fe200078eb803 */
[----:B------:R-:W-:Y:S06]  /*5360*/  BRA `(.L_x_129) ;  /* 0x0000000000147947 */ /* 0x000fec0003800000 */
.L_x_128:
[----:B------:R-:W-:-:S14]  /*5370*/  DSETP.NAN.AND P0, PT, R4, R4, PT ;  /* 0x000000040400722a */ /* 0x000fdc0003f08000 */
[----:B------:R-:W-:Y:S02]  /*5380*/  @!P0 DSETP.NEU.AND P2, PT, R4, +INF , PT ;  /* 0x7ff000000400842a */ /* 0x000fe40003f4d000 */
[----:B------:R-:W-:-:S06]  /*5390*/  @P0 DADD R10, R2, 1 ;  /* 0x3ff00000020a0429 */ /* 0x000fcc0000000000 */
[----:B------:R-:W-:Y:S02]  /*53a0*/  @!P0 FSEL R10, R2, RZ, P2 ;  /* 0x000000ff020a8208 */ /* 0x000fe40001000000 */
[----:B------:R-:W-:-:S07]  /*53b0*/  @!P0 FSEL R11, R3, -QNAN , P2 ;  /* 0xfff80000030b8808 */ /* 0x000fce0001000000 */
.L_x_129:
[----:B------:R-:W-:Y:S05]  /*53c0*/  BSYNC.RECONVERGENT B0 ;  /* 0x0000000000007941 */ /* 0x000fea0003800200 */
.L_x_127:
        /* <DEDUP_REMOVED lines=18> */
.L_x_135:
[----:B------:R-:W-:Y:S05]  /*54f0*/  BSYNC.RECONVERGENT B1 ;  /* 0x0000000000017941 */ /* 0x000fea0003800200 */
.L_x_134:
[----:B------:R-:W-:Y:S01]  /*5500*/  DMUL R2, R34, 63 ;  /* 0x404f800022027828 */ /* 0x000fe20000000000 */
[----:B------:R-:W-:Y:S01]  /*5510*/  IMAD.MOV.U32 R4, RZ, RZ, 0x54442eea ;  /* 0x54442eeaff047424 */ /* 0x000fe200078e00ff */
[----:B------:R-:W-:Y:S01]  /*5520*/  BSSY.RECONVERGENT B0, `(.L_x_136) ;  /* 0x000003d000007945 */ /* 0x000fe20003800200 */
[----:B------:R-:W-:-:S06]  /*5530*/  IMAD.MOV.U32 R5, RZ, RZ, 0x400921fb ;  /* 0x400921fbff057424 */ /* 0x000fcc00078e00ff */
[----:B------:R-:W-:-:S10]  /*5540*/  DFMA R2, R2, R4, R4 ;  /* 0x000000040202722b */ /* 0x000fd40000000004 */
        /* <DEDUP_REMOVED lines=20> */
.L_x_140:
        /* <DEDUP_REMOVED lines=11> */
.L_x_139:
        /* <DEDUP_REMOVED lines=19> */
.L_x_142:
[----:B------:R-:W-:Y:S05]  /*5870*/  BSYNC.RECONVERGENT B1 ;  /* 0x0000000000017941 */ /* 0x000fea0003800200 */
.L_x_141:
[----:B------:R-:W-:Y:S01]  /*5880*/  LOP3.LUT R7, R7, 0x80000000, R3, 0xb8, !PT ;  /* 0x8000000007077812 */ /* 0x000fe200078eb803 */
[----:B------:R-:W-:Y:S06]  /*5890*/  BRA `(.L_x_138) ;  /* 0x0000000000147947 */ /* 0x000fec0003800000 */
.L_x_137:
[----:B------:R-:W-:-:S14]  /*58a0*/  DSETP.NAN.AND P0, PT, R4, R4, PT ;  /* 0x000000040400722a */ /* 0x000fdc0003f08000 */
[----:B------:R-:W-:Y:S02]  /*58b0*/  @!P0 DSETP.NEU.AND P2, PT, R4, +INF , PT ;  /* 0x7ff000000400842a */ /* 0x000fe40003f4d000 */
[----:B------:R-:W-:-:S06]  /*58c0*/  @P0 DADD R6, R2, 1 ;  /* 0x3ff0000002060429 */ /* 0x000fcc0000000000 */
[----:B------:R-:W-:Y:S02]  /*58d0*/  @!P0 FSEL R6, R2, RZ, P2 ;  /* 0x000000ff02068208 */ /* 0x000fe40001000000 */
[----:B------:R-:W-:-:S07]  /*58e0*/  @!P0 FSEL R7, R3, -QNAN , P2 ;  /* 0xfff8000003078808 */ /* 0x000fce0001000000 */
.L_x_138:
[----:B------:R-:W-:Y:S05]  /*58f0*/  BSYNC.RECONVERGENT B0 ;  /* 0x0000000000007941 */ /* 0x000fea0003800200 */
.L_x_136:
        /* <DEDUP_REMOVED lines=8> */
[----:B------:R-:W-:Y:S01]  /*5980*/  ISETP.GE.U32.AND P0, PT, R2, 0x7ff00000, PT ;  /* 0x7ff000000200780c */ /* 0x000fe20003f06070 */
[----:B------:R-:W-:-:S12]  /*5990*/  IMAD.MOV.U32 R2, RZ, RZ, R4 ;  /* 0x000000ffff027224 */ /* 0x000fd800078e0004 */
[----:B------:R-:W-:Y:S05]  /*59a0*/  @!P0 BRA `(.L_x_144) ;  /* 0x0000000000188947 */ /* 0x000fea0003800000 */
[----:B------:R-:W-:-:S14]  /*59b0*/  DSETP.NAN.AND P0, PT, R2, R2, PT ;  /* 0x000000020200722a */ /* 0x000fdc0003f08000 */
[----:B------:R-:W-:Y:S02]  /*59c0*/  @!P0 DSETP.NEU.AND P2, PT, R2, +INF , PT ;  /* 0x7ff000000200842a */ /* 0x000fe40003f4d000 */
[----:B------:R-:W-:-:S06]  /*59d0*/  @P0 DADD R6, R4, 1 ;  /* 0x3ff0000004060429 */ /* 0x000fcc0000000000 */
[----:B------:R-:W-:Y:S02]  /*59e0*/  @!P0 FSEL R6, R4, RZ, P2 ;  /* 0x000000ff04068208 */ /* 0x000fe40001000000 */
[----:B------:R-:W-:Y:S01]  /*59f0*/  @!P0 FSEL R7, R5, -QNAN , P2 ;  /* 0xfff8000005078808 */ /* 0x000fe20001000000 */
[----:B------:R-:W-:Y:S06]  /*5a00*/  BRA `(.L_x_145) ;  /* 0x0000000400847947 */ /* 0x000fec0003800000 */
.L_x_144:
        /* <DEDUP_REMOVED lines=10> */
[----:B------:R-:W-:Y:S01]  /*5ab0*/  LOP3.LUT R9, R3, 0xfffff, RZ, 0xc0, !PT ;  /* 0x000fffff03097812 */ /* 0x000fe200078ec0ff */
[----:B------:R-:W-:Y:S02]  /*5ac0*/  IMAD.MOV.U32 R3, RZ, RZ, RZ ;  /* 0x000000ffff037224 */ /* 0x000fe400078e00ff */
[----:B------:R-:W-:Y:S01]  /*5ad0*/  @!P0 VIADD R7, R6, 0xffffffca ;  /* 0xffffffca06078836 */ /* 0x000fe20000000000 */
[----:B------:R-:W-:-:S03]  /*5ae0*/  LOP3.LUT R9, R9, 0x100000, RZ, 0xfc, !PT ;  /* 0x0010000009097812 */ /* 0x000fc600078efcff */
[----:B------:R-:W-:-:S04]  /*5af0*/  VIADD R10, R7, 0xfffffc01 ;  /* 0xfffffc01070a7836 */ /* 0x000fc80000000000 */
[----:B------:R-:W-:Y:S01]  /*5b00*/  IMAD.MOV.U32 R6, RZ, RZ, R10 ;  /* 0x000000ffff067224 */ /* 0x000fe200078e000a */
[----:B------:R-:W-:-:S04]  /*5b10*/  VIMNMX R11, PT, PT, RZ, R10, PT ;  /* 0x0000000aff0b7248 */ /* 0x000fc80003fe0100 */
[----:B------:R-:W-:-:S05]  /*5b20*/  IADD3 R7, PT, PT, R7, -0x3ff, -R11 ;  /* 0xfffffc0107077810 */ /* 0x000fca0007ffe80b */
[----:B------:R-:W-:-:S05]  /*5b30*/  VIADD R7, R7, 0x1 ;  /* 0x0000000107077836 */ /* 0x000fca0000000000 */
[----:B------:R-:W-:-:S13]  /*5b40*/  LOP3.LUT P0, R7, R7, 0x3, RZ, 0xc0, !PT ;  /* 0x0000000307077812 */ /* 0x000fda000780c0ff */
[----:B------:R-:W-:Y:S05]  /*5b50*/  @!P0 BRA `(.L_x_147) ;  /* 0x0000000000408947 */ /* 0x000fea0003800000 */
[----:B------:R-:W-:Y:S01]  /*5b60*/  BSSY.RECONVERGENT B2, `(.L_x_148) ;  /* 0x000000e000027945 */ /* 0x000fe20003800200 */
[----:B------:R-:W-:Y:S02]  /*5b70*/  IMAD.MOV R2, RZ, RZ, -R7 ;  /* 0x000000ffff027224 */ /* 0x000fe400078e0a07 */
[----:B------:R-:W-:-:S07]  /*5b80*/  IMAD.MOV.U32 R6, RZ, RZ, R10 ;  /* 0x000000ffff067224 */ /* 0x000fce00078e000a */
.L_x_149:
[----:B------:R-:W-:Y:S01]  /*5b90*/  VIADD R2, R2, 0x1 ;  /* 0x0000000102027836 */ /* 0x000fe20000000000 */
[----:B------:R-:W-:Y:S01]  /*5ba0*/  IADD3 R7, P0, PT, R8, -R3, RZ ;  /* 0x8000000308077210 */ /* 0x000fe20007f1e0ff */
[----:B------:R-:W-:-:S03]  /*5bb0*/  VIADD R6, R6, 0xffffffff ;  /* 0xffffffff06067836 */ /* 0x000fc60000000000 */
[----:B------:R-:W-:Y:S02]  /*5bc0*/  ISETP.NE.AND P2, PT, R2, RZ, PT ;  /* 0x000000ff0200720c */ /* 0x000fe40003f45270 */
        /* <DEDUP_REMOVED lines=8> */
.L_x_148:
[----:B------:R-:W-:-:S07]  /*5c50*/  IMAD.MOV.U32 R2, RZ, RZ, R7 ;  /* 0x000000ffff027224 */ /* 0x000fce00078e0007 */
.L_x_147:
[----:B------:R-:W-:Y:S05]  /*5c60*/  BSYNC.RECONVERGENT B1 ;  /* 0x0000000000017941 */ /* 0x000fea0003800200 */
.L_x_146:
[----:B------:R-:W-:Y:S01]  /*5c70*/  IMAD.IADD R7, R10, 0x1, -R11 ;  /* 0x000000010a077824 */ /* 0x000fe200078e0a0b */
[----:B------:R-:W-:Y:S04]  /*5c80*/  BSSY.RECONVERGENT B1, `(.L_x_150) ;  /* 0x0000024000017945 */ /* 0x000fe80003800200 */
[----:B------:R-:W-:-:S13]  /*5c90*/  ISETP.GE.U32.AND P0, PT, R7, 0x3, PT ;  /* 0x000000030700780c */ /* 0x000fda0003f06070 */
[----:B------:R-:W-:Y:S05]  /*5ca0*/  @!P0 BRA `(.L_x_151) ;  /* 0x0000000000848947 */ /* 0x000fea0003800000 */
[----:B------:R-:W-:Y:S01]  /*5cb0*/  BSSY.RECONVERGENT B2, `(.L_x_151) ;  /* 0x0000020000027945 */ /* 0x000fe20003800200 */
.L_x_152:
[----:B------:R-:W-:Y:S02]  /*5cc0*/  IADD3 R7, P0, PT, R8, -R3, RZ ;  /* 0x8000000308077210 */ /* 0x000fe40007f1e0ff */
[C---:B------:R-:W-:Y:S01]  /*5cd0*/  ISETP.GT.AND P2, PT, R6.reuse, 0x3, PT ;  /* 0x000000030600780c */ /* 0x040fe20003f44270 */
[----:B------:R-:W-:Y:S01]  /*5ce0*/  VIADD R6, R6, 0xfffffffc ;  /* 0xfffffffc06067836 */ /* 0x000fe20000000000 */
[----:B------:R-:W-:-:S04]  /*5cf0*/  IADD3.X R2, PT, PT, R9, -0x100001, RZ, P0, !PT ;  /* 0xffefffff09027810 */ /* 0x000fc800007fe4ff */
[----:B------:R-:W-:-:S04]  /*5d00*/  ISETP.GE.AND P0, PT, R2, RZ, PT ;  /* 0x000000ff0200720c */ /* 0x000fc80003f06270 */
[----:B------:R-:W-:Y:S02]  /*5d10*/  SEL R7, R8, R7, !P0 ;  /* 0x0000000708077207 */ /* 0x000fe40004000000 */
[----:B------:R-:W-:-:S03]  /*5d20*/  SEL R2, R9, R2, !P0 ;  /* 0x0000000209027207 */ /* 0x000fc60004000000 */
[C---:B------:R-:W-:Y:S01]  /*5d30*/  IMAD.SHL.U32 R8, R7.reuse, 0x2, RZ ;  /* 0x0000000207087824 */ /* 0x040fe200078e00ff */
[----:B------:R-:W-:-:S04]  /*5d40*/  SHF.L.U64.HI R9, R7, 0x1, R2 ;  /* 0x0000000107097819 */ /* 0x000fc80000010202 */
[----:B------:R-:W-:-:S04]  /*5d50*/  IADD3 R7, P0, PT, R8, -R3, RZ ;  /* 0x8000000308077210 */ /* 0x000fc80007f1e0ff */
        /* <DEDUP_REMOVED lines=22> */
.L_x_151:
[----:B------:R-:W-:Y:S05]  /*5ec0*/  BSYNC.RECONVERGENT B1 ;  /* 0x0000000000017941 */ /* 0x000fea0003800200 */
.L_x_150:
        /* <DEDUP_REMOVED lines=13> */
[C---:B------:R-:W-:Y:S01]  /*5fa0*/  @!P0 IADD3 R2, PT, PT, -R8.reuse, 0x1, RZ ;  /* 0x0000000108028810 */ /* 0x040fe20007ffe1ff */
[----:B------:R-:W-:-:S03]  /*5fb0*/  @P0 VIADD R3, R8, 0xffffffff ;  /* 0xffffffff08030836 */ /* 0x000fc60000000000 */
[-CC-:B------:R-:W-:Y:S02]  /*5fc0*/  @!P0 SHF.R.U64 R6, R7, R2.reuse, R9.reuse ;  /* 0x0000000207068219 */ /* 0x180fe40000001209 */
[----:B------:R-:W-:Y:S02]  /*5fd0*/  @P0 IADD3 R6, P2, PT, RZ, R7, RZ ;  /* 0x00000007ff060210 */ /* 0x000fe40007f5e0ff */
[----:B------:R-:W-:-:S03]  /*5fe0*/  @!P0 SHF.R.U32.HI R7, RZ, R2, R9 ;  /* 0x00000002ff078219 */ /* 0x000fc60000011609 */
[----:B------:R-:W-:-:S08]  /*5ff0*/  @P0 IMAD.U32.X R7, R3, 0x100000, R9, P2 ;  /* 0x0010000003070824 */ /* 0x000fd000010e0409 */
.L_x_154:
[----:B------:R-:W-:Y:S05]  /*6000*/  BSYNC.RECONVERGENT B1 ;  /* 0x0000000000017941 */ /* 0x000fea0003800200 */
.L_x_153:
[----:B------:R-:W-:-:S07]  /*6010*/  LOP3.LUT R7, R7, 0x80000000, R5, 0xb8, !PT ;  /* 0x8000000007077812 */ /* 0x000fce00078eb805 */
.L_x_145:
[----:B------:R-:W-:Y:S05]  /*6020*/  BSYNC.RECONVERGENT B0 ;  /* 0x0000000000007941 */ /* 0x000fea0003800200 */
.L_x_143:
[----:B------:R-:W-:Y:S01]  /*6030*/  UMOV UR8, 0xffe00000 ;  /* 0xffe0000000087882 */ /* 0x000fe20000000000 */
[----:B------:R-:W-:Y:S01]  /*6040*/  UMOV UR9, 0x41efffff ;  /* 0x41efffff00097882 */ /* 0x000fe20000000000 */
[----:B------:R-:W-:Y:S01]  /*6050*/  BSSY.RECONVERGENT B0, `(.L_x_155) ;  /* 0x000003d000007945 */ /* 0x000fe20003800200 */
[----:B------:R-:W-:-:S10]  /*6060*/  DMUL R6, |R6|, UR8 ;  /* 0x0000000806067c28 */ /* 0x000fd40008000200 */
[----:B------:R-:W0:Y:S02]  /*6070*/  F2I.U32.F64.TRUNC R6, R6 ;  /* 0x0000000600067311 */ /* 0x000e24000030d000 */
[----:B0-----:R-:W-:-:S04]  /*6080*/  IMAD.HI.U32 R3, R6, 0x2f684bdb, RZ ;  /* 0x2f684bdb06037827 */ /* 0x001fc800078e00ff */
[----:B------:R-:W-:-:S05]  /*6090*/  IMAD.IADD R2, R6, 0x1, -R3 ;  /* 0x0000000106027824 */ /* 0x000fca00078e0a03 */
[----:B------:R-:W-:-:S04]  /*60a0*/  LEA.HI R2, R2, R3, RZ, 0x1f ;  /* 0x0000000302027211 */ /* 0x000fc800078ff8ff */
[----:B------:R-:W-:-:S05]  /*60b0*/  SHF.R.U32.HI R3, RZ, 0x4, R2 ;  /* 0x00000004ff037819 */ /* 0x000fca0000011602 */
[----:B------:R-:W-:Y:S01]  /*60c0*/  IMAD R30, R3, -0x1b, R6 ;  /* 0xffffffe5031e7824 */ /* 0x000fe200078e0206 */
[----:B------:R-:W-:Y:S06]  /*60d0*/  @!P1 BRA `(.L_x_156) ;  /* 0x0000000000189947 */ /* 0x000fec0003800000 */
[----:B------:R-:W-:-:S14]  /*60e0*/  DSETP.NAN.AND P0, PT, R14, R14, PT ;  /* 0x0000000e0e00722a */ /* 0x000fdc0003f08000 */
[----:B------:R-:W-:Y:S02]  /*60f0*/  @!P0 DSETP.NEU.AND P1, PT, R14, +INF , PT ;  /* 0x7ff000000e00842a */ /* 0x000fe40003f2d000 */
[----:B------:R-:W-:-:S06]  /*6100*/  @P0 DADD R10, R40, 1 ;  /* 0x3ff00000280a0429 */ /* 0x000fcc0000000000 */
[----:B------:R-:W-:Y:S02]  /*6110*/  @!P0 FSEL R10, R40, RZ, P1 ;  /* 0x000000ff280a8208 */ /* 0x000fe40000800000 */
[----:B------:R-:W-:Y:S01]  /*6120*/  @!P0 FSEL R11, R41, -QNAN , P1 ;  /* 0xfff80000290b8808 */ /* 0x000fe20000800000 */
[----:B------:R-:W-:Y:S06]  /*6130*/  BRA `(.L_x_157) ;  /* 0x0000000000b87947 */ /* 0x000fec0003800000 */
.L_x_156:
        /* <DEDUP_REMOVED lines=9> */
[C---:B------:R-:W-:Y:S02]  /*61d0*/  @!P0 LEA.HI R2, R15.reuse, R3, RZ, 0xc ;  /* 0x000000030f028211 */ /* 0x040fe400078f60ff */
[----:B------:R-:W-:-:S03]  /*61e0*/  LOP3.LUT R7, R15, 0xfffff, RZ, 0xc0, !PT ;  /* 0x000fffff0f077812 */ /* 0x000fc600078ec0ff */
[----:B------:R-:W-:Y:S01]  /*61f0*/  @!P0 VIADD R3, R2, 0xffffffca ;  /* 0xffffffca02038836 */ /* 0x000fe20000000000 */
[----:B------:R-:W-:-:S03]  /*6200*/  LOP3.LUT R7, R7, 0x100000, RZ, 0xfc, !PT ;  /* 0x0010000007077812 */ /* 0x000fc600078efcff */
[----:B------:R-:W-:-:S07]  /*6210*/  VIADD R3, R3, 0xfffffc01 ;  /* 0xfffffc0103037836 */ /* 0x000fce0000000000 */
.L_x_159:
        /* <DEDUP_REMOVED lines=11> */
.L_x_158:
        /* <DEDUP_REMOVED lines=19> */
.L_x_161:
[----:B------:R-:W-:Y:S05]  /*6400*/  BSYNC.RECONVERGENT B1 ;  /* 0x0000000000017941 */ /* 0x000fea0003800200 */
.L_x_160:
[----:B------:R-:W-:-:S07]  /*6410*/  LOP3.LUT R11, R11, 0x80000000, R41, 0xb8, !PT ;  /* 0x800000000b0b7812 */ /* 0x000fce00078eb829 */
.L_x_157:
[----:B------:R-:W-:Y:S05]  /*6420*/  BSYNC.RECONVERGENT B0 ;  /* 0x0000000000007941 */ /* 0x000fea0003800200 */
.L_x_155:
        /* <DEDUP_REMOVED lines=18> */
.L_x_163:
[----:B------:R-:W-:Y:S05]  /*6550*/  BSYNC.RECONVERGENT B1 ;  /* 0x0000000000017941 */ /* 0x000fea0003800200 */
.L_x_162:
[----:B------:R-:W-:Y:S01]  /*6560*/  DMUL R2, R16, R34 ;  /* 0x0000002210027228 */ /* 0x000fe20000000000 */
        /* <DEDUP_REMOVED lines=26> */
.L_x_168:
        /* <DEDUP_REMOVED lines=11> */
.L_x_167:
        /* <DEDUP_REMOVED lines=19> */
.L_x_170:
[----:B------:R-:W-:Y:S05]  /*68f0*/  BSYNC.RECONVERGENT B1 ;  /* 0x0000000000017941 */ /* 0x000fea0003800200 */
.L_x_169:
[----:B------:R-:W-:Y:S01]  /*6900*/  LOP3.LUT R11, R11, 0x80000000, R3, 0xb8, !PT ;  /* 0x800000000b0b7812 */ /* 0x000fe200078eb803 */
[----:B------:R-:W-:Y:S06]  /*6910*/  BRA `(.L_x_166) ;  /* 0x0000000000147947 */ /* 0x000fec0003800000 */
.L_x_165:
[----:B------:R-:W-:-:S14]  /*6920*/  DSETP.NAN.AND P0, PT, R4, R4, PT ;  /* 0x000000040400722a */ /* 0x000fdc0003f08000 */
[----:B------:R-:W-:Y:S02]  /*6930*/  @!P0 DSETP.NEU.AND P1, PT, R4, +INF , PT ;  /* 0x7ff000000400842a */ /* 0x000fe40003f2d000 */
[----:B------:R-:W-:-:S06]  /*6940*/  @P0 DADD R10, R2, 1 ;  /* 0x3ff00000020a0429 */ /* 0x000fcc0000000000 */
[----:B------:R-:W-:Y:S02]  /*6950*/  @!P0 FSEL R10, R2, RZ, P1 ;  /* 0x000000ff020a8208 */ /* 0x000fe40000800000 */
[----:B------:R-:W-:-:S07]  /*6960*/  @!P0 FSEL R11, R3, -QNAN , P1 ;  /* 0xfff80000030b8808 */ /* 0x000fce0000800000 */
.L_x_166:
[----:B------:R-:W-:Y:S05]  /*6970*/  BSYNC.RECONVERGENT B0 ;  /* 0x0000000000007941 */ /* 0x000fea0003800200 */
.L_x_164:
        /* <DEDUP_REMOVED lines=18> */
.L_x_172:
[----:B------:R-:W-:Y:S05]  /*6aa0*/  BSYNC.RECONVERGENT B1 ;  /* 0x0000000000017941 */ /* 0x000fea0003800200 */
.L_x_171:
        /* <DEDUP_REMOVED lines=27> */
.L_x_177:
        /* <DEDUP_REMOVED lines=11> */
.L_x_176:
        /* <DEDUP_REMOVED lines=19> */
.L_x_179:
[----:B------:R-:W-:Y:S05]  /*6e40*/  BSYNC.RECONVERGENT B1 ;  /* 0x0000000000017941 */ /* 0x000fea0003800200 */
.L_x_178:
[----:B------:R-:W-:Y:S01]  /*6e50*/  LOP3.LUT R11, R11, 0x80000000, R3, 0xb8, !PT ;  /* 0x800000000b0b7812 */ /* 0x000fe200078eb803 */
[----:B------:R-:W-:Y:S06]  /*6e60*/  BRA `(.L_x_175) ;  /* 0x0000000000147947 */ /* 0x000fec0003800000 */
.L_x_174:
[----:B------:R-:W-:-:S14]  /*6e70*/  DSETP.NAN.AND P0, PT, R4, R4, PT ;  /* 0x000000040400722a */ /* 0x000fdc0003f08000 */
[----:B------:R-:W-:Y:S02]  /*6e80*/  @!P0 DSETP.NEU.AND P1, PT, R4, +INF , PT ;  /* 0x7ff000000400842a */ /* 0x000fe40003f2d000 */
[----:B------:R-:W-:-:S06]  /*6e90*/  @P0 DADD R10, R2, 1 ;  /* 0x3ff00000020a0429 */ /* 0x000fcc0000000000 */
[----:B------:R-:W-:Y:S02]  /*6ea0*/  @!P0 FSEL R10, R2, RZ, P1 ;  /* 0x000000ff020a8208 */ /* 0x000fe40000800000 */
[----:B------:R-:W-:-:S07]  /*6eb0*/  @!P0 FSEL R11, R3, -QNAN , P1 ;  /* 0xfff80000030b8808 */ /* 0x000fce0000800000 */
.L_x_175:
[----:B------:R-:W-:Y:S05]  /*6ec0*/  BSYNC.RECONVERGENT B0 ;  /* 0x0000000000007941 */ /* 0x000fea0003800200 */
.L_x_173:
        /* <DEDUP_REMOVED lines=18> */
.L_x_181:
[----:B------:R-:W-:Y:S05]  /*6ff0*/  BSYNC.RECONVERGENT B1 ;  /* 0x0000000000017941 */ /* 0x000fea0003800200 */
.L_x_180:
[----:B------:R-:W-:Y:S01]  /*7000*/  DMUL R2, R20, R34 ;  /* 0x0000002214027228 */ /* 0x000fe20000000000 */
        /* <DEDUP_REMOVED lines=26> */
.L_x_186:
        /* <DEDUP_REMOVED lines=11> */
.L_x_185:
        /* <DEDUP_REMOVED lines=19> */
.L_x_188:
[----:B------:R-:W-:Y:S05]  /*7390*/  BSYNC.RECONVERGENT B1 ;  /* 0x0000000000017941 */ /* 0x000fea0003800200 */
.L_x_187:
[----:B------:R-:W-:Y:S01]  /*73a0*/  LOP3.LUT R11, R11, 0x80000000, R3, 0xb8, !PT ;  /* 0x800000000b0b7812 */ /* 0x000fe200078eb803 */
[----:B------:R-:W-:Y:S06]  /*73b0*/  BRA `(.L_x_184) ;  /* 0x0000000000147947 */ /* 0x000fec0003800000 */
.L_x_183:
[----:B------:R-:W-:-:S14]  /*73c0*/  DSETP.NAN.AND P0, PT, R4, R4, PT ;  /* 0x000000040400722a */ /* 0x000fdc0003f08000 */
[----:B------:R-:W-:Y:S02]  /*73d0*/  @!P0 DSETP.NEU.AND P1, PT, R4, +INF , PT ;  /* 0x7ff000000400842a */ /* 0x000fe40003f2d000 */
[----:B------:R-:W-:-:S06]  /*73e0*/  @P0 DADD R10, R2, 1 ;  /* 0x3ff00000020a0429 */ /* 0x000fcc0000000000 */
[----:B------:R-:W-:Y:S02]  /*73f0*/  @!P0 FSEL R10, R2, RZ, P1 ;  /* 0x000000ff020a8208 */ /* 0x000fe40000800000 */
[----:B------:R-:W-:-:S07]  /*7400*/  @!P0 FSEL R11, R3, -QNAN , P1 ;  /* 0xfff80000030b8808 */ /* 0x000fce0000800000 */
.L_x_184:
[----:B------:R-:W-:Y:S05]  /*7410*/  BSYNC.RECONVERGENT B0 ;  /* 0x0000000000007941 */ /* 0x000fea0003800200 */
.L_x_182:
        /* <DEDUP_REMOVED lines=18> */
.L_x_190:
[----:B------:R-:W-:Y:S05]  /*7540*/  BSYNC.RECONVERGENT B1 ;  /* 0x0000000000017941 */ /* 0x000fea0003800200 */
.L_x_189:
        /* <DEDUP_REMOVED lines=27> */
.L_x_195:
        /* <DEDUP_REMOVED lines=11> */
.L_x_194:
        /* <DEDUP_REMOVED lines=19> */
.L_x_197:
[----:B------:R-:W-:Y:S05]  /*78e0*/  BSYNC.RECONVERGENT B1 ;  /* 0x0000000000017941 */ /* 0x000fea0003800200 */
.L_x_196:
[----:B------:R-:W-:Y:S01]  /*78f0*/  LOP3.LUT R11, R11, 0x80000000, R3, 0xb8, !PT ;  /* 0x800000000b0b7812 */ /* 0x000fe200078eb803 */
[----:B------:R-:W-:Y:S06]  /*7900*/  BRA `(.L_x_193) ;  /* 0x0000000000147947 */ /* 0x000fec0003800000 */
.L_x_192:
[----:B------:R-:W-:-:S14]  /*7910*/  DSETP.NAN.AND P0, PT, R4, R4, PT ;  /* 0x000000040400722a */ /* 0x000fdc0003f08000 */
[----:B------:R-:W-:Y:S02]  /*7920*/  @!P0 DSETP.NEU.AND P1, PT, R4, +INF , PT ;  /* 0x7ff000000400842a */ /* 0x000fe40003f2d000 */
[----:B------:R-:W-:-:S06]  /*7930*/  @P0 DADD R10, R2, 1 ;  /* 0x3ff00000020a0429 */ /* 0x000fcc0000000000 */
[----:B------:R-:W-:Y:S02]  /*7940*/  @!P0 FSEL R10, R2, RZ, P1 ;  /* 0x000000ff020a8208 */ /* 0x000fe40000800000 */
[----:B------:R-:W-:-:S07]  /*7950*/  @!P0 FSEL R11, R3, -QNAN , P1 ;  /* 0xfff80000030b8808 */ /* 0x000fce0000800000 */
.L_x_193:
[----:B------:R-:W-:Y:S05]  /*7960*/  BSYNC.RECONVERGENT B0 ;  /* 0x0000000000007941 */ /* 0x000fea0003800200 */
.L_x_191:
        /* <DEDUP_REMOVED lines=18> */
.L_x_199:
[----:B------:R-:W-:Y:S05]  /*7a90*/  BSYNC.RECONVERGENT B1 ;  /* 0x0000000000017941 */ /* 0x000fea0003800200 */
.L_x_198:
        /* <DEDUP_REMOVED lines=27> */
.L_x_204:
        /* <DEDUP_REMOVED lines=11> */
.L_x_203:
        /* <DEDUP_REMOVED lines=19> */
.L_x_206:
[----:B------:R-:W-:Y:S05]  /*7e30*/  BSYNC.RECONVERGENT B1 ;  /* 0x0000000000017941 */ /* 0x000fea0003800200 */
.L_x_205:
[----:B------:R-:W-:Y:S01]  /*7e40*/  LOP3.LUT R11, R11, 0x80000000, R3, 0xb8, !PT ;  /* 0x800000000b0b7812 */ /* 0x000fe200078eb803 */
[----:B------:R-:W-:Y:S06]  /*7e50*/  BRA `(.L_x_202) ;  /* 0x0000000000147947 */ /* 0x000fec0003800000 */
.L_x_201:
[----:B------:R-:W-:-:S14]  /*7e60*/  DSETP.NAN.AND P0, PT, R4, R4, PT ;  /* 0x000000040400722a */ /* 0x000fdc0003f08000 */
[----:B------:R-:W-:Y:S02]  /*7e70*/  @!P0 DSETP.NEU.AND P1, PT, R4, +INF , PT ;  /* 0x7ff000000400842a */ /* 0x000fe40003f2d000 */
[----:B------:R-:W-:-:S06]  /*7e80*/  @P0 DADD R10, R2, 1 ;  /* 0x3ff00000020a0429 */ /* 0x000fcc0000000000 */
[----:B------:R-:W-:Y:S02]  /*7e90*/  @!P0 FSEL R10, R2, RZ, P1 ;  /* 0x000000ff020a8208 */ /* 0x000fe40000800000 */
[----:B------:R-:W-:-:S07]  /*7ea0*/  @!P0 FSEL R11, R3, -QNAN , P1 ;  /* 0xfff80000030b8808 */ /* 0x000fce0000800000 */
.L_x_202:
[----:B------:R-:W-:Y:S05]  /*7eb0*/  BSYNC.RECONVERGENT B0 ;  /* 0x0000000000007941 */ /* 0x000fea0003800200 */
.L_x_200:
        /* <DEDUP_REMOVED lines=18> */
.L_x_208:
[----:B------:R-:W-:Y:S05]  /*7fe0*/  BSYNC.RECONVERGENT B1 ;  /* 0x0000000000017941 */ /* 0x000fea0003800200 */
.L_x_207:
        /* <DEDUP_REMOVED lines=27> */
.L_x_213:
        /* <DEDUP_REMOVED lines=11> */
.L_x_212:
        /* <DEDUP_REMOVED lines=19> */
.L_x_215:
[----:B------:R-:W-:Y:S05]  /*8380*/  BSYNC.RECONVERGENT B1 ;  /* 0x0000000000017941 */ /* 0x000fea0003800200 */
.L_x_214:
[----:B------:R-:W-:Y:S01]  /*8390*/  LOP3.LUT R11, R11, 0x80000000, R3, 0xb8, !PT ;  /* 0x800000000b0b7812 */ /* 0x000fe200078eb803 */
[----:B------:R-:W-:Y:S06]  /*83a0*/  BRA `(.L_x_211) ;  /* 0x0000000000147947 */ /* 0x000fec0003800000 */
.L_x_210:
[----:B------:R-:W-:-:S14]  /*83b0*/  DSETP.NAN.AND P0, PT, R4, R4, PT ;  /* 0x000000040400722a */ /* 0x000fdc0003f08000 */
[----:B------:R-:W-:Y:S02]  /*83c0*/  @!P0 DSETP.NEU.AND P1, PT, R4, +INF , PT ;  /* 0x7ff000000400842a */ /* 0x000fe40003f2d000 */
[----:B------:R-:W-:-:S06]  /*83d0*/  @P0 DADD R10, R2, 1 ;  /* 0x3ff00000020a0429 */ /* 0x000fcc0000000000 */
[----:B------:R-:W-:Y:S02]  /*83e0*/  @!P0 FSEL R10, R2, RZ, P1 ;  /* 0x000000ff020a8208 */ /* 0x000fe40000800000 */
[----:B------:R-:W-:-:S07]  /*83f0*/  @!P0 FSEL R11, R3, -QNAN , P1 ;  /* 0xfff80000030b8808 */ /* 0x000fce0000800000 */
.L_x_211:
[----:B------:R-:W-:Y:S05]  /*8400*/  BSYNC.RECONVERGENT B0 ;  /* 0x0000000000007941 */ /* 0x000fea0003800200 */
.L_x_209:
        /* <DEDUP_REMOVED lines=18> */
.L_x_217:
[----:B------:R-:W-:Y:S05]  /*8530*/  BSYNC.RECONVERGENT B1 ;  /* 0x0000000000017941 */ /* 0x000fea0003800200 */
.L_x_216:
        /* <DEDUP_REMOVED lines=27> */
.L_x_222:
        /* <DEDUP_REMOVED lines=11> */
.L_x_221:
        /* <DEDUP_REMOVED lines=19> */
.L_x_224:
[----:B------:R-:W-:Y:S05]  /*88d0*/  BSYNC.RECONVERGENT B1 ;  /* 0x0000000000017941 */ /* 0x000fea0003800200 */
.L_x_223:
[----:B------:R-:W-:Y:S01]  /*88e0*/  LOP3.LUT R11, R11, 0x80000000, R3, 0xb8, !PT ;  /* 0x800000000b0b7812 */ /* 0x000fe200078eb803 */
[----:B------:R-:W-:Y:S06]  /*88f0*/  BRA `(.L_x_220) ;  /* 0x0000000000147947 */ /* 0x000fec0003800000 */
.L_x_219:
[----:B------:R-:W-:-:S14]  /*8900*/  DSETP.NAN.AND P0, PT, R4, R4, PT ;  /* 0x000000040400722a */ /* 0x000fdc0003f08000 */
[----:B------:R-:W-:Y:S02]  /*8910*/  @!P0 DSETP.NEU.AND P1, PT, R4, +INF , PT ;  /* 0x7ff000000400842a */ /* 0x000fe40003f2d000 */
[----:B------:R-:W-:-:S06]  /*8920*/  @P0 DADD R10, R2, 1 ;  /* 0x3ff00000020a0429 */ /* 0x000fcc0000000000 */
[----:B------:R-:W-:Y:S02]  /*8930*/  @!P0 FSEL R10, R2, RZ, P1 ;  /* 0x000000ff020a8208 */ /* 0x000fe40000800000 */
[----:B------:R-:W-:-:S07]  /*8940*/  @!P0 FSEL R11, R3, -QNAN , P1 ;  /* 0xfff80000030b8808 */ /* 0x000fce0000800000 */
.L_x_220:
[----:B------:R-:W-:Y:S05]  /*8950*/  BSYNC.RECONVERGENT B0 ;  /* 0x0000000000007941 */ /* 0x000fea0003800200 */
.L_x_218:
        /* <DEDUP_REMOVED lines=18> */
.L_x_226:
[----:B------:R-:W-:Y:S05]  /*8a80*/  BSYNC.RECONVERGENT B1 ;  /* 0x0000000000017941 */ /* 0x000fea0003800200 */
.L_x_225:
        /* <DEDUP_REMOVED lines=27> */
.L_x_231:
        /* <DEDUP_REMOVED lines=11> */
.L_x_230:
        /* <DEDUP_REMOVED lines=19> */
.L_x_233:
[----:B------:R-:W-:Y:S05]  /*8e20*/  BSYNC.RECONVERGENT B1 ;  /* 0x0000000000017941 */ /* 0x000fea0003800200 */
.L_x_232:
[----:B------:R-:W-:Y:S01]  /*8e30*/  LOP3.LUT R11, R11, 0x80000000, R3, 0xb8, !PT ;  /* 0x800000000b0b7812 */ /* 0x000fe200078eb803 */
[----:B------:R-:W-:Y:S06]  /*8e40*/  BRA `(.L_x_229) ;  /* 0x0000000000147947 */ /* 0x000fec0003800000 */
.L_x_228:
[----:B------:R-:W-:-:S14]  /*8e50*/  DSETP.NAN.AND P0, PT, R4, R4, PT ;  /* 0x000000040400722a */ /* 0x000fdc0003f08000 */
[----:B------:R-:W-:Y:S02]  /*8e60*/  @!P0 DSETP.NEU.AND P1, PT, R4, +INF , PT ;  /* 0x7ff000000400842a */ /* 0x000fe40003f2d000 */
[----:B------:R-:W-:-:S06]  /*8e70*/  @P0 DADD R10, R2, 1 ;  /* 0x3ff00000020a0429 */ /* 0x000fcc0000000000 */
[----:B------:R-:W-:Y:S02]  /*8e80*/  @!P0 FSEL R10, R2, RZ, P1 ;  /* 0x000000ff020a8208 */ /* 0x000fe40000800000 */
[----:B------:R-:W-:-:S07]  /*8e90*/  @!P0 FSEL R11, R3, -QNAN , P1 ;  /* 0xfff80000030b8808 */ /* 0x000fce0000800000 */
.L_x_229:
[----:B------:R-:W-:Y:S05]  /*8ea0*/  BSYNC.RECONVERGENT B0 ;  /* 0x0000000000007941 */ /* 0x000fea0003800200 */
.L_x_227:
        /* <DEDUP_REMOVED lines=18> */
.L_x_235:
[----:B------:R-:W-:Y:S05]  /*8fd0*/  BSYNC.RECONVERGENT B1 ;  /* 0x0000000000017941 */ /* 0x000fea0003800200 */
.L_x_234:
        /* <DEDUP_REMOVED lines=27> */
.L_x_240:
        /* <DEDUP_REMOVED lines=11> */
.L_x_239:
        /* <DEDUP_REMOVED lines=19> */
.L_x_242:
[----:B------:R-:W-:Y:S05]  /*9370*/  BSYNC.RECONVERGENT B1 ;  /* 0x0000000000017941 */ /* 0x000fea0003800200 */
.L_x_241:
[----:B------:R-:W-:Y:S01]  /*9380*/  LOP3.LUT R11, R11, 0x80000000, R3, 0xb8, !PT ;  /* 0x800000000b0b7812 */ /* 0x000fe200078eb803 */
[----:B------:R-:W-:Y:S06]  /*9390*/  BRA `(.L_x_238) ;  /* 0x0000000000147947 */ /* 0x000fec0003800000 */
.L_x_237:
[----:B------:R-:W-:-:S14]  /*93a0*/  DSETP.NAN.AND P0, PT, R4, R4, PT ;  /* 0x000000040400722a */ /* 0x000fdc0003f08000 */
[----:B------:R-:W-:Y:S02]  /*93b0*/  @!P0 DSETP.NEU.AND P1, PT, R4, +INF , PT ;  /* 0x7ff000000400842a */ /* 0x000fe40003f2d000 */
[----:B------:R-:W-:-:S06]  /*93c0*/  @P0 DADD R10, R2, 1 ;  /* 0x3ff00000020a0429 */ /* 0x000fcc0000000000 */
[----:B------:R-:W-:Y:S02]  /*93d0*/  @!P0 FSEL R10, R2, RZ, P1 ;  /* 0x000000ff020a8208 */ /* 0x000fe40000800000 */
[----:B------:R-:W-:-:S07]  /*93e0*/  @!P0 FSEL R11, R3, -QNAN , P1 ;  /* 0xfff80000030b8808 */ /* 0x000fce0000800000 */
.L_x_238:
[----:B------:R-:W-:Y:S05]  /*93f0*/  BSYNC.RECONVERGENT B0 ;  /* 0x0000000000007941 */ /* 0x000fea0003800200 */
.L_x_236:
        /* <DEDUP_REMOVED lines=18> */
.L_x_244:
[----:B------:R-:W-:Y:S05]  /*9520*/  BSYNC.RECONVERGENT B1 ;  /* 0x0000000000017941 */ /* 0x000fea0003800200 */
.L_x_243:
        /* <DEDUP_REMOVED lines=27> */
.L_x_249:
        /* <DEDUP_REMOVED lines=11> */
.L_x_248:
        /* <DEDUP_REMOVED lines=19> */
.L_x_251:
[----:B------:R-:W-:Y:S05]  /*98c0*/  BSYNC.RECONVERGENT B1 ;  /* 0x0000000000017941 */ /* 0x000fea0003800200 */
.L_x_250:
[----:B------:R-:W-:Y:S01]  /*98d0*/  LOP3.LUT R11, R11, 0x80000000, R3, 0xb8, !PT ;  /* 0x800000000b0b7812 */ /* 0x000fe200078eb803 */
[----:B------:R-:W-:Y:S06]  /*98e0*/  BRA `(.L_x_247) ;  /* 0x0000000000147947 */ /* 0x000fec0003800000 */
.L_x_246:
[----:B------:R-:W-:-:S14]  /*98f0*/  DSETP.NAN.AND P0, PT, R4, R4, PT ;  /* 0x000000040400722a */ /* 0x000fdc0003f08000 */
[----:B------:R-:W-:Y:S02]  /*9900*/  @!P0 DSETP.NEU.AND P1, PT, R4, +INF , PT ;  /* 0x7ff000000400842a */ /* 0x000fe40003f2d000 */
[----:B------:R-:W-:-:S06]  /*9910*/  @P0 DADD R10, R2, 1 ;  /* 0x3ff00000020a0429 */ /* 0x000fcc0000000000 */
[----:B------:R-:W-:Y:S02]  /*9920*/  @!P0 FSEL R10, R2, RZ, P1 ;  /* 0x000000ff020a8208 */ /* 0x000fe40000800000 */
[----:B------:R-:W-:-:S07]  /*9930*/  @!P0 FSEL R11, R3, -QNAN , P1 ;  /* 0xfff80000030b8808 */ /* 0x000fce0000800000 */
.L_x_247:
[----:B------:R-:W-:Y:S05]  /*9940*/  BSYNC.RECONVERGENT B0 ;  /* 0x0000000000007941 */ /* 0x000fea0003800200 */
.L_x_245:
        /* <DEDUP_REMOVED lines=18> */
.L_x_253:
[----:B------:R-:W-:Y:S05]  /*9a70*/  BSYNC.RECONVERGENT B1 ;  /* 0x0000000000017941 */ /* 0x000fea0003800200 */
.L_x_252:
        /* <DEDUP_REMOVED lines=27> */
.L_x_258:
        /* <DEDUP_REMOVED lines=11> */
.L_x_257:
        /* <DEDUP_REMOVED lines=19> */
.L_x_260:
[----:B------:R-:W-:Y:S05]  /*9e10*/  BSYNC.RECONVERGENT B1 ;  /* 0x0000000000017941 */ /* 0x000fea0003800200 */
.L_x_259:
[----:B------:R-:W-:Y:S01]  /*9e20*/  LOP3.LUT R11, R11, 0x80000000, R3, 0xb8, !PT ;  /* 0x800000000b0b7812 */ /* 0x000fe200078eb803 */
[----:B------:R-:W-:Y:S06]  /*9e30*/  BRA `(.L_x_256) ;  /* 0x0000000000147947 */ /* 0x000fec0003800000 */
.L_x_255:
[----:B------:R-:W-:-:S14]  /*9e40*/  DSETP.NAN.AND P0, PT, R4, R4, PT ;  /* 0x000000040400722a */ /* 0x000fdc0003f08000 */
[----:B------:R-:W-:Y:S02]  /*9e50*/  @!P0 DSETP.NEU.AND P1, PT, R4, +INF , PT ;  /* 0x7ff000000400842a */ /* 0x000fe40003f2d000 */
[----:B------:R-:W-:-:S06]  /*9e60*/  @P0 DADD R10, R2, 1 ;  /* 0x3ff00000020a0429 */ /* 0x000fcc0000000000 */
[----:B------:R-:W-:Y:S02]  /*9e70*/  @!P0 FSEL R10, R2, RZ, P1 ;  /* 0x000000ff020a8208 */ /* 0x000fe40000800000 */
[----:B------:R-:W-:-:S07]  /*9e80*/  @!P0 FSEL R11, R3, -QNAN , P1 ;  /* 0xfff80000030b8808 */ /* 0x000fce0000800000 */
.L_x_256:
[----:B------:R-:W-:Y:S05]  /*9e90*/  BSYNC.RECONVERGENT B0 ;  /* 0x0000000000007941 */ /* 0x000fea0003800200 */
.L_x_254:
        /* <DEDUP_REMOVED lines=18> */
.L_x_262:
[----:B------:R-:W-:Y:S05]  /*9fc0*/  BSYNC.RECONVERGENT B1 ;  /* 0x0000000000017941 */ /* 0x000fea0003800200 */
.L_x_261:
        /* <DEDUP_REMOVED lines=27> */
.L_x_267:
        /* <DEDUP_REMOVED lines=11> */
.L_x_266:
        /* <DEDUP_REMOVED lines=19> */
.L_x_269:
[----:B------:R-:W-:Y:S05]  /*a360*/  BSYNC.RECONVERGENT B1 ;  /* 0x0000000000017941 */ /* 0x000fea0003800200 */
.L_x_268:
[----:B------:R-:W-:Y:S01]  /*a370*/  LOP3.LUT R11, R11, 0x80000000, R3, 0xb8, !PT ;  /* 0x800000000b0b7812 */ /* 0x000fe200078eb803 */
[----:B------:R-:W-:Y:S06]  /*a380*/  BRA `(.L_x_265) ;  /* 0x0000000000147947 */ /* 0x000fec0003800000 */
.L_x_264:
[----:B------:R-:W-:-:S14]  /*a390*/  DSETP.NAN.AND P0, PT, R4, R4, PT ;  /* 0x000000040400722a */ /* 0x000fdc0003f08000 */
[----:B------:R-:W-:Y:S02]  /*a3a0*/  @!P0 DSETP.NEU.AND P1, PT, R4, +INF , PT ;  /* 0x7ff000000400842a */ /* 0x000fe40003f2d000 */
[----:B------:R-:W-:-:S06]  /*a3b0*/  @P0 DADD R10, R2, 1 ;  /* 0x3ff00000020a0429 */ /* 0x000fcc0000000000 */
[----:B------:R-:W-:Y:S02]  /*a3c0*/  @!P0 FSEL R10, R2, RZ, P1 ;  /* 0x000000ff020a8208 */ /* 0x000fe40000800000 */
[----:B------:R-:W-:-:S07]  /*a3d0*/  @!P0 FSEL R11, R3, -QNAN , P1 ;  /* 0xfff80000030b8808 */ /* 0x000fce0000800000 */
.L_x_265:
[----:B------:R-:W-:Y:S05]  /*a3e0*/  BSYNC.RECONVERGENT B0 ;  /* 0x0000000000007941 */ /* 0x000fea0003800200 */
.L_x_263:
        /* <DEDUP_REMOVED lines=18> */
.L_x_271:
[----:B------:R-:W-:Y:S05]  /*a510*/  BSYNC.RECONVERGENT B1 ;  /* 0x0000000000017941 */ /* 0x000fea0003800200 */
.L_x_270:
        /* <DEDUP_REMOVED lines=27> */
.L_x_276:
        /* <DEDUP_REMOVED lines=11> */
.L_x_275:
        /* <DEDUP_REMOVED lines=19> */
.L_x_278:
[----:B------:R-:W-:Y:S05]  /*a8b0*/  BSYNC.RECONVERGENT B1 ;  /* 0x0000000000017941 */ /* 0x000fea0003800200 */
.L_x_277:
[----:B------:R-:W-:Y:S01]  /*a8c0*/  LOP3.LUT R11, R11, 0x80000000, R3, 0xb8, !PT ;  /* 0x800000000b0b7812 */ /* 0x000fe200078eb803 */
[----:B------:R-:W-:Y:S06]  /*a8d0*/  BRA `(.L_x_274) ;  /* 0x0000000000147947 */ /* 0x000fec0003800000 */
.L_x_273:
[----:B------:R-:W-:-:S14]  /*a8e0*/  DSETP.NAN.AND P0, PT, R4, R4, PT ;  /* 0x000000040400722a */ /* 0x000fdc0003f08000 */
[----:B------:R-:W-:Y:S02]  /*a8f0*/  @!P0 DSETP.NEU.AND P1, PT, R4, +INF , PT ;  /* 0x7ff000000400842a */ /* 0x000fe40003f2d000 */
[----:B------:R-:W-:-:S06]  /*a900*/  @P0 DADD R10, R2, 1 ;  /* 0x3ff00000020a0429 */ /* 0x000fcc0000000000 */
[----:B------:R-:W-:Y:S02]  /*a910*/  @!P0 FSEL R10, R2, RZ, P1 ;  /* 0x000000ff020a8208 */ /* 0x000fe40000800000 */
[----:B------:R-:W-:-:S07]  /*a920*/  @!P0 FSEL R11, R3, -QNAN , P1 ;  /* 0xfff80000030b8808 */ /* 0x000fce0000800000 */
.L_x_274:
[----:B------:R-:W-:Y:S05]  /*a930*/  BSYNC.RECONVERGENT B0 ;  /* 0x0000000000007941 */ /* 0x000fea0003800200 */
.L_x_272:
        /* <DEDUP_REMOVED lines=18> */
.L_x_280:
[----:B------:R-:W-:Y:S05]  /*aa60*/  BSYNC.RECONVERGENT B1 ;  /* 0x0000000000017941 */ /* 0x000fea0003800200 */
.L_x_279:
        /* <DEDUP_REMOVED lines=27> */
.L_x_285:
        /* <DEDUP_REMOVED lines=11> */
.L_x_284:
        /* <DEDUP_REMOVED lines=19> */
.L_x_287:
[----:B------:R-:W-:Y:S05]  /*ae00*/  BSYNC.RECONVERGENT B1 ;  /* 0x0000000000017941 */ /* 0x000fea0003800200 */
.L_x_286:
[----:B------:R-:W-:Y:S01]  /*ae10*/  LOP3.LUT R11, R11, 0x80000000, R3, 0xb8, !PT ;  /* 0x800000000b0b7812 */ /* 0x000fe200078eb803 */
[----:B------:R-:W-:Y:S06]  /*ae20*/  BRA `(.L_x_283) ;  /* 0x0000000000147947 */ /* 0x000fec0003800000 */
.L_x_282:
[----:B------:R-:W-:-:S14]  /*ae30*/  DSETP.NAN.AND P0, PT, R4, R4, PT ;  /* 0x000000040400722a */ /* 0x000fdc0003f08000 */
[----:B------:R-:W-:Y:S02]  /*ae40*/  @!P0 DSETP.NEU.AND P1, PT, R4, +INF , PT ;  /* 0x7ff000000400842a */ /* 0x000fe40003f2d000 */
[----:B------:R-:W-:-:S06]  /*ae50*/  @P0 DADD R10, R2, 1 ;  /* 0x3ff00000020a0429 */ /* 0x000fcc0000000000 */
[----:B------:R-:W-:Y:S02]  /*ae60*/  @!P0 FSEL R10, R2, RZ, P1 ;  /* 0x000000ff020a8208 */ /* 0x000fe40000800000 */
[----:B------:R-:W-:-:S07]  /*ae70*/  @!P0 FSEL R11, R3, -QNAN , P1 ;  /* 0xfff80000030b8808 */ /* 0x000fce0000800000 */
.L_x_283:
[----:B------:R-:W-:Y:S05]  /*ae80*/  BSYNC.RECONVERGENT B0 ;  /* 0x0000000000007941 */ /* 0x000fea0003800200 */
.L_x_281:
        /* <DEDUP_REMOVED lines=18> */
.L_x_289:
[----:B------:R-:W-:Y:S05]  /*afb0*/  BSYNC.RECONVERGENT B1 ;  /* 0x0000000000017941 */ /* 0x000fea0003800200 */
.L_x_288:
        /* <DEDUP_REMOVED lines=25> */
.L_x_294:
        /* <DEDUP_REMOVED lines=11> */
.L_x_293:
[----:B------:R-:W-:Y:S01]  /*b200*/  LOP3.LUT R7, R5, 0x7fffffff, RZ, 0xc0, !PT ;  /* 0x7fffffff05077812 */ /* 0x000fe200078ec0ff */
[----:B------:R-:W-:Y:S01]  /*b210*/  BSSY.RECONVERGENT B1, `(.L_x_295) ;  /* 0x0000013000017945 */ /* 0x000fe20003800200 */
[----:B------:R-:W-:Y:S01]  /*b220*/  ISETP.NE.U32.AND P0, PT, R6, RZ, PT ;  /* 0x000000ff0600720c */ /* 0x000fe20003f05070 */
[----:B------:R-:W-:Y:S02]  /*b230*/  IMAD.MOV.U32 R9, RZ, RZ, RZ ;  /* 0x000000ffff097224 */ /* 0x000fe400078e00ff */
[----:B------:R-:W-:Y:S01]  /*b240*/  IMAD.MOV.U32 R11, RZ, RZ, RZ ;  /* 0x000000ffff0b7224 */ /* 0x000fe200078e00ff */
        /* <DEDUP_REMOVED lines=15> */
.L_x_296:
[----:B------:R-:W-:Y:S05]  /*b340*/  BSYNC.RECONVERGENT B1 ;  /* 0x0000000000017941 */ /* 0x000fea0003800200 */
.L_x_295:
[----:B------:R-:W-:Y:S01]  /*b350*/  LOP3.LUT R7, R11, 0x80000000, R3, 0xb8, !PT ;  /* 0x800000000b077812 */ /* 0x000fe200078eb803 */
[----:B------:R-:W-:Y:S01]  /*b360*/  IMAD.MOV.U32 R6, RZ, RZ, R9 ;  /* 0x000000ffff067224 */ /* 0x000fe200078e0009 */
[----:B------:R-:W-:Y:S06]  /*b370*/  BRA `(.L_x_292) ;  /* 0x0000000000147947 */ /* 0x000fec0003800000 */
.L_x_291:
[----:B------:R-:W-:-:S14]  /*b380*/  DSETP.NAN.AND P0, PT, R4, R4, PT ;  /* 0x000000040400722a */ /* 0x000fdc0003f08000 */
[----:B------:R-:W-:Y:S02]  /*b390*/  @!P0 DSETP.NEU.AND P1, PT, R4, +INF , PT ;  /* 0x7ff000000400842a */ /* 0x000fe40003f2d000 */
[----:B------:R-:W-:-:S06]  /*b3a0*/  @P0 DADD R6, R2, 1 ;  /* 0x3ff0000002060429 */ /* 0x000fcc0000000000 */
[----:B------:R-:W-:Y:S02]  /*b3b0*/  @!P0 FSEL R6, R2, RZ, P1 ;  /* 0x000000ff02068208 */ /* 0x000fe40000800000 */
[----:B------:R-:W-:-:S07]  /*b3c0*/  @!P0 FSEL R7, R3, -QNAN , P1 ;  /* 0xfff8000003078808 */ /* 0x000fce0000800000 */
.L_x_292:
[----:B------:R-:W-:Y:S05]  /*b3d0*/  BSYNC.RECONVERGENT B0 ;  /* 0x0000000000007941 */ /* 0x000fea0003800200 */
.L_x_290:
        /* <DEDUP_REMOVED lines=17> */
.L_x_298:
        /* <DEDUP_REMOVED lines=13> */
[----:B------:R-:W-:-:S04]  /*b5c0*/  VIADD R10, R7, 0xfffffc01 ;  /* 0xfffffc01070a7836 */ /* 0x000fc80000000000 */
[----:B------:R-:W-:Y:S01]  /*b5d0*/  IMAD.MOV.U32 R3, RZ, RZ, R10 ;  /* 0x000000ffff037224 */ /* 0x000fe200078e000a */
[----:B------:R-:W-:-:S04]  /*b5e0*/  VIMNMX R11, PT, PT, RZ, R10, PT ;  /* 0x0000000aff0b7248 */ /* 0x000fc80003fe0100 */
[----:B------:R-:W-:-:S05]  /*b5f0*/  IADD3 R7, PT, PT, R7, -0x3ff, -R11 ;  /* 0xfffffc0107077810 */ /* 0x000fca0007ffe80b */
[----:B------:R-:W-:-:S05]  /*b600*/  VIADD R7, R7, 0x1 ;  /* 0x0000000107077836 */ /* 0x000fca0000000000 */
[----:B------:R-:W-:Y:S01]  /*b610*/  LOP3.LUT P0, R6, R7, 0x3, RZ, 0xc0, !PT ;  /* 0x0000000307067812 */ /* 0x000fe2000780c0ff */
[----:B------:R-:W-:-:S12]  /*b620*/  IMAD.MOV.U32 R7, RZ, RZ, R2 ;  /* 0x000000ffff077224 */ /* 0x000fd800078e0002 */
[----:B------:R-:W-:Y:S05]  /*b630*/  @!P0 BRA `(.L_x_301) ;  /* 0x0000000000408947 */ /* 0x000fea0003800000 */
[----:B------:R-:W-:Y:S01]  /*b640*/  BSSY.RECONVERGENT B2, `(.L_x_302) ;  /* 0x000000e000027945 */ /* 0x000fe20003800200 */
[----:B------:R-:W-:Y:S02]  /*b650*/  IMAD.MOV R2, RZ, RZ, -R6 ;  /* 0x000000ffff027224 */ /* 0x000fe400078e0a06 */
[----:B------:R-:W-:-:S07]  /*b660*/  IMAD.MOV.U32 R3, RZ, RZ, R10 ;  /* 0x000000ffff037224 */ /* 0x000fce00078e000a */
.L_x_303:
        /* <DEDUP_REMOVED lines=12> */
.L_x_302:
[----:B------:R-:W-:-:S07]  /*b730*/  IMAD.MOV.U32 R2, RZ, RZ, R6 ;  /* 0x000000ffff027224 */ /* 0x000fce00078e0006 */
.L_x_301:
[----:B------:R-:W-:Y:S05]  /*b740*/  BSYNC.RECONVERGENT B1 ;  /* 0x0000000000017941 */ /* 0x000fea0003800200 */
.L_x_300:
[----:B------:R-:W-:Y:S01]  /*b750*/  IMAD.IADD R6, R10, 0x1, -R11 ;  /* 0x000000010a067824 */ /* 0x000fe200078e0a0b */
[----:B------:R-:W-:Y:S04]  /*b760*/  BSSY.RECONVERGENT B1, `(.L_x_304) ;  /* 0x0000024000017945 */ /* 0x000fe80003800200 */
[----:B------:R-:W-:-:S13]  /*b770*/  ISETP.GE.U32.AND P0, PT, R6, 0x3, PT ;  /* 0x000000030600780c */ /* 0x000fda0003f06070 */
[----:B------:R-:W-:Y:S05]  /*b780*/  @!P0 BRA `(.L_x_305) ;  /* 0x0000000000848947 */ /* 0x000fea0003800000 */
[----:B------:R-:W-:Y:S01]  /*b790*/  BSSY.RECONVERGENT B2, `(.L_x_305) ;  /* 0x0000020000027945 */ /* 0x000fe20003800200 */
.L_x_306:
        /* <DEDUP_REMOVED lines=32> */
.L_x_305:
[----:B------:R-:W-:Y:S05]  /*b9a0*/  BSYNC.RECONVERGENT B1 ;  /* 0x0000000000017941 */ /* 0x000fea0003800200 */
.L_x_304:
        /* <DEDUP_REMOVED lines=19> */
.L_x_308:
[----:B------:R-:W-:Y:S05]  /*bae0*/  BSYNC.RECONVERGENT B1 ;  /* 0x0000000000017941 */ /* 0x000fea0003800200 */
.L_x_307:
[----:B------:R-:W-:-:S07]  /*baf0*/  LOP3.LUT R7, R7, 0x80000000, R5, 0xb8, !PT ;  /* 0x8000000007077812 */ /* 0x000fce00078eb805 */
.L_x_299:
[----:B------:R-:W-:Y:S05]  /*bb00*/  BSYNC.RECONVERGENT B0 ;  /* 0x0000000000007941 */ /* 0x000fea0003800200 */
.L_x_297:
[----:B------:R-:W-:Y:S01]  /*bb10*/  UMOV UR8, 0xffe00000 ;  /* 0xffe0000000087882 */ /* 0x000fe20000000000 */
[----:B------:R-:W-:Y:S02]  /*bb20*/  UMOV UR9, 0x41efffff ;  /* 0x41efffff00097882 */ /* 0x000fe40000000000 */
[----:B------:R-:W-:Y:S01]  /*bb30*/  DMUL R6, |R6|, UR8 ;  /* 0x0000000806067c28 */ /* 0x000fe20008000200 */
[----:B------:R-:W0:Y:S09]  /*bb40*/  LDCU UR8, c[0x0][0x390] ;  /* 0x00007200ff0877ac */ /* 0x000e320008000800 */
[----:B------:R-:W1:Y:S01]  /*bb50*/  F2I.U32.F64.TRUNC R6, R6 ;  /* 0x0000000600067311 */ /* 0x000e62000030d000 */
[----:B0-----:R-:W-:Y:S01]  /*bb60*/  UISETP.NE.AND UP0, UPT, UR8, -0x1, UPT ;  /* 0xffffffff0800788c */ /* 0x001fe2000bf05270 */
[----:B-1----:R-:W-:-:S04]  /*bb70*/  IMAD.HI.U32 R3, R6, 0x2f684bdb, RZ ;  /* 0x2f684bdb06037827 */ /* 0x002fc800078e00ff */
[----:B------:R-:W-:-:S05]  /*bb80*/  IMAD.IADD R2, R6, 0x1, -R3 ;  /* 0x0000000106027824 */ /* 0x000fca00078e0a03 */
[----:B------:R-:W-:-:S04]  /*bb90*/  LEA.HI R2, R2, R3, RZ, 0x1f ;  /* 0x0000000302027211 */ /* 0x000fc800078ff8ff */
[----:B------:R-:W-:-:S05]  /*bba0*/  SHF.R.U32.HI R3, RZ, 0x4, R2 ;  /* 0x00000004ff037819 */ /* 0x000fca0000011602 */
[----:B------:R-:W-:Y:S01]  /*bbb0*/  IMAD R3, R3, -0x1b, R6 ;  /* 0xffffffe503037824 */ /* 0x000fe200078e0206 */
[----:B------:R-:W-:Y:S06]  /*bbc0*/  BRA.U UP0, `(.L_x_309) ;  /* 0x0000000100147547 */ /* 0x000fec000b800000 */
[----:B------:R-:W0:Y:S02]  /*bbd0*/  LDCU UR8, c[0x0][0x38c] ;  /* 0x00007180ff0877ac */ /* 0x000e240008000800 */
[----:B0-----:R-:W-:-:S04]  /*bbe0*/  ISETP.NE.AND P0, PT, R3, UR8, PT ;  /* 0x0000000803007c0c */ /* 0x001fc8000bf05270 */
[----:B------:R-:W-:-:S13]  /*bbf0*/  ISETP.EQ.OR P0, PT, R30, UR8, !P0 ;  /* 0x000000081e007c0c */ /* 0x000fda000c702670 */
[----:B------:R-:W-:Y:S05]  /*bc00*/  @P0 BRA `(.L_x_0) ;  /* 0x0000000000380947 */ /* 0x000fea0003800000 */
[----:B------:R-:W-:Y:S05]  /*bc10*/  EXIT ;  /* 0x000000000000794d */ /* 0x000fea0003800000 */
.L_x_309:
[----:B------:R-:W0:Y:S02]  /*bc20*/  LDCU UR9, c[0x0][0x38c] ;  /* 0x00007180ff0977ac */ /* 0x000e240008000800 */
[----:B0-----:R-:W-:-:S09]  /*bc30*/  UISETP.NE.AND UP0, UPT, UR9, UR8, UPT ;  /* 0x000000080900728c */ /* 0x001fd2000bf05270 */
[----:B------:R-:W-:Y:S05]  /*bc40*/  BRA.U UP0, `(.L_x_310) ;  /* 0x0000000100107547 */ /* 0x000fea000b800000 */
[----:B------:R-:W-:Y:S02]  /*bc50*/  ISETP.NE.AND P0, PT, R3, UR9, PT ;  /* 0x0000000903007c0c */ /* 0x000fe4000bf05270 */
[----:B------:R-:W-:-:S13]  /*bc60*/  ISETP.EQ.AND P1, PT, R30, UR9, PT ;  /* 0x000000091e007c0c */ /* 0x000fda000bf22270 */
[----:B------:R-:W-:Y:S05]  /*bc70*/  @!P0 BRA P1, `(.L_x_0) ;  /* 0x00000000001c8947 */ /* 0x000fea0000800000 */
[----:B------:R-:W-:Y:S05]  /*bc80*/  EXIT ;  /* 0x000000000000794d */ /* 0x000fea0003800000 */
.L_x_310:
[C---:B------:R-:W-:Y:S02]  /*bc90*/  ISETP.NE.AND P1, PT, R3.reuse, UR9, PT ;  /* 0x0000000903007c0c */ /* 0x040fe4000bf25270 */
[----:B------:R-:W-:Y:S02]  /*bca0*/  ISETP.NE.AND P0, PT, R3, UR8, PT ;  /* 0x0000000803007c0c */ /* 0x000fe4000bf05270 */
[C---:B------:R-:W-:Y:S02]  /*bcb0*/  ISETP.EQ.OR P1, PT, R30.reuse, UR9, !P1 ;  /* 0x000000091e007c0c */ /* 0x040fe4000cf22670 */
[----:B------:R-:W-:-:S04]  /*bcc0*/  ISETP.EQ.OR P0, PT, R30, UR8, !P0 ;  /* 0x000000081e007c0c */ /* 0x000fc8000c702670 */
[----:B------:R-:W-:-:S13]  /*bcd0*/  PLOP3.LUT P0, PT, P1, P0, PT, 0x80, 0x8 ;  /* 0x000000000008781c */ /* 0x000fda0000f01070 */
[----:B------:R-:W-:Y:S05]  /*bce0*/  @!P0 EXIT ;  /* 0x000000000000894d */ /* 0x000fea0003800000 */
.L_x_0:
[----:B------:R-:W0:Y:S02]  /*bcf0*/  LDCU UR8, c[0x0][0x394] ;  /* 0x00007280ff0877ac */ /* 0x000e240008000800 */
[----:B0-----:R-:W-:-:S09]  /*bd00*/  UISETP.NE.AND UP0, UPT, UR8, -0x1, UPT ;  /* 0xffffffff0800788c */ /* 0x001fd2000bf05270 */
[----:B------:R-:W-:Y:S05]  /*bd10*/  BRA.U !UP0, `(.L_x_311) ;  /* 0x0000005d08cc7547 */ /* 0x000fea000b800000 */
[----:B------:R-:W-:Y:S01]  /*bd20*/  SHF.R.S32.HI R2, RZ, 0x18, R33 ;  /* 0x00000018ff027819 */ /* 0x000fe20000011421 */
[----:B------:R-:W-:Y:S01]  /*bd30*/  IMAD.MOV.U32 R6, RZ, RZ, 0x54442eea ;  /* 0x54442eeaff067424 */ /* 0x000fe200078e00ff */
[----:B------:R-:W-:Y:S01]  /*bd40*/  UMOV UR8, 0x54442eea ;  /* 0x54442eea00087882 */ /* 0x000fe20000000000 */
[----:B------:R-:W-:Y:S01]  /*bd50*/  IMAD.MOV.U32 R7, RZ, RZ, 0x404921fb ;  /* 0x404921fbff077424 */ /* 0x000fe200078e00ff */
[----:B------:R-:W-:Y:S01]  /*bd60*/  LOP3.LUT R2, R2, 0xff, RZ, 0xc0, !PT ;  /* 0x000000ff02027812 */ /* 0x000fe200078ec0ff */
[----:B------:R-:W-:Y:S01]  /*bd70*/  UMOV UR9, 0x400921fb ;  /* 0x400921fb00097882 */ /* 0x000fe20000000000 */
[----:B------:R-:W-:Y:S02]  /*bd80*/  BSSY.RECONVERGENT B0, `(.L_x_312) ;  /* 0x0000046000007945 */ /* 0x000fe40003800200 */
[----:B------:R-:W-:-:S04]  /*bd90*/  SHF.R.U64 R3, R2, 0x7, RZ ;  /* 0x0000000702037819 */ /* 0x000fc800000012ff */
[----:B------:R-:W-:Y:S01]  /*bda0*/  ISETP.NE.U32.AND P0, PT, R3, RZ, PT ;  /* 0x000000ff0300720c */ /* 0x000fe20003f05070 */
[----:B------:R-:W-:-:S03]  /*bdb0*/  IMAD.MOV.U32 R3, RZ, RZ, 0x3ff1fb9c ;  /* 0x3ff1fb9cff037424 */ /* 0x000fc600078e00ff */
[----:B------:R-:W-:-:S13]  /*bdc0*/  ISETP.NE.U32.AND.EX P0, PT, RZ, RZ, PT, P0 ;  /* 0x000000ffff00720c */ /* 0x000fda0003f05100 */
[----:B------:R-:W-:-:S04]  /*bdd0*/  @P0 LOP3.LUT R2, R2, 0xffffff00, RZ, 0xfc, !PT ;  /* 0xffffff0002020812 */ /* 0x000fc800078efcff */
[----:B------:R-:W-:Y:S01]  /*bde0*/  PRMT R8, R2, 0x8880, RZ ;  /* 0x0000888002087816 */ /* 0x000fe200000000ff */
[----:B------:R-:W-:-:S03]  /*bdf0*/  IMAD.MOV.U32 R2, RZ, RZ, 0x7406bb70 ;  /* 0x7406bb70ff027424 */ /* 0x000fc600078e00ff */
[----:B------:R-:W-:-:S04]  /*be00*/  PRMT R8, R8, 0x7710, RZ ;  /* 0x0000771008087816 */ /* 0x000fc800000000ff */
[----:B------:R-:W0:Y:S02]  /*be10*/  I2F.F64.S16 R4, R8 ;  /* 0x0000000800047312 */ /* 0x000e240000101c00 */
[----:B0-----:R-:W-:-:S08]  /*be20*/  DMUL R4, R4, R2 ;  /* 0x0000000204047228 */ /* 0x001fd00000000000 */
        /* <DEDUP_REMOVED lines=12> */
.L_x_313:
        /* <DEDUP_REMOVED lines=15> */
.L_x_316:
        /* <DEDUP_REMOVED lines=11> */
.L_x_315:
        /* <DEDUP_REMOVED lines=10> */
[CC--:B------:R-:W-:Y:S02]  /*c130*/  SHF.L.U64.HI R9, R8.reuse, R7.reuse, R9 ;  /* 0x0000000708097219 */ /* 0x0c0fe40000010209 */
        /* <DEDUP_REMOVED lines=8> */
.L_x_318:
[----:B------:R-:W-:Y:S05]  /*c1c0*/  BSYNC.RECONVERGENT B1 ;  /* 0x0000000000017941 */ /* 0x000fea0003800200 */
.L_x_317:
[----:B------:R-:W-:-:S07]  /*c1d0*/  LOP3.LUT R11, R11, 0x80000000, R5, 0xb8, !PT ;  /* 0x800000000b0b7812 */ /* 0x000fce00078eb805 */
.L_x_314:
[----:B------:R-:W-:Y:S05]  /*c1e0*/  BSYNC.RECONVERGENT B0 ;  /* 0x0000000000007941 */ /* 0x000fea0003800200 */
.L_x_312:
        /* <DEDUP_REMOVED lines=8> */
[----:B------:R-:W-:-:S08]  /*c270*/  DMUL R34, R4, R2 ;  /* 0x0000000204227228 */ /* 0x000fd00000000000 */
[----:B------:R-:W-:-:S08]  /*c280*/  DFMA R2, R34, -R10, R2 ;  /* 0x8000000a2202722b */ /* 0x000fd00000000002 */
[----:B------:R-:W-:-:S10]  /*c290*/  DFMA R34, R4, R2, R34 ;  /* 0x000000020422722b */ /* 0x000fd40000000022 */
[----:B------:R-:W-:-:S05]  /*c2a0*/  FFMA R2, RZ, R11, R35 ;  /* 0x0000000bff027223 */ /* 0x000fca0000000023 */
[----:B------:R-:W-:-:S13]  /*c2b0*/  FSETP.GT.AND P0, PT, |R2|, 1.469367938527859385e-39, PT ;  /* 0x001000000200780b */ /* 0x000fda0003f04200 */
[----:B------:R-:W-:Y:S05]  /*c2c0*/  @P0 BRA `(.L_x_320) ;  /* 0x0000000000080947 */ /* 0x000fea0003800000 */
[----:B------:R-:W-:-:S07]  /*c2d0*/  MOV R2, 0xc2f0 ;  /* 0x0000c2f000027802 */ /* 0x000fce0000000f00 */
[----:B------:R-:W-:Y:S05]  /*c2e0*/  CALL.REL.NOINC `($__internal_0_$__cuda_sm20_div_rn_f64_full) ;  /* 0x0000017400007944 */ /* 0x000fea0003c00000 */
.L_x_320:
[----:B------:R-:W-:Y:S05]  /*c2f0*/  BSYNC.RECONVERGENT B1 ;  /* 0x0000000000017941 */ /* 0x000fea0003800200 */
.L_x_319:
        /* <DEDUP_REMOVED lines=12> */
[----:B------:R-:W-:-:S04]  /*c3c0*/  PRMT R6, R6, 0x7710, RZ ;  /* 0x0000771006067816 */ /* 0x000fc800000000ff */
        /* <DEDUP_REMOVED lines=23> */
.L_x_325:
        /* <DEDUP_REMOVED lines=11> */
.L_x_324:
        /* <DEDUP_REMOVED lines=19> */
.L_x_327:
[----:B------:R-:W-:Y:S05]  /*c720*/  BSYNC.RECONVERGENT B1 ;  /* 0x0000000000017941 */ /* 0x000fea0003800200 */
.L_x_326:
[----:B------:R-:W-:Y:S01]  /*c730*/  LOP3.LUT R11, R11, 0x80000000, R3, 0xb8, !PT ;  /* 0x800000000b0b7812 */ /* 0x000fe200078eb803 */
[----:B------:R-:W-:Y:S06]  /*c740*/  BRA `(.L_x_323) ;  /* 0x0000000000147947 */ /* 0x000fec0003800000 */
.L_x_322:
[----:B------:R-:W-:-:S14]  /*c750*/  DSETP.NAN.AND P0, PT, R4, R4, PT ;  /* 0x000000040400722a */ /* 0x000fdc0003f08000 */
[----:B------:R-:W-:Y:S02]  /*c760*/  @!P0 DSETP.NEU.AND P1, PT, R4, +INF , PT ;  /* 0x7ff000000400842a */ /* 0x000fe40003f2d000 */
[----:B------:R-:W-:-:S06]  /*c770*/  @P0 DADD R10, R2, 1 ;  /* 0x3ff00000020a0429 */ /* 0x000fcc0000000000 */
[----:B------:R-:W-:Y:S02]  /*c780*/  @!P0 FSEL R10, R2, RZ, P1 ;  /* 0x000000ff020a8208 */ /* 0x000fe40000800000 */
[----:B------:R-:W-:-:S07]  /*c790*/  @!P0 FSEL R11, R3, -QNAN , P1 ;  /* 0xfff80000030b8808 */ /* 0x000fce0000800000 */
.L_x_323:
[----:B------:R-:W-:Y:S05]  /*c7a0*/  BSYNC.RECONVERGENT B0 ;  /* 0x0000000000007941 */ /* 0x000fea0003800200 */
.L_x_321:
        /* <DEDUP_REMOVED lines=18> */
.L_x_329:
[----:B------:R-:W-:Y:S05]  /*c8d0*/  BSYNC.RECONVERGENT B1 ;  /* 0x0000000000017941 */ /* 0x000fea0003800200 */
.L_x_328:
        /* <DEDUP_REMOVED lines=36> */
.L_x_334:
        /* <DEDUP_REMOVED lines=11> */
.L_x_333:
        /* <DEDUP_REMOVED lines=19> */
.L_x_336:
[----:B------:R-:W-:Y:S05]  /*cd00*/  BSYNC.RECONVERGENT B1 ;  /* 0x0000000000017941 */ /* 0x000fea0003800200 */
.L_x_335:
[----:B------:R-:W-:Y:S01]  /*cd10*/  LOP3.LUT R11, R11, 0x80000000, R3, 0xb8, !PT ;  /* 0x800000000b0b7812 */ /* 0x000fe200078eb803 */
[----:B------:R-:W-:Y:S06]  /*cd20*/  BRA `(.L_x_332) ;  /* 0x0000000000147947 */ /* 0x000fec0003800000 */
.L_x_331:
[----:B------:R-:W-:-:S14]  /*cd30*/  DSETP.NAN.AND P0, PT, R4, R4, PT ;  /* 0x000000040400722a */ /* 0x000fdc0003f08000 */
[----:B------:R-:W-:Y:S02]  /*cd40*/  @!P0 DSETP.NEU.AND P1, PT, R4, +INF , PT ;  /* 0x7ff000000400842a */ /* 0x000fe40003f2d000 */
[----:B------:R-:W-:-:S06]  /*cd50*/  @P0 DADD R10, R2, 1 ;  /* 0x3ff00000020a0429 */ /* 0x000fcc0000000000 */
[----:B------:R-:W-:Y:S02]  /*cd60*/  @!P0 FSEL R10, R2, RZ, P1 ;  /* 0x000000ff020a8208 */ /* 0x000fe40000800000 */
[----:B------:R-:W-:-:S07]  /*cd70*/  @!P0 FSEL R11, R3, -QNAN , P1 ;  /* 0xfff80000030b8808 */ /* 0x000fce0000800000 */
.L_x_332:
[----:B------:R-:W-:Y:S05]  /*cd80*/  BSYNC.RECONVERGENT B0 ;  /* 0x0000000000007941 */ /* 0x000fea0003800200 */
.L_x_330:
        /* <DEDUP_REMOVED lines=18> */
.L_x_338:
[----:B------:R-:W-:Y:S05]  /*ceb0*/  BSYNC.RECONVERGENT B1 ;  /* 0x0000000000017941 */ /* 0x000fea0003800200 */
.L_x_337:
        /* <DEDUP_REMOVED lines=35> */
.L_x_343:
        /* <DEDUP_REMOVED lines=11> */
.L_x_342:
        /* <DEDUP_REMOVED lines=19> */
.L_x_345:
[----:B------:R-:W-:Y:S05]  /*d2d0*/  BSYNC.RECONVERGENT B1 ;  /* 0x0000000000017941 */ /* 0x000fea0003800200 */
.L_x_344:
[----:B------:R-:W-:Y:S01]  /*d2e0*/  LOP3.LUT R11, R11, 0x80000000, R3, 0xb8, !PT ;  /* 0x800000000b0b7812 */ /* 0x000fe200078eb803 */
[----:B------:R-:W-:Y:S06]  /*d2f0*/  BRA `(.L_x_341) ;  /* 0x0000000000147947 */ /* 0x000fec0003800000 */
.L_x_340:
[----:B------:R-:W-:-:S14]  /*d300*/  DSETP.NAN.AND P0, PT, R4, R4, PT ;  /* 0x000000040400722a */ /* 0x000fdc0003f08000 */
[----:B------:R-:W-:Y:S02]  /*d310*/  @!P0 DSETP.NEU.AND P1, PT, R4, +INF , PT ;  /* 0x7ff000000400842a */ /* 0x000fe40003f2d000 */
[----:B------:R-:W-:-:S06]  /*d320*/  @P0 DADD R10, R2, 1 ;  /* 0x3ff00000020a0429 */ /* 0x000fcc0000000000 */
[----:B------:R-:W-:Y:S02]  /*d330*/  @!P0 FSEL R10, R2, RZ, P1 ;  /* 0x000000ff020a8208 */ /* 0x000fe40000800000 */
[----:B------:R-:W-:-:S07]  /*d340*/  @!P0 FSEL R11, R3, -QNAN , P1 ;  /* 0xfff80000030b8808 */ /* 0x000fce0000800000 */
.L_x_341:
[----:B------:R-:W-:Y:S05]  /*d350*/  BSYNC.RECONVERGENT B0 ;  /* 0x0000000000007941 */ /* 0x000fea0003800200 */
.L_x_339:
        /* <DEDUP_REMOVED lines=18> */
.L_x_347:
[----:B------:R-:W-:Y:S05]  /*d480*/  BSYNC.RECONVERGENT B1 ;  /* 0x0000000000017941 */ /* 0x000fea0003800200 */
.L_x_346:
        /* <DEDUP_REMOVED lines=36> */
.L_x_352:
        /* <DEDUP_REMOVED lines=11> */
.L_x_351:
        /* <DEDUP_REMOVED lines=19> */
.L_x_354:
[----:B------:R-:W-:Y:S05]  /*d8b0*/  BSYNC.RECONVERGENT B1 ;  /* 0x0000000000017941 */ /* 0x000fea0003800200 */
.L_x_353:
[----:B------:R-:W-:Y:S01]  /*d8c0*/  LOP3.LUT R11, R11, 0x80000000, R3, 0xb8, !PT ;  /* 0x800000000b0b7812 */ /* 0x000fe200078eb803 */
[----:B------:R-:W-:Y:S06]  /*d8d0*/  BRA `(.L_x_350) ;  /* 0x0000000000147947 */ /* 0x000fec0003800000 */
.L_x_349:
[----:B------:R-:W-:-:S14]  /*d8e0*/  DSETP.NAN.AND P0, PT, R4, R4, PT ;  /* 0x000000040400722a */ /* 0x000fdc0003f08000 */
[----:B------:R-:W-:Y:S02]  /*d8f0*/  @!P0 DSETP.NEU.AND P1, PT, R4, +INF , PT ;  /* 0x7ff000000400842a */ /* 0x000fe40003f2d000 */
[----:B------:R-:W-:-:S06]  /*d900*/  @P0 DADD R10, R2, 1 ;  /* 0x3ff00000020a0429 */ /* 0x000fcc0000000000 */
[----:B------:R-:W-:Y:S02]  /*d910*/  @!P0 FSEL R10, R2, RZ, P1 ;  /* 0x000000ff020a8208 */ /* 0x000fe40000800000 */
[----:B------:R-:W-:-:S07]  /*d920*/  @!P0 FSEL R11, R3, -QNAN , P1 ;  /* 0xfff80000030b8808 */ /* 0x000fce0000800000 */
.L_x_350:
[----:B------:R-:W-:Y:S05]  /*d930*/  BSYNC.RECONVERGENT B0 ;  /* 0x0000000000007941 */ /* 0x000fea0003800200 */
.L_x_348:
        /* <DEDUP_REMOVED lines=18> */
.L_x_356:
[----:B------:R-:W-:Y:S05]  /*da60*/  BSYNC.RECONVERGENT B1 ;  /* 0x0000000000017941 */ /* 0x000fea0003800200 */
.L_x_355:
        /* <DEDUP_REMOVED lines=36> */
.L_x_361:
        /* <DEDUP_REMOVED lines=11> */
.L_x_360:
        /* <DEDUP_REMOVED lines=19> */
.L_x_363:
[----:B------:R-:W-:Y:S05]  /*de90*/  BSYNC.RECONVERGENT B1 ;  /* 0x0000000000017941 */ /* 0x000fea0003800200 */
.L_x_362:
[----:B------:R-:W-:Y:S01]  /*dea0*/  LOP3.LUT R11, R11, 0x80000000, R3, 0xb8, !PT ;  /* 0x800000000b0b7812 */ /* 0x000fe200078eb803 */
[----:B------:R-:W-:Y:S06]  /*deb0*/  BRA `(.L_x_359) ;  /* 0x0000000000147947 */ /* 0x000fec0003800000 */
.L_x_358:
[----:B------:R-:W-:-:S14]  /*dec0*/  DSETP.NAN.AND P0, PT, R4, R4, PT ;  /* 0x000000040400722a */ /* 0x000fdc0003f08000 */
[----:B------:R-:W-:Y:S02]  /*ded0*/  @!P0 DSETP.NEU.AND P1, PT, R4, +INF , PT ;  /* 0x7ff000000400842a */ /* 0x000fe40003f2d000 */
[----:B------:R-:W-:-:S06]  /*dee0*/  @P0 DADD R10, R2, 1 ;  /* 0x3ff00000020a0429 */ /* 0x000fcc0000000000 */
[----:B------:R-:W-:Y:S02]  /*def0*/  @!P0 FSEL R10, R2, RZ, P1 ;  /* 0x000000ff020a8208 */ /* 0x000fe40000800000 */
[----:B------:R-:W-:-:S07]  /*df00*/  @!P0 FSEL R11, R3, -QNAN , P1 ;  /* 0xfff80000030b8808 */ /* 0x000fce0000800000 */
.L_x_359:
[----:B------:R-:W-:Y:S05]  /*df10*/  BSYNC.RECONVERGENT B0 ;  /* 0x0000000000007941 */ /* 0x000fea0003800200 */
.L_x_357:
        /* <DEDUP_REMOVED lines=18> */
.L_x_365:
[----:B------:R-:W-:Y:S05]  /*e040*/  BSYNC.RECONVERGENT B1 ;  /* 0x0000000000017941 */ /* 0x000fea0003800200 */
.L_x_364:
[----:B------:R-:W-:Y:S01]  /*e050*/  PRMT R2, R0, 0x9910, RZ ;  /* 0x0000991000027816 */ /* 0x000fe200000000ff */
[----:B------:R-:W-:Y:S01]  /*e060*/  IMAD.MOV.U32 R4, RZ, RZ, 0x29553aa4 ;  /* 0x29553aa4ff047424 */ /* 0x000fe200078e00ff */
[----:B------:R-:W-:Y:S01]  /*e070*/  UMOV UR8, 0x54442eea ;  /* 0x54442eea00087882 */ /* 0x000fe20000000000 */
[----:B------:R-:W-:Y:S01]  /*e080*/  IMAD.MOV.U32 R5, RZ, RZ, 0x403f6a7a ;  /* 0x403f6a7aff057424 */ /* 0x000fe200078e00ff */
[----:B------:R-:W-:Y:S01]  /*e090*/  SHF.R.S32.HI R6, RZ, 0x8, R2 ;  /* 0x00000008ff067819 */ /* 0x000fe20000011402 */
[----:B------:R-:W-:Y:S01]  /*e0a0*/  UMOV UR9, 0x400921fb ;  /* 0x400921fb00097882 */ /* 0x000fe20000000000 */
[----:B------:R-:W-:Y:S02]  /*e0b0*/  BSSY.RECONVERGENT B0, `(.L_x_366) ;  /* 0x000003e000007945 */ /* 0x000fe40003800200 */
        /* <DEDUP_REMOVED lines=23> */
.L_x_370:
        /* <DEDUP_REMOVED lines=11> */
.L_x_369:
        /* <DEDUP_REMOVED lines=19> */
.L_x_372:
[----:B------:R-:W-:Y:S05]  /*e410*/  BSYNC.RECONVERGENT B1 ;  /* 0x0000000000017941 */ /* 0x000fea0003800200 */
.L_x_371:
[----:B------:R-:W-:Y:S01]  /*e420*/  LOP3.LUT R11, R11, 0x80000000, R3, 0xb8, !PT ;  /* 0x800000000b0b7812 */ /* 0x000fe200078eb803 */
[----:B------:R-:W-:Y:S06]  /*e430*/  BRA `(.L_x_368) ;  /* 0x0000000000147947 */ /* 0x000fec0003800000 */
.L_x_367:
[----:B------:R-:W-:-:S14]  /*e440*/  DSETP.NAN.AND P0, PT, R4, R4, PT ;  /* 0x000000040400722a */ /* 0x000fdc0003f08000 */
[----:B------:R-:W-:Y:S02]  /*e450*/  @!P0 DSETP.NEU.AND P1, PT, R4, +INF , PT ;  /* 0x7ff000000400842a */ /* 0x000fe40003f2d000 */
[----:B------:R-:W-:-:S06]  /*e460*/  @P0 DADD R10, R2, 1 ;  /* 0x3ff00000020a0429 */ /* 0x000fcc0000000000 */
[----:B------:R-:W-:Y:S02]  /*e470*/  @!P0 FSEL R10, R2, RZ, P1 ;  /* 0x000000ff020a8208 */ /* 0x000fe40000800000 */
[----:B------:R-:W-:-:S07]  /*e480*/  @!P0 FSEL R11, R3, -QNAN , P1 ;  /* 0xfff80000030b8808 */ /* 0x000fce0000800000 */
.L_x_368:
[----:B------:R-:W-:Y:S05]  /*e490*/  BSYNC.RECONVERGENT B0 ;  /* 0x0000000000007941 */ /* 0x000fea0003800200 */
.L_x_366:
        /* <DEDUP_REMOVED lines=18> */
.L_x_374:
[----:B------:R-:W-:Y:S05]  /*e5c0*/  BSYNC.RECONVERGENT B1 ;  /* 0x0000000000017941 */ /* 0x000fea0003800200 */
.L_x_373:
[----:B------:R-:W-:Y:S01]  /*e5d0*/  PRMT R6, R0, 0x8880, RZ ;  /* 0x0000888000067816 */ /* 0x000fe200000000ff */
[----:B------:R-:W-:Y:S01]  /*e5e0*/  IMAD.MOV.U32 R4, RZ, RZ, -0x41334b39 ;  /* 0xbeccb4c7ff047424 */ /* 0x000fe200078e00ff */
[----:B------:R-:W-:Y:S01]  /*e5f0*/  UMOV UR8, 0x54442eea ;  /* 0x54442eea00087882 */ /* 0x000fe20000000000 */
[----:B------:R-:W-:Y:S01]  /*e600*/  IMAD.MOV.U32 R5, RZ, RZ, 0x403c463a ;  /* 0x403c463aff057424 */ /* 0x000fe200078e00ff */
[----:B------:R-:W-:Y:S01]  /*e610*/  PRMT R6, R6, 0x7710, RZ ;  /* 0x0000771006067816 */ /* 0x000fe200000000ff */
        /* <DEDUP_REMOVED lines=25> */
.L_x_379:
        /* <DEDUP_REMOVED lines=11> */
.L_x_378:
        /* <DEDUP_REMOVED lines=19> */
.L_x_381:
[----:B------:R-:W-:Y:S05]  /*e990*/  BSYNC.RECONVERGENT B1 ;  /* 0x0000000000017941 */ /* 0x000fea0003800200 */
.L_x_380:
[----:B------:R-:W-:Y:S01]  /*e9a0*/  LOP3.LUT R11, R11, 0x80000000, R3, 0xb8, !PT ;  /* 0x800000000b0b7812 */ /* 0x000fe200078eb803 */
[----:B------:R-:W-:Y:S06]  /*e9b0*/  BRA `(.L_x_377) ;  /* 0x0000000000147947 */ /* 0x000fec0003800000 */
.L_x_376:
[----:B------:R-:W-:-:S14]  /*e9c0*/  DSETP.NAN.AND P0, PT, R4, R4, PT ;  /* 0x000000040400722a */ /* 0x000fdc0003f08000 */
[----:B------:R-:W-:Y:S02]  /*e9d0*/  @!P0 DSETP.NEU.AND P1, PT, R4, +INF , PT ;  /* 0x7ff000000400842a */ /* 0x000fe40003f2d000 */
[----:B------:R-:W-:-:S06]  /*e9e0*/  @P0 DADD R10, R2, 1 ;  /* 0x3ff00000020a0429 */ /* 0x000fcc0000000000 */
[----:B------:R-:W-:Y:S02]  /*e9f0*/  @!P0 FSEL R10, R2, RZ, P1 ;  /* 0x000000ff020a8208 */ /* 0x000fe40000800000 */
[----:B------:R-:W-:-:S07]  /*ea00*/  @!P0 FSEL R11, R3, -QNAN , P1 ;  /* 0xfff80000030b8808 */ /* 0x000fce0000800000 */
.L_x_377:
[----:B------:R-:W-:Y:S05]  /*ea10*/  BSYNC.RECONVERGENT B0 ;  /* 0x0000000000007941 */ /* 0x000fea0003800200 */
.L_x_375:
        /* <DEDUP_REMOVED lines=18> */
.L_x_383:
[----:B------:R-:W-:Y:S05]  /*eb40*/  BSYNC.RECONVERGENT B1 ;  /* 0x0000000000017941 */ /* 0x000fea0003800200 */
.L_x_382:
        /* <DEDUP_REMOVED lines=27> */
.L_x_388:
        /* <DEDUP_REMOVED lines=11> */
.L_x_387:
        /* <DEDUP_REMOVED lines=19> */
.L_x_390:
[----:B------:R-:W-:Y:S05]  /*eee0*/  BSYNC.RECONVERGENT B1 ;  /* 0x0000000000017941 */ /* 0x000fea0003800200 */
.L_x_389:
[----:B------:R-:W-:Y:S01]  /*eef0*/  LOP3.LUT R11, R11, 0x80000000, R3, 0xb8, !PT ;  /* 0x800000000b0b7812 */ /* 0x000fe200078eb803 */
[----:B------:R-:W-:Y:S06]  /*ef00*/  BRA `(.L_x_386) ;  /* 0x0000000000147947 */ /* 0x000fec0003800000 */
.L_x_385:
[----:B------:R-:W-:-:S14]  /*ef10*/  DSETP.NAN.AND P0, PT, R4, R4, PT ;  /* 0x000000040400722a */ /* 0x000fdc0003f08000 */
[----:B------:R-:W-:Y:S02]  /*ef20*/  @!P0 DSETP.NEU.AND P1, PT, R4, +INF , PT ;  /* 0x7ff000000400842a */ /* 0x000fe40003f2d000 */
[----:B------:R-:W-:-:S06]  /*ef30*/  @P0 DADD R10, R2, 1 ;  /* 0x3ff00000020a0429 */ /* 0x000fcc0000000000 */
[----:B------:R-:W-:Y:S02]  /*ef40*/  @!P0 FSEL R10, R2, RZ, P1 ;  /* 0x000000ff020a8208 */ /* 0x000fe40000800000 */
[----:B------:R-:W-:-:S07]  /*ef50*/  @!P0 FSEL R11, R3, -QNAN , P1 ;  /* 0xfff80000030b8808 */ /* 0x000fce0000800000 */
.L_x_386:
[----:B------:R-:W-:Y:S05]  /*ef60*/  BSYNC.RECONVERGENT B0 ;  /* 0x0000000000007941 */ /* 0x000fea0003800200 */
.L_x_384:
        /* <DEDUP_REMOVED lines=18> */
.L_x_392:
[----:B------:R-:W-:Y:S05]  /*f090*/  BSYNC.RECONVERGENT B1 ;  /* 0x0000000000017941 */ /* 0x000fea0003800200 */
.L_x_391:
        /* <DEDUP_REMOVED lines=27> */
.L_x_397:
        /* <DEDUP_REMOVED lines=11> */
.L_x_396:
        /* <DEDUP_REMOVED lines=19> */
.L_x_399:
[----:B------:R-:W-:Y:S05]  /*f430*/  BSYNC.RECONVERGENT B1 ;  /* 0x0000000000017941 */ /* 0x000fea0003800200 */
.L_x_398:
[----:B------:R-:W-:Y:S01]  /*f440*/  LOP3.LUT R11, R11, 0x80000000, R3, 0xb8, !PT ;  /* 0x800000000b0b7812 */ /* 0x000fe200078eb803 */
[----:B------:R-:W-:Y:S06]  /*f450*/  BRA `(.L_x_395) ;  /* 0x0000000000147947 */ /* 0x000fec0003800000 */
.L_x_394:
[----:B------:R-:W-:-:S14]  /*f460*/  DSETP.NAN.AND P0, PT, R4, R4, PT ;  /* 0x000000040400722a */ /* 0x000fdc0003f08000 */
[----:B------:R-:W-:Y:S02]  /*f470*/  @!P0 DSETP.NEU.AND P1, PT, R4, +INF , PT ;  /* 0x7ff000000400842a */ /* 0x000fe40003f2d000 */
[----:B------:R-:W-:-:S06]  /*f480*/  @P0 DADD R10, R2, 1 ;  /* 0x3ff00000020a0429 */ /* 0x000fcc0000000000 */
[----:B------:R-:W-:Y:S02]  /*f490*/  @!P0 FSEL R10, R2, RZ, P1 ;  /* 0x000000ff020a8208 */ /* 0x000fe40000800000 */
[----:B------:R-:W-:-:S07]  /*f4a0*/  @!P0 FSEL R11, R3, -QNAN , P1 ;  /* 0xfff80000030b8808 */ /* 0x000fce0000800000 */
.L_x_395:
[----:B------:R-:W-:Y:S05]  /*f4b0*/  BSYNC.RECONVERGENT B0 ;  /* 0x0000000000007941 */ /* 0x000fea0003800200 */
.L_x_393:
        /* <DEDUP_REMOVED lines=18> */
.L_x_401:
[----:B------:R-:W-:Y:S05]  /*f5e0*/  BSYNC.RECONVERGENT B1 ;  /* 0x0000000000017941 */ /* 0x000fea0003800200 */
.L_x_400:
        /* <DEDUP_REMOVED lines=27> */
.L_x_406:
        /* <DEDUP_REMOVED lines=11> */
.L_x_405:
        /* <DEDUP_REMOVED lines=19> */
.L_x_408:
[----:B------:R-:W-:Y:S05]  /*f980*/  BSYNC.RECONVERGENT B1 ;  /* 0x0000000000017941 */ /* 0x000fea0003800200 */
.L_x_407:
[----:B------:R-:W-:Y:S01]  /*f990*/  LOP3.LUT R11, R11, 0x80000000, R3, 0xb8, !PT ;  /* 0x800000000b0b7812 */ /* 0x000fe200078eb803 */
[----:B------:R-:W-:Y:S06]  /*f9a0*/  BRA `(.L_x_404) ;  /* 0x0000000000147947 */ /* 0x000fec0003800000 */
.L_x_403:
[----:B------:R-:W-:-:S14]  /*f9b0*/  DSETP.NAN.AND P0, PT, R4, R4, PT ;  /* 0x000000040400722a */ /* 0x000fdc0003f08000 */
[----:B------:R-:W-:Y:S02]  /*f9c0*/  @!P0 DSETP.NEU.AND P1, PT, R4, +INF , PT ;  /* 0x7ff000000400842a */ /* 0x000fe40003f2d000 */
[----:B------:R-:W-:-:S06]  /*f9d0*/  @P0 DADD R10, R2, 1 ;  /* 0x3ff00000020a0429 */ /* 0x000fcc0000000000 */
[----:B------:R-:W-:Y:S02]  /*f9e0*/  @!P0 FSEL R10, R2, RZ, P1 ;  /* 0x000000ff020a8208 */ /* 0x000fe40000800000 */
[----:B------:R-:W-:-:S07]  /*f9f0*/  @!P0 FSEL R11, R3, -QNAN , P1 ;  /* 0xfff80000030b8808 */ /* 0x000fce0000800000 */
.L_x_404:
[----:B------:R-:W-:Y:S05]  /*fa00*/  BSYNC.RECONVERGENT B0 ;  /* 0x0000000000007941 */ /* 0x000fea0003800200 */
.L_x_402:
        /* <DEDUP_REMOVED lines=18> */
.L_x_410:
[----:B------:R-:W-:Y:S05]  /*fb30*/  BSYNC.RECONVERGENT B1 ;  /* 0x0000000000017941 */ /* 0x000fea0003800200 */
.L_x_409:
        /* <DEDUP_REMOVED lines=27> */
.L_x_415:
        /* <DEDUP_REMOVED lines=11> */
.L_x_414:
        /* <DEDUP_REMOVED lines=19> */
.L_x_417:
[----:B------:R-:W-:Y:S05]  /*fed0*/  BSYNC.RECONVERGENT B1 ;  /* 0x0000000000017941 */ /* 0x000fea0003800200 */
.L_x_416:
[----:B------:R-:W-:Y:S01]  /*fee0*/  LOP3.LUT R11, R11, 0x80000000, R3, 0xb8, !PT ;  /* 0x800000000b0b7812 */ /* 0x000fe200078eb803 */
[----:B------:R-:W-:Y:S06]  /*fef0*/  BRA `(.L_x_413) ;  /* 0x0000000000147947 */ /* 0x000fec0003800000 */
.L_x_412:
[----:B------:R-:W-:-:S14]  /*ff00*/  DSETP.NAN.AND P0, PT, R4, R4, PT ;  /* 0x000000040400722a */ /* 0x000fdc0003f08000 */
[----:B------:R-:W-:Y:S02]  /*ff10*/  @!P0 DSETP.NEU.AND P1, PT, R4, +INF , PT ;  /* 0x7ff000000400842a */ /* 0x000fe40003f2d000 */
[----:B------:R-:W-:-:S06]  /*ff20*/  @P0 DADD R10, R2, 1 ;  /* 0x3ff00000020a0429 */ /* 0x000fcc0000000000 */
[----:B------:R-:W-:Y:S02]  /*ff30*/  @!P0 FSEL R10, R2, RZ, P1 ;  /* 0x000000ff020a8208 */ /* 0x000fe40000800000 */
[----:B------:R-:W-:-:S07]  /*ff40*/  @!P0 FSEL R11, R3, -QNAN , P1 ;  /* 0xfff80000030b8808 */ /* 0x000fce0000800000 */
.L_x_413:
[----:B------:R-:W-:Y:S05]  /*ff50*/  BSYNC.RECONVERGENT B0 ;  /* 0x0000000000007941 */ /* 0x000fea0003800200 */
.L_x_411:
        /* <DEDUP_REMOVED lines=18> */
.L_x_419:
[----:B------:R-:W-:Y:S05]  /*10080*/  BSYNC.RECONVERGENT B1 ;  /* 0x0000000000017941 */ /* 0x000fea0003800200 */
.L_x_418:
        /* <DEDUP_REMOVED lines=27> */
.L_x_424:
        /* <DEDUP_REMOVED lines=11> */
.L_x_423:
        /* <DEDUP_REMOVED lines=19> */
.L_x_426:
[----:B------:R-:W-:Y:S05]  /*10420*/  BSYNC.RECONVERGENT B1 ;  /* 0x0000000000017941 */ /* 0x000fea0003800200 */
.L_x_425:
[----:B------:R-:W-:Y:S01]  /*10430*/  LOP3.LUT R11, R11, 0x80000000, R3, 0xb8, !PT ;  /* 0x800000000b0b7812 */ /* 0x000fe200078eb803 */
[----:B------:R-:W-:Y:S06]  /*10440*/  BRA `(.L_x_422) ;  /* 0x0000000000147947 */ /* 0x000fec0003800000 */
.L_x_421:
[----:B------:R-:W-:-:S14]  /*10450*/  DSETP.NAN.AND P0, PT, R4, R4, PT ;  /* 0x000000040400722a */ /* 0x000fdc0003f08000 */
[----:B------:R-:W-:Y:S02]  /*10460*/  @!P0 DSETP.NEU.AND P1, PT, R4, +INF , PT ;  /* 0x7ff000000400842a */ /* 0x000fe40003f2d000 */
[----:B------:R-:W-:-:S06]  /*10470*/  @P0 DADD R10, R2, 1 ;  /* 0x3ff00000020a0429 */ /* 0x000fcc0000000000 */
[----:B------:R-:W-:Y:S02]  /*10480*/  @!P0 FSEL R10, R2, RZ, P1 ;  /* 0x000000ff020a8208 */ /* 0x000fe40000800000 */
[----:B------:R-:W-:-:S07]  /*10490*/  @!P0 FSEL R11, R3, -QNAN , P1 ;  /* 0xfff80000030b8808 */ /* 0x000fce0000800000 */
.L_x_422:
[----:B------:R-:W-:Y:S05]  /*104a0*/  BSYNC.RECONVERGENT B0 ;  /* 0x0000000000007941 */ /* 0x000fea0003800200 */
.L_x_420:
        /* <DEDUP_REMOVED lines=18> */
.L_x_428:
[----:B------:R-:W-:Y:S05]  /*105d0*/  BSYNC.RECONVERGENT B1 ;  /* 0x0000000000017941 */ /* 0x000fea0003800200 */
.L_x_427:
        /* <DEDUP_REMOVED lines=27> */
.L_x_433:
        /* <DEDUP_REMOVED lines=11> */
.L_x_432:
        /* <DEDUP_REMOVED lines=19> */
.L_x_435:
[----:B------:R-:W-:Y:S05]  /*10970*/  BSYNC.RECONVERGENT B1 ;  /* 0x0000000000017941 */ /* 0x000fea0003800200 */
.L_x_434:
[----:B------:R-:W-:Y:S01]  /*10980*/  LOP3.LUT R11, R11, 0x80000000, R3, 0xb8, !PT ;  /* 0x800000000b0b7812 */ /* 0x000fe200078eb803 */
[----:B------:R-:W-:Y:S06]  /*10990*/  BRA `(.L_x_431) ;  /* 0x0000000000147947 */ /* 0x000fec0003800000 */
.L_x_430:
[----:B------:R-:W-:-:S14]  /*109a0*/  DSETP.NAN.AND P0, PT, R4, R4, PT ;  /* 0x000000040400722a */ /* 0x000fdc0003f08000 */
[----:B------:R-:W-:Y:S02]  /*109b0*/  @!P0 DSETP.NEU.AND P1, PT, R4, +INF , PT ;  /* 0x7ff000000400842a */ /* 0x000fe40003f2d000 */
[----:B------:R-:W-:-:S06]  /*109c0*/  @P0 DADD R10, R2, 1 ;  /* 0x3ff00000020a0429 */ /* 0x000fcc0000000000 */
[----:B------:R-:W-:Y:S02]  /*109d0*/  @!P0 FSEL R10, R2, RZ, P1 ;  /* 0x000000ff020a8208 */ /* 0x000fe40000800000 */
[----:B------:R-:W-:-:S07]  /*109e0*/  @!P0 FSEL R11, R3, -QNAN , P1 ;  /* 0xfff80000030b8808 */ /* 0x000fce0000800000 */
.L_x_431:
[----:B------:R-:W-:Y:S05]  /*109f0*/  BSYNC.RECONVERGENT B0 ;  /* 0x0000000000007941 */ /* 0x000fea0003800200 */
.L_x_429:
        /* <DEDUP_REMOVED lines=18> */
.L_x_437:
[----:B------:R-:W-:Y:S05]  /*10b20*/  BSYNC.RECONVERGENT B1 ;  /* 0x0000000000017941 */ /* 0x000fea0003800200 */
.L_x_436:
        /* <DEDUP_REMOVED lines=27> */
.L_x_442:
        /* <DEDUP_REMOVED lines=11> */
.L_x_441:
        /* <DEDUP_REMOVED lines=19> */
.L_x_444:
[----:B------:R-:W-:Y:S05]  /*10ec0*/  BSYNC.RECONVERGENT B1 ;  /* 0x0000000000017941 */ /* 0x000fea0003800200 */
.L_x_443:
[----:B------:R-:W-:Y:S01]  /*10ed0*/  LOP3.LUT R11, R11, 0x80000000, R3, 0xb8, !PT ;  /* 0x800000000b0b7812 */ /* 0x000fe200078eb803 */
[----:B------:R-:W-:Y:S06]  /*10ee0*/  BRA `(.L_x_440) ;  /* 0x0000000000147947 */ /* 0x000fec0003800000 */
.L_x_439:
[----:B------:R-:W-:-:S14]  /*10ef0*/  DSETP.NAN.AND P0, PT, R4, R4, PT ;  /* 0x000000040400722a */ /* 0x000fdc0003f08000 */
[----:B------:R-:W-:Y:S02]  /*10f00*/  @!P0 DSETP.NEU.AND P1, PT, R4, +INF , PT ;  /* 0x7ff000000400842a */ /* 0x000fe40003f2d000 */
[----:B------:R-:W-:-:S06]  /*10f10*/  @P0 DADD R10, R2, 1 ;  /* 0x3ff00000020a0429 */ /* 0x000fcc0000000000 */
[----:B------:R-:W-:Y:S02]  /*10f20*/  @!P0 FSEL R10, R2, RZ, P1 ;  /* 0x000000ff020a8208 */ /* 0x000fe40000800000 */
[----:B------:R-:W-:-:S07]  /*10f30*/  @!P0 FSEL R11, R3, -QNAN , P1 ;  /* 0xfff80000030b8808 */ /* 0x000fce0000800000 */
.L_x_440:
[----:B------:R-:W-:Y:S05]  /*10f40*/  BSYNC.RECONVERGENT B0 ;  /* 0x0000000000007941 */ /* 0x000fea0003800200 */
.L_x_438:
        /* <DEDUP_REMOVED lines=18> */
.L_x_446:
[----:B------:R-:W-:Y:S05]  /*11070*/  BSYNC.RECONVERGENT B1 ;  /* 0x0000000000017941 */ /* 0x000fea0003800200 */
.L_x_445:
        /* <DEDUP_REMOVED lines=25> */
.L_x_451:
        /* <DEDUP_REMOVED lines=11> */
.L_x_450:
        /* <DEDUP_REMOVED lines=20> */
.L_x_453:
[----:B------:R-:W-:Y:S05]  /*11400*/  BSYNC.RECONVERGENT B1 ;  /* 0x0000000000017941 */ /* 0x000fea0003800200 */
.L_x_452:
[----:B------:R-:W-:Y:S01]  /*11410*/  LOP3.LUT R7, R11, 0x80000000, R3, 0xb8, !PT ;  /* 0x800000000b077812 */ /* 0x000fe200078eb803 */
[----:B------:R-:W-:Y:S01]  /*11420*/  IMAD.MOV.U32 R6, RZ, RZ, R9 ;  /* 0x000000ffff067224 */ /* 0x000fe200078e0009 */
[----:B------:R-:W-:Y:S06]  /*11430*/  BRA `(.L_x_449) ;  /* 0x0000000000147947 */ /* 0x000fec0003800000 */
.L_x_448:
[----:B------:R-:W-:-:S14]  /*11440*/  DSETP.NAN.AND P0, PT, R4, R4, PT ;  /* 0x000000040400722a */ /* 0x000fdc0003f08000 */
[----:B------:R-:W-:Y:S02]  /*11450*/  @!P0 DSETP.NEU.AND P1, PT, R4, +INF , PT ;  /* 0x7ff000000400842a */ /* 0x000fe40003f2d000 */
[----:B------:R-:W-:-:S06]  /*11460*/  @P0 DADD R6, R2, 1 ;  /* 0x3ff0000002060429 */ /* 0x000fcc0000000000 */
[----:B------:R-:W-:Y:S02]  /*11470*/  @!P0 FSEL R6, R2, RZ, P1 ;  /* 0x000000ff02068208 */ /* 0x000fe40000800000 */
[----:B------:R-:W-:-:S07]  /*11480*/  @!P0 FSEL R7, R3, -QNAN , P1 ;  /* 0xfff8000003078808 */ /* 0x000fce0000800000 */
.L_x_449:
[----:B------:R-:W-:Y:S05]  /*11490*/  BSYNC.RECONVERGENT B0 ;  /* 0x0000000000007941 */ /* 0x000fea0003800200 */
.L_x_447:
        /* <DEDUP_REMOVED lines=17> */
.L_x_455:
        /* <DEDUP_REMOVED lines=24> */
.L_x_460:
        /* <DEDUP_REMOVED lines=12> */
.L_x_459:
[----:B------:R-:W-:-:S07]  /*117f0*/  IMAD.MOV.U32 R2, RZ, RZ, R6 ;  /* 0x000000ffff027224 */ /* 0x000fce00078e0006 */
.L_x_458:
[----:B------:R-:W-:Y:S05]  /*11800*/  BSYNC.RECONVERGENT B1 ;  /* 0x0000000000017941 */ /* 0x000fea0003800200 */
.L_x_457:
[----:B------:R-:W-:Y:S01]  /*11810*/  IMAD.IADD R6, R10, 0x1, -R11 ;  /* 0x000000010a067824 */ /* 0x000fe200078e0a0b */
[----:B------:R-:W-:Y:S04]  /*11820*/  BSSY.RECONVERGENT B1, `(.L_x_461) ;  /* 0x0000024000017945 */ /* 0x000fe80003800200 */
[----:B------:R-:W-:-:S13]  /*11830*/  ISETP.GE.U32.AND P0, PT, R6, 0x3, PT ;  /* 0x000000030600780c */ /* 0x000fda0003f06070 */
[----:B------:R-:W-:Y:S05]  /*11840*/  @!P0 BRA `(.L_x_462) ;  /* 0x0000000000848947 */ /* 0x000fea0003800000 */
[----:B------:R-:W-:Y:S01]  /*11850*/  BSSY.RECONVERGENT B2, `(.L_x_462) ;  /* 0x0000020000027945 */ /* 0x000fe20003800200 */
.L_x_463:
        /* <DEDUP_REMOVED lines=32> */
.L_x_462:
[----:B------:R-:W-:Y:S05]  /*11a60*/  BSYNC.RECONVERGENT B1 ;  /* 0x0000000000017941 */ /* 0x000fea0003800200 */
.L_x_461:
        /* <DEDUP_REMOVED lines=19> */
.L_x_465:
[----:B------:R-:W-:Y:S05]  /*11ba0*/  BSYNC.RECONVERGENT B1 ;  /* 0x0000000000017941 */ /* 0x000fea0003800200 */
.L_x_464:
[----:B------:R-:W-:-:S07]  /*11bb0*/  LOP3.LUT R7, R7, 0x80000000, R5, 0xb8, !PT ;  /* 0x8000000007077812 */ /* 0x000fce00078eb805 */
.L_x_456:
[----:B------:R-:W-:Y:S05]  /*11bc0*/  BSYNC.RECONVERGENT B0 ;  /* 0x0000000000007941 */ /* 0x000fea0003800200 */
.L_x_454:
[----:B------:R-:W-:Y:S01]  /*11bd0*/  UMOV UR8, 0xffe00000 ;  /* 0xffe0000000087882 */ /* 0x000fe20000000000 */
[----:B------:R-:W-:Y:S02]  /*11be0*/  UMOV UR9, 0x41efffff ;  /* 0x41efffff00097882 */ /* 0x000fe40000000000 */
[----:B------:R-:W-:Y:S01]  /*11bf0*/  DMUL R6, |R6|, UR8 ;  /* 0x0000000806067c28 */ /* 0x000fe20008000200 */
[----:B------:R-:W0:Y:S09]  /*11c00*/  LDCU UR8, c[0x0][0x394] ;  /* 0x00007280ff0877ac */ /* 0x000e320008000800 */
[----:B------:R-:W1:Y:S02]  /*11c10*/  F2I.U32.F64.TRUNC R6, R6 ;  /* 0x0000000600067311 */ /* 0x000e64000030d000 */
[----:B-1----:R-:W-:-:S04]  /*11c20*/  LOP3.LUT R2, R6, 0x1f, RZ, 0xc0, !PT ;  /* 0x0000001f06027812 */ /* 0x002fc800078ec0ff */
[----:B0-----:R-:W-:-:S13]  /*11c30*/  ISETP.NE.AND P0, PT, R2, UR8, PT ;  /* 0x0000000802007c0c */ /* 0x001fda000bf05270 */
[----:B------:R-:W-:Y:S05]  /*11c40*/  @P0 EXIT ;  /* 0x000000000000094d */ /* 0x000fea0003800000 */
.L_x_311:
[----:B------:R-:W0:Y:S02]  /*11c50*/  LDC.64 R2, c[0x0][0x398] ;  /* 0x0000e600ff027b82 */ /* 0x000e240000000a00 */
[----:B0-----:R-:W-:Y:S02]  /*11c60*/  ISETP.NE.AND P0, PT, R2, -0x1, PT ;  /* 0xffffffff0200780c */ /* 0x001fe40003f05270 */
[----:B------:R-:W-:-:S11]  /*11c70*/  PRMT R14, R3, 0x7771, RZ ;  /* 0x00007771030e7816 */ /* 0x000fd600000000ff */
[----:B------:R-:W-:Y:S05]  /*11c80*/  @!P0 BRA `(.L_x_466) ;  /* 0x0000005c00d48947 */ /* 0x000fea0003800000 */
        /* <DEDUP_REMOVED lines=29> */
.L_x_468:
        /* <DEDUP_REMOVED lines=15> */
.L_x_471:
        /* <DEDUP_REMOVED lines=11> */
.L_x_470:
        /* <DEDUP_REMOVED lines=19> */
.L_x_473:
[----:B------:R-:W-:Y:S05]  /*12130*/  BSYNC.RECONVERGENT B1 ;  /* 0x0000000000017941 */ /* 0x000fea0003800200 */
.L_x_472:
[----:B------:R-:W-:-:S07]  /*12140*/  LOP3.LUT R11, R11, 0x80000000, R5, 0xb8, !PT ;  /* 0x800000000b0b7812 */ /* 0x000fce00078eb805 */
.L_x_469:
[----:B------:R-:W-:Y:S05]  /*12150*/  BSYNC.RECONVERGENT B0 ;  /* 0x0000000000007941 */ /* 0x000fea0003800200 */
.L_x_467:
        /* <DEDUP_REMOVED lines=16> */
.L_x_475:
[----:B------:R-:W-:Y:S05]  /*12260*/  BSYNC.RECONVERGENT B1 ;  /* 0x0000000000017941 */ /* 0x000fea0003800200 */
.L_x_474:
        /* <DEDUP_REMOVED lines=36> */
.L_x_480:
        /* <DEDUP_REMOVED lines=11> */
.L_x_479:
        /* <DEDUP_REMOVED lines=19> */
.L_x_482:
[----:B------:R-:W-:Y:S05]  /*12690*/  BSYNC.RECONVERGENT B1 ;  /* 0x0000000000017941 */ /* 0x000fea0003800200 */
.L_x_481:
[----:B------:R-:W-:Y:S01]  /*126a0*/  LOP3.LUT R11, R11, 0x80000000, R3, 0xb8, !PT ;  /* 0x800000000b0b7812 */ /* 0x000fe200078eb803 */
[----:B------:R-:W-:Y:S06]  /*126b0*/  BRA `(.L_x_478) ;  /* 0x0000000000147947 */ /* 0x000fec0003800000 */
.L_x_477:
[----:B------:R-:W-:-:S14]  /*126c0*/  DSETP.NAN.AND P0, PT, R4, R4, PT ;  /* 0x000000040400722a */ /* 0x000fdc0003f08000 */
[----:B------:R-:W-:Y:S02]  /*126d0*/  @!P0 DSETP.NEU.AND P1, PT, R4, +INF , PT ;  /* 0x7ff000000400842a */ /* 0x000fe40003f2d000 */
[----:B------:R-:W-:-:S06]  /*126e0*/  @P0 DADD R10, R2, 1 ;  /* 0x3ff00000020a0429 */ /* 0x000fcc0000000000 */
[----:B------:R-:W-:Y:S02]  /*126f0*/  @!P0 FSEL R10, R2, RZ, P1 ;  /* 0x000000ff020a8208 */ /* 0x000fe40000800000 */
[----:B------:R-:W-:-:S07]  /*12700*/  @!P0 FSEL R11, R3, -QNAN , P1 ;  /* 0xfff80000030b8808 */ /* 0x000fce0000800000 */
.L_x_478:
[----:B------:R-:W-:Y:S05]  /*12710*/  BSYNC.RECONVERGENT B0 ;  /* 0x0000000000007941 */ /* 0x000fea0003800200 */
.L_x_476:
        /* <DEDUP_REMOVED lines=18> */
.L_x_484:
[----:B------:R-:W-:Y:S05]  /*12840*/  BSYNC.RECONVERGENT B1 ;  /* 0x0000000000017941 */ /* 0x000fea0003800200 */
.L_x_483:
        /* <DEDUP_REMOVED lines=36> */
.L_x_489:
        /* <DEDUP_REMOVED lines=11> */
.L_x_488:
        /* <DEDUP_REMOVED lines=19> */
.L_x_491:
[----:B------:R-:W-:Y:S05]  /*12c70*/  BSYNC.RECONVERGENT B1 ;  /* 0x0000000000017941 */ /* 0x000fea0003800200 */
.L_x_490:
[----:B------:R-:W-:Y:S01]  /*12c80*/  LOP3.LUT R11, R11, 0x80000000, R3, 0xb8, !PT ;  /* 0x800000000b0b7812 */ /* 0x000fe200078eb803 */
[----:B------:R-:W-:Y:S06]  /*12c90*/  BRA `(.L_x_487) ;  /* 0x0000000000147947 */ /* 0x000fec0003800000 */
.L_x_486:
[----:B------:R-:W-:-:S14]  /*12ca0*/  DSETP.NAN.AND P0, PT, R4, R4, PT ;  /* 0x000000040400722a */ /* 0x000fdc0003f08000 */
[----:B------:R-:W-:Y:S02]  /*12cb0*/  @!P0 DSETP.NEU.AND P1, PT, R4, +INF , PT ;  /* 0x7ff000000400842a */ /* 0x000fe40003f2d000 */
[----:B------:R-:W-:-:S06]  /*12cc0*/  @P0 DADD R10, R2, 1 ;  /* 0x3ff00000020a0429 */ /* 0x000fcc0000000000 */
[----:B------:R-:W-:Y:S02]  /*12cd0*/  @!P0 FSEL R10, R2, RZ, P1 ;  /* 0x000000ff020a8208 */ /* 0x000fe40000800000 */
[----:B------:R-:W-:-:S07]  /*12ce0*/  @!P0 FSEL R11, R3, -QNAN , P1 ;  /* 0xfff80000030b8808 */ /* 0x000fce0000800000 */
.L_x_487:
[----:B------:R-:W-:Y:S05]  /*12cf0*/  BSYNC.RECONVERGENT B0 ;  /* 0x0000000000007941 */ /* 0x000fea0003800200 */
.L_x_485:
        /* <DEDUP_REMOVED lines=18> */
.L_x_493:
[----:B------:R-:W-:Y:S05]  /*12e20*/  BSYNC.RECONVERGENT B1 ;  /* 0x0000000000017941 */ /* 0x000fea0003800200 */
.L_x_492:
        /* <DEDUP_REMOVED lines=35> */
.L_x_498:
        /* <DEDUP_REMOVED lines=11> */
.L_x_497:
        /* <DEDUP_REMOVED lines=19> */
.L_x_500:
[----:B------:R-:W-:Y:S05]  /*13240*/  BSYNC.RECONVERGENT B1 ;  /* 0x0000000000017941 */ /* 0x000fea0003800200 */
.L_x_499:
[----:B------:R-:W-:Y:S01]  /*13250*/  LOP3.LUT R11, R11, 0x80000000, R3, 0xb8, !PT ;  /* 0x800000000b0b7812 */ /* 0x000fe200078eb803 */
[----:B------:R-:W-:Y:S06]  /*13260*/  BRA `(.L_x_496) ;  /* 0x0000000000147947 */ /* 0x000fec0003800000 */
.L_x_495:
[----:B------:R-:W-:-:S14]  /*13270*/  DSETP.NAN.AND P0, PT, R4, R4, PT ;  /* 0x000000040400722a */ /* 0x000fdc0003f08000 */
[----:B------:R-:W-:Y:S02]  /*13280*/  @!P0 DSETP.NEU.AND P1, PT, R4, +INF , PT ;  /* 0x7ff000000400842a */ /* 0x000fe40003f2d000 */
[----:B------:R-:W-:-:S06]  /*13290*/  @P0 DADD R10, R2, 1 ;  /* 0x3ff00000020a0429 */ /* 0x000fcc0000000000 */
[----:B------:R-:W-:Y:S02]  /*132a0*/  @!P0 FSEL R10, R2, RZ, P1 ;  /* 0x000000ff020a8208 */ /* 0x000fe40000800000 */
[----:B------:R-:W-:-:S07]  /*132b0*/  @!P0 FSEL R11, R3, -QNAN , P1 ;  /* 0xfff80000030b8808 */ /* 0x000fce0000800000 */
.L_x_496:
[----:B------:R-:W-:Y:S05]  /*132c0*/  BSYNC.RECONVERGENT B0 ;  /* 0x0000000000007941 */ /* 0x000fea0003800200 */
.L_x_494:
        /* <DEDUP_REMOVED lines=18> */
.L_x_502:
[----:B------:R-:W-:Y:S05]  /*133f0*/  BSYNC.RECONVERGENT B1 ;  /* 0x0000000000017941 */ /* 0x000fea0003800200 */
.L_x_501:
        /* <DEDUP_REMOVED lines=36> */
.L_x_507:
        /* <DEDUP_REMOVED lines=11> */
.L_x_506:
        /* <DEDUP_REMOVED lines=19> */
.L_x_509:
[----:B------:R-:W-:Y:S05]  /*13820*/  BSYNC.RECONVERGENT B1 ;  /* 0x0000000000017941 */ /* 0x000fea0003800200 */
.L_x_508:
[----:B------:R-:W-:Y:S01]  /*13830*/  LOP3.LUT R11, R11, 0x80000000, R3, 0xb8, !PT ;  /* 0x800000000b0b7812 */ /* 0x000fe200078eb803 */
[----:B------:R-:W-:Y:S06]  /*13840*/  BRA `(.L_x_505) ;  /* 0x0000000000147947 */ /* 0x000fec0003800000 */
.L_x_504:
[----:B------:R-:W-:-:S14]  /*13850*/  DSETP.NAN.AND P0, PT, R4, R4, PT ;  /* 0x000000040400722a */ /* 0x000fdc0003f08000 */
[----:B------:R-:W-:Y:S02]  /*13860*/  @!P0 DSETP.NEU.AND P1, PT, R4, +INF , PT ;  /* 0x7ff000000400842a */ /* 0x000fe40003f2d000 */
[----:B------:R-:W-:-:S06]  /*13870*/  @P0 DADD R10, R2, 1 ;  /* 0x3ff00000020a0429 */ /* 0x000fcc0000000000 */
[----:B------:R-:W-:Y:S02]  /*13880*/  @!P0 FSEL R10, R2, RZ, P1 ;  /* 0x000000ff020a8208 */ /* 0x000fe40000800000 */
[----:B------:R-:W-:-:S07]  /*13890*/  @!P0 FSEL R11, R3, -QNAN , P1 ;  /* 0xfff80000030b8808 */ /* 0x000fce0000800000 */
.L_x_505:
[----:B------:R-:W-:Y:S05]  /*138a0*/  BSYNC.RECONVERGENT B0 ;  /* 0x0000000000007941 */ /* 0x000fea0003800200 */
.L_x_503:
        /* <DEDUP_REMOVED lines=18> */
.L_x_511:
[----:B------:R-:W-:Y:S05]  /*139d0*/  BSYNC.RECONVERGENT B1 ;  /* 0x0000000000017941 */ /* 0x000fea0003800200 */
.L_x_510:
        /* <DEDUP_REMOVED lines=36> */
.L_x_516:
        /* <DEDUP_REMOVED lines=11> */
.L_x_515:
        /* <DEDUP_REMOVED lines=19> */
.L_x_518:
[----:B------:R-:W-:Y:S05]  /*13e00*/  BSYNC.RECONVERGENT B1 ;  /* 0x0000000000017941 */ /* 0x000fea0003800200 */
.L_x_517:
[----:B------:R-:W-:Y:S01]  /*13e10*/  LOP3.LUT R11, R11, 0x80000000, R3, 0xb8, !PT ;  /* 0x800000000b0b7812 */ /* 0x000fe200078eb803 */
[----:B------:R-:W-:Y:S06]  /*13e20*/  BRA `(.L_x_514) ;  /* 0x0000000000147947 */ /* 0x000fec0003800000 */
.L_x_513:
[----:B------:R-:W-:-:S14]  /*13e30*/  DSETP.NAN.AND P0, PT, R4, R4, PT ;  /* 0x000000040400722a */ /* 0x000fdc0003f08000 */
[----:B------:R-:W-:Y:S02]  /*13e40*/  @!P0 DSETP.NEU.AND P1, PT, R4, +INF , PT ;  /* 0x7ff000000400842a */ /* 0x000fe40003f2d000 */
[----:B------:R-:W-:-:S06]  /*13e50*/  @P0 DADD R10, R2, 1 ;  /* 0x3ff00000020a0429 */ /* 0x000fcc0000000000 */
[----:B------:R-:W-:Y:S02]  /*13e60*/  @!P0 FSEL R10, R2, RZ, P1 ;  /* 0x000000ff020a8208 */ /* 0x000fe40000800000 */
[----:B------:R-:W-:-:S07]  /*13e70*/  @!P0 FSEL R11, R3, -QNAN , P1 ;  /* 0xfff80000030b8808 */ /* 0x000fce0000800000 */
.L_x_514:
[----:B------:R-:W-:Y:S05]  /*13e80*/  BSYNC.RECONVERGENT B0 ;  /* 0x0000000000007941 */ /* 0x000fea0003800200 */
.L_x_512:
        /* <DEDUP_REMOVED lines=18> */
.L_x_520:
[----:B------:R-:W-:Y:S05]  /*13fb0*/  BSYNC.RECONVERGENT B1 ;  /* 0x0000000000017941 */ /* 0x000fea0003800200 */
.L_x_519:
        /* <DEDUP_REMOVED lines=30> */
.L_x_525:
        /* <DEDUP_REMOVED lines=11> */
.L_x_524:
        /* <DEDUP_REMOVED lines=19> */
.L_x_527:
[----:B------:R-:W-:Y:S05]  /*14380*/  BSYNC.RECONVERGENT B1 ;  /* 0x0000000000017941 */ /* 0x000fea0003800200 */
.L_x_526:
[----:B------:R-:W-:Y:S01]  /*14390*/  LOP3.LUT R11, R11, 0x80000000, R3, 0xb8, !PT ;  /* 0x800000000b0b7812 */ /* 0x000fe200078eb803 */
[----:B------:R-:W-:Y:S06]  /*143a0*/  BRA `(.L_x_523) ;  /* 0x0000000000147947 */ /* 0x000fec0003800000 */
.L_x_522:
[----:B------:R-:W-:-:S14]  /*143b0*/  DSETP.NAN.AND P0, PT, R4, R4, PT ;  /* 0x000000040400722a */ /* 0x000fdc0003f08000 */
[----:B------:R-:W-:Y:S02]  /*143c0*/  @!P0 DSETP.NEU.AND P1, PT, R4, +INF , PT ;  /* 0x7ff000000400842a */ /* 0x000fe40003f2d000 */
[----:B------:R-:W-:-:S06]  /*143d0*/  @P0 DADD R10, R2, 1 ;  /* 0x3ff00000020a0429 */ /* 0x000fcc0000000000 */
[----:B------:R-:W-:Y:S02]  /*143e0*/  @!P0 FSEL R10, R2, RZ, P1 ;  /* 0x000000ff020a8208 */ /* 0x000fe40000800000 */
[----:B------:R-:W-:-:S07]  /*143f0*/  @!P0 FSEL R11, R3, -QNAN , P1 ;  /* 0xfff80000030b8808 */ /* 0x000fce0000800000 */
.L_x_523:
[----:B------:R-:W-:Y:S05]  /*14400*/  BSYNC.RECONVERGENT B0 ;  /* 0x0000000000007941 */ /* 0x000fea0003800200 */
.L_x_521:
        /* <DEDUP_REMOVED lines=18> */
.L_x_529:
[----:B------:R-:W-:Y:S05]  /*14530*/  BSYNC.RECONVERGENT B1 ;  /* 0x0000000000017941 */ /* 0x000fea0003800200 */
.L_x_528:
        /* <DEDUP_REMOVED lines=30> */
.L_x_534:
        /* <DEDUP_REMOVED lines=11> */
.L_x_533:
        /* <DEDUP_REMOVED lines=19> */
.L_x_536:
[----:B------:R-:W-:Y:S05]  /*14900*/  BSYNC.RECONVERGENT B1 ;  /* 0x0000000000017941 */ /* 0x000fea0003800200 */
.L_x_535:
[----:B------:R-:W-:Y:S01]  /*14910*/  LOP3.LUT R11, R11, 0x80000000, R3, 0xb8, !PT ;  /* 0x800000000b0b7812 */ /* 0x000fe200078eb803 */
[----:B------:R-:W-:Y:S06]  /*14920*/  BRA `(.L_x_532) ;  /* 0x0000000000147947 */ /* 0x000fec0003800000 */
.L_x_531:
[----:B------:R-:W-:-:S14]  /*14930*/  DSETP.NAN.AND P0, PT, R4, R4, PT ;  /* 0x000000040400722a */ /* 0x000fdc0003f08000 */
[----:B------:R-:W-:Y:S02]  /*14940*/  @!P0 DSETP.NEU.AND P1, PT, R4, +INF , PT ;  /* 0x7ff000000400842a */ /* 0x000fe40003f2d000 */
[----:B------:R-:W-:-:S06]  /*14950*/  @P0 DADD R10, R2, 1 ;  /* 0x3ff00000020a0429 */ /* 0x000fcc0000000000 */
[----:B------:R-:W-:Y:S02]  /*14960*/  @!P0 FSEL R10, R2, RZ, P1 ;  /* 0x000000ff020a8208 */ /* 0x000fe40000800000 */
[----:B------:R-:W-:-:S07]  /*14970*/  @!P0 FSEL R11, R3, -QNAN , P1 ;  /* 0xfff80000030b8808 */ /* 0x000fce0000800000 */
.L_x_532:
[----:B------:R-:W-:Y:S05]  /*14980*/  BSYNC.RECONVERGENT B0 ;  /* 0x0000000000007941 */ /* 0x000fea0003800200 */
.L_x_530:
        /* <DEDUP_REMOVED lines=18> */
.L_x_538:
[----:B------:R-:W-:Y:S05]  /*14ab0*/  BSYNC.RECONVERGENT B1 ;  /* 0x0000000000017941 */ /* 0x000fea0003800200 */
.L_x_537:
        /* <DEDUP_REMOVED lines=27> */
.L_x_543:
        /* <DEDUP_REMOVED lines=11> */
.L_x_542:
        /* <DEDUP_REMOVED lines=19> */
.L_x_545:
[----:B------:R-:W-:Y:S05]  /*14e50*/  BSYNC.RECONVERGENT B1 ;  /* 0x0000000000017941 */ /* 0x000fea0003800200 */
.L_x_544:
[----:B------:R-:W-:Y:S01]  /*14e60*/  LOP3.LUT R11, R11, 0x80000000, R3, 0xb8, !PT ;  /* 0x800000000b0b7812 */ /* 0x000fe200078eb803 */
[----:B------:R-:W-:Y:S06]  /*14e70*/  BRA `(.L_x_541) ;  /* 0x0000000000147947 */ /* 0x000fec0003800000 */
.L_x_540:
[----:B------:R-:W-:-:S14]  /*14e80*/  DSETP.NAN.AND P0, PT, R4, R4, PT ;  /* 0x000000040400722a */ /* 0x000fdc0003f08000 */
[----:B------:R-:W-:Y:S02]  /*14e90*/  @!P0 DSETP.NEU.AND P1, PT, R4, +INF , PT ;  /* 0x7ff000000400842a */ /* 0x000fe40003f2d000 */
[----:B------:R-:W-:-:S06]  /*14ea0*/  @P0 DADD R10, R2, 1 ;  /* 0x3ff00000020a0429 */ /* 0x000fcc0000000000 */
[----:B------:R-:W-:Y:S02]  /*14eb0*/  @!P0 FSEL R10, R2, RZ, P1 ;  /* 0x000000ff020a8208 */ /* 0x000fe40000800000 */
[----:B------:R-:W-:-:S07]  /*14ec0*/  @!P0 FSEL R11, R3, -QNAN , P1 ;  /* 0xfff80000030b8808 */ /* 0x000fce0000800000 */
.L_x_541:
[----:B------:R-:W-:Y:S05]  /*14ed0*/  BSYNC.RECONVERGENT B0 ;  /* 0x0000000000007941 */ /* 0x000fea0003800200 */
.L_x_539:
        /* <DEDUP_REMOVED lines=18> */
.L_x_547:
[----:B------:R-:W-:Y:S05]  /*15000*/  BSYNC.RECONVERGENT B1 ;  /* 0x0000000000017941 */ /* 0x000fea0003800200 */
.L_x_546:
        /* <DEDUP_REMOVED lines=27> */
.L_x_552:
        /* <DEDUP_REMOVED lines=11> */
.L_x_551:
        /* <DEDUP_REMOVED lines=19> */
.L_x_554:
[----:B------:R-:W-:Y:S05]  /*153a0*/  BSYNC.RECONVERGENT B1 ;  /* 0x0000000000017941 */ /* 0x000fea0003800200 */
.L_x_553:
[----:B------:R-:W-:Y:S01]  /*153b0*/  LOP3.LUT R11, R11, 0x80000000, R3, 0xb8, !PT ;  /* 0x800000000b0b7812 */ /* 0x000fe200078eb803 */
[----:B------:R-:W-:Y:S06]  /*153c0*/  BRA `(.L_x_550) ;  /* 0x0000000000147947 */ /* 0x000fec0003800000 */
.L_x_549:
[----:B------:R-:W-:-:S14]  /*153d0*/  DSETP.NAN.AND P0, PT, R4, R4, PT ;  /* 0x000000040400722a */ /* 0x000fdc0003f08000 */
[----:B------:R-:W-:Y:S02]  /*153e0*/  @!P0 DSETP.NEU.AND P1, PT, R4, +INF , PT ;  /* 0x7ff000000400842a */ /* 0x000fe40003f2d000 */
[----:B------:R-:W-:-:S06]  /*153f0*/  @P0 DADD R10, R2, 1 ;  /* 0x3ff00000020a0429 */ /* 0x000fcc0000000000 */
[----:B------:R-:W-:Y:S02]  /*15400*/  @!P0 FSEL R10, R2, RZ, P1 ;  /* 0x000000ff020a8208 */ /* 0x000fe40000800000 */
[----:B------:R-:W-:-:S07]  /*15410*/  @!P0 FSEL R11, R3, -QNAN , P1 ;  /* 0xfff80000030b8808 */ /* 0x000fce0000800000 */
.L_x_550:
[----:B------:R-:W-:Y:S05]  /*15420*/  BSYNC.RECONVERGENT B0 ;  /* 0x0000000000007941 */ /* 0x000fea0003800200 */
.L_x_548:
        /* <DEDUP_REMOVED lines=18> */
.L_x_556:
[----:B------:R-:W-:Y:S05]  /*15550*/  BSYNC.RECONVERGENT B1 ;  /* 0x0000000000017941 */ /* 0x000fea0003800200 */
.L_x_555:
        /* <DEDUP_REMOVED lines=27> */
.L_x_561:
        /* <DEDUP_REMOVED lines=11> */
.L_x_560:
        /* <DEDUP_REMOVED lines=19> */
.L_x_563:
[----:B------:R-:W-:Y:S05]  /*158f0*/  BSYNC.RECONVERGENT B1 ;  /* 0x0000000000017941 */ /* 0x000fea0003800200 */
.L_x_562:
[----:B------:R-:W-:Y:S01]  /*15900*/  LOP3.LUT R11, R11, 0x80000000, R3, 0xb8, !PT ;  /* 0x800000000b0b7812 */ /* 0x000fe200078eb803 */
[----:B------:R-:W-:Y:S06]  /*15910*/  BRA `(.L_x_559) ;  /* 0x0000000000147947 */ /* 0x000fec0003800000 */
.L_x_558:
[----:B------:R-:W-:-:S14]  /*15920*/  DSETP.NAN.AND P0, PT, R4, R4, PT ;  /* 0x000000040400722a */ /* 0x000fdc0003f08000 */
[----:B------:R-:W-:Y:S02]  /*15930*/  @!P0 DSETP.NEU.AND P1, PT, R4, +INF , PT ;  /* 0x7ff000000400842a */ /* 0x000fe40003f2d000 */
[----:B------:R-:W-:-:S06]  /*15940*/  @P0 DADD R10, R2, 1 ;  /* 0x3ff00000020a0429 */ /* 0x000fcc0000000000 */
[----:B------:R-:W-:Y:S02]  /*15950*/  @!P0 FSEL R10, R2, RZ, P1 ;  /* 0x000000ff020a8208 */ /* 0x000fe40000800000 */
[----:B------:R-:W-:-:S07]  /*15960*/  @!P0 FSEL R11, R3, -QNAN , P1 ;  /* 0xfff80000030b8808 */ /* 0x000fce0000800000 */
.L_x_559:
[----:B------:R-:W-:Y:S05]  /*15970*/  BSYNC.RECONVERGENT B0 ;  /* 0x0000000000007941 */ /* 0x000fea0003800200 */
.L_x_557:
        /* <DEDUP_REMOVED lines=18> */
.L_x_565:
[----:B------:R-:W-:Y:S05]  /*15aa0*/  BSYNC.RECONVERGENT B1 ;  /* 0x0000000000017941 */ /* 0x000fea0003800200 */
.L_x_564:
        /* <DEDUP_REMOVED lines=27> */
.L_x_570:
        /* <DEDUP_REMOVED lines=11> */
.L_x_569:
        /* <DEDUP_REMOVED lines=19> */
.L_x_572:
[----:B------:R-:W-:Y:S05]  /*15e40*/  BSYNC.RECONVERGENT B1 ;  /* 0x0000000000017941 */ /* 0x000fea0003800200 */
.L_x_571:
[----:B------:R-:W-:Y:S01]  /*15e50*/  LOP3.LUT R11, R11, 0x80000000, R3, 0xb8, !PT ;  /* 0x800000000b0b7812 */ /* 0x000fe200078eb803 */
[----:B------:R-:W-:Y:S06]  /*15e60*/  BRA `(.L_x_568) ;  /* 0x0000000000147947 */ /* 0x000fec0003800000 */
.L_x_567:
[----:B------:R-:W-:-:S14]  /*15e70*/  DSETP.NAN.AND P0, PT, R4, R4, PT ;  /* 0x000000040400722a */ /* 0x000fdc0003f08000 */
[----:B------:R-:W-:Y:S02]  /*15e80*/  @!P0 DSETP.NEU.AND P1, PT, R4, +INF , PT ;  /* 0x7ff000000400842a */ /* 0x000fe40003f2d000 */
[----:B------:R-:W-:-:S06]  /*15e90*/  @P0 DADD R10, R2, 1 ;  /* 0x3ff00000020a0429 */ /* 0x000fcc0000000000 */
[----:B------:R-:W-:Y:S02]  /*15ea0*/  @!P0 FSEL R10, R2, RZ, P1 ;  /* 0x000000ff020a8208 */ /* 0x000fe40000800000 */
[----:B------:R-:W-:-:S07]  /*15eb0*/  @!P0 FSEL R11, R3, -QNAN , P1 ;  /* 0xfff80000030b8808 */ /* 0x000fce0000800000 */
.L_x_568:
[----:B------:R-:W-:Y:S05]  /*15ec0*/  BSYNC.RECONVERGENT B0 ;  /* 0x0000000000007941 */ /* 0x000fea0003800200 */
.L_x_566:
        /* <DEDUP_REMOVED lines=18> */
.L_x_574:
[----:B------:R-:W-:Y:S05]  /*15ff0*/  BSYNC.RECONVERGENT B1 ;  /* 0x0000000000017941 */ /* 0x000fea0003800200 */
.L_x_573:
        /* <DEDUP_REMOVED lines=27> */
.L_x_579:
        /* <DEDUP_REMOVED lines=11> */
.L_x_578:
        /* <DEDUP_REMOVED lines=19> */
.L_x_581:
[----:B------:R-:W-:Y:S05]  /*16390*/  BSYNC.RECONVERGENT B1 ;  /* 0x0000000000017941 */ /* 0x000fea0003800200 */
.L_x_580:
[----:B------:R-:W-:Y:S01]  /*163a0*/  LOP3.LUT R11, R11, 0x80000000, R3, 0xb8, !PT ;  /* 0x800000000b0b7812 */ /* 0x000fe200078eb803 */
[----:B------:R-:W-:Y:S06]  /*163b0*/  BRA `(.L_x_577) ;  /* 0x0000000000147947 */ /* 0x000fec0003800000 */
.L_x_576:
[----:B------:R-:W-:-:S14]  /*163c0*/  DSETP.NAN.AND P0, PT, R4, R4, PT ;  /* 0x000000040400722a */ /* 0x000fdc0003f08000 */
[----:B------:R-:W-:Y:S02]  /*163d0*/  @!P0 DSETP.NEU.AND P1, PT, R4, +INF , PT ;  /* 0x7ff000000400842a */ /* 0x000fe40003f2d000 */
[----:B------:R-:W-:-:S06]  /*163e0*/  @P0 DADD R10, R2, 1 ;  /* 0x3ff00000020a0429 */ /* 0x000fcc0000000000 */
[----:B------:R-:W-:Y:S02]  /*163f0*/  @!P0 FSEL R10, R2, RZ, P1 ;  /* 0x000000ff020a8208 */ /* 0x000fe40000800000 */
[----:B------:R-:W-:-:S07]  /*16400*/  @!P0 FSEL R11, R3, -QNAN , P1 ;  /* 0xfff80000030b8808 */ /* 0x000fce0000800000 */
.L_x_577:
[----:B------:R-:W-:Y:S05]  /*16410*/  BSYNC.RECONVERGENT B0 ;  /* 0x0000000000007941 */ /* 0x000fea0003800200 */
.L_x_575:
        /* <DEDUP_REMOVED lines=18> */
.L_x_583:
[----:B------:R-:W-:Y:S05]  /*16540*/  BSYNC.RECONVERGENT B1 ;  /* 0x0000000000017941 */ /* 0x000fea0003800200 */
.L_x_582:
        /* <DEDUP_REMOVED lines=27> */
.L_x_588:
        /* <DEDUP_REMOVED lines=11> */
.L_x_587:
        /* <DEDUP_REMOVED lines=19> */
.L_x_590:
[----:B------:R-:W-:Y:S05]  /*168e0*/  BSYNC.RECONVERGENT B1 ;  /* 0x0000000000017941 */ /* 0x000fea0003800200 */
.L_x_589:
[----:B------:R-:W-:Y:S01]  /*168f0*/  LOP3.LUT R11, R11, 0x80000000, R3, 0xb8, !PT ;  /* 0x800000000b0b7812 */ /* 0x000fe200078eb803 */
[----:B------:R-:W-:Y:S06]  /*16900*/  BRA `(.L_x_586) ;  /* 0x0000000000147947 */ /* 0x000fec0003800000 */
.L_x_585:
[----:B------:R-:W-:-:S14]  /*16910*/  DSETP.NAN.AND P0, PT, R4, R4, PT ;  /* 0x000000040400722a */ /* 0x000fdc0003f08000 */
[----:B------:R-:W-:Y:S02]  /*16920*/  @!P0 DSETP.NEU.AND P1, PT, R4, +INF , PT ;  /* 0x7ff000000400842a */ /* 0x000fe40003f2d000 */
[----:B------:R-:W-:-:S06]  /*16930*/  @P0 DADD R10, R2, 1 ;  /* 0x3ff00000020a0429 */ /* 0x000fcc0000000000 */
[----:B------:R-:W-:Y:S02]  /*16940*/  @!P0 FSEL R10, R2, RZ, P1 ;  /* 0x000000ff020a8208 */ /* 0x000fe40000800000 */
[----:B------:R-:W-:-:S07]  /*16950*/  @!P0 FSEL R11, R3, -QNAN , P1 ;  /* 0xfff80000030b8808 */ /* 0x000fce0000800000 */
.L_x_586:
[----:B------:R-:W-:Y:S05]  /*16960*/  BSYNC.RECONVERGENT B0 ;  /* 0x0000000000007941 */ /* 0x000fea0003800200 */
.L_x_584:
        /* <DEDUP_REMOVED lines=18> */
.L_x_592:
[----:B------:R-:W-:Y:S05]  /*16a90*/  BSYNC.RECONVERGENT B1 ;  /* 0x0000000000017941 */ /* 0x000fea0003800200 */
.L_x_591:
        /* <DEDUP_REMOVED lines=27> */
.L_x_597:
        /* <DEDUP_REMOVED lines=11> */
.L_x_596:
        /* <DEDUP_REMOVED lines=19> */
.L_x_599:
[----:B------:R-:W-:Y:S05]  /*16e30*/  BSYNC.RECONVERGENT B1 ;  /* 0x0000000000017941 */ /* 0x000fea0003800200 */
.L_x_598:
[----:B------:R-:W-:Y:S01]  /*16e40*/  LOP3.LUT R11, R11, 0x80000000, R3, 0xb8, !PT ;  /* 0x800000000b0b7812 */ /* 0x000fe200078eb803 */
[----:B------:R-:W-:Y:S06]  /*16e50*/  BRA `(.L_x_595) ;  /* 0x0000000000147947 */ /* 0x000fec0003800000 */
.L_x_594:
[----:B------:R-:W-:-:S14]  /*16e60*/  DSETP.NAN.AND P0, PT, R4, R4, PT ;  /* 0x000000040400722a */ /* 0x000fdc0003f08000 */
[----:B------:R-:W-:Y:S02]  /*16e70*/  @!P0 DSETP.NEU.AND P1, PT, R4, +INF , PT ;  /* 0x7ff000000400842a */ /* 0x000fe40003f2d000 */
[----:B------:R-:W-:-:S06]  /*16e80*/  @P0 DADD R10, R2, 1 ;  /* 0x3ff00000020a0429 */ /* 0x000fcc0000000000 */
[----:B------:R-:W-:Y:S02]  /*16e90*/  @!P0 FSEL R10, R2, RZ, P1 ;  /* 0x000000ff020a8208 */ /* 0x000fe40000800000 */
[----:B------:R-:W-:-:S07]  /*16ea0*/  @!P0 FSEL R11, R3, -QNAN , P1 ;  /* 0xfff80000030b8808 */ /* 0x000fce0000800000 */
.L_x_595:
[----:B------:R-:W-:Y:S05]  /*16eb0*/  BSYNC.RECONVERGENT B0 ;  /* 0x0000000000007941 */ /* 0x000fea0003800200 */
.L_x_593:
        /* <DEDUP_REMOVED lines=18> */
.L_x_601:
[----:B------:R-:W-:Y:S05]  /*16fe0*/  BSYNC.RECONVERGENT B1 ;  /* 0x0000000000017941 */ /* 0x000fea0003800200 */
.L_x_600:
        /* <DEDUP_REMOVED lines=25> */
.L_x_606:
        /* <DEDUP_REMOVED lines=11> */
.L_x_605:
        /* <DEDUP_REMOVED lines=20> */
.L_x_608:
[----:B------:R-:W-:Y:S05]  /*17370*/  BSYNC.RECONVERGENT B1 ;  /* 0x0000000000017941 */ /* 0x000fea0003800200 */
.L_x_607:
[----:B------:R-:W-:Y:S01]  /*17380*/  LOP3.LUT R7, R11, 0x80000000, R3, 0xb8, !PT ;  /* 0x800000000b077812 */ /* 0x000fe200078eb803 */
[----:B------:R-:W-:Y:S01]  /*17390*/  IMAD.MOV.U32 R6, RZ, RZ, R9 ;  /* 0x000000ffff067224 */ /* 0x000fe200078e0009 */
[----:B------:R-:W-:Y:S06]  /*173a0*/  BRA `(.L_x_604) ;  /* 0x0000000000147947 */ /* 0x000fec0003800000 */
.L_x_603:
[----:B------:R-:W-:-:S14]  /*173b0*/  DSETP.NAN.AND P0, PT, R4, R4, PT ;  /* 0x000000040400722a */ /* 0x000fdc0003f08000 */
[----:B------:R-:W-:Y:S02]  /*173c0*/  @!P0 DSETP.NEU.AND P1, PT, R4, +INF , PT ;  /* 0x7ff000000400842a */ /* 0x000fe40003f2d000 */
[----:B------:R-:W-:-:S06]  /*173d0*/  @P0 DADD R6, R2, 1 ;  /* 0x3ff0000002060429 */ /* 0x000fcc0000000000 */
[----:B------:R-:W-:Y:S02]  /*173e0*/  @!P0 FSEL R6, R2, RZ, P1 ;  /* 0x000000ff02068208 */ /* 0x000fe40000800000 */
[----:B------:R-:W-:-:S07]  /*173f0*/  @!P0 FSEL R7, R3, -QNAN , P1 ;  /* 0xfff8000003078808 */ /* 0x000fce0000800000 */
.L_x_604:
[----:B------:R-:W-:Y:S05]  /*17400*/  BSYNC.RECONVERGENT B0 ;  /* 0x0000000000007941 */ /* 0x000fea0003800200 */
.L_x_602:
        /* <DEDUP_REMOVED lines=17> */
.L_x_610:
        /* <DEDUP_REMOVED lines=24> */
.L_x_615:
        /* <DEDUP_REMOVED lines=12> */
.L_x_614:
[----:B------:R-:W-:-:S07]  /*17760*/  IMAD.MOV.U32 R2, RZ, RZ, R6 ;  /* 0x000000ffff027224 */ /* 0x000fce00078e0006 */
.L_x_613:
[----:B------:R-:W-:Y:S05]  /*17770*/  BSYNC.RECONVERGENT B1 ;  /* 0x0000000000017941 */ /* 0x000fea0003800200 */
.L_x_612:
[----:B------:R-:W-:Y:S01]  /*17780*/  IMAD.IADD R6, R9, 0x1, -R12 ;  /* 0x0000000109067824 */ /* 0x000fe200078e0a0c */
[----:B------:R-:W-:Y:S04]  /*17790*/  BSSY.RECONVERGENT B1, `(.L_x_616) ;  /* 0x0000024000017945 */ /* 0x000fe80003800200 */
[----:B------:R-:W-:-:S13]  /*177a0*/  ISETP.GE.U32.AND P0, PT, R6, 0x3, PT ;  /* 0x000000030600780c */ /* 0x000fda0003f06070 */
[----:B------:R-:W-:Y:S05]  /*177b0*/  @!P0 BRA `(.L_x_617) ;  /* 0x0000000000848947 */ /* 0x000fea0003800000 */
[----:B------:R-:W-:Y:S01]  /*177c0*/  BSSY.RECONVERGENT B2, `(.L_x_617) ;  /* 0x0000020000027945 */ /* 0x000fe20003800200 */
.L_x_618:
        /* <DEDUP_REMOVED lines=32> */
.L_x_617:
[----:B------:R-:W-:Y:S05]  /*179d0*/  BSYNC.RECONVERGENT B1 ;  /* 0x0000000000017941 */ /* 0x000fea0003800200 */
.L_x_616:
        /* <DEDUP_REMOVED lines=19> */
.L_x_620:
[----:B------:R-:W-:Y:S05]  /*17b10*/  BSYNC.RECONVERGENT B1 ;  /* 0x0000000000017941 */ /* 0x000fea0003800200 */
.L_x_619:
[----:B------:R-:W-:-:S07]  /*17b20*/  LOP3.LUT R7, R7, 0x80000000, R5, 0xb8, !PT ;  /* 0x8000000007077812 */ /* 0x000fce00078eb805 */
.L_x_611:
[----:B------:R-:W-:Y:S05]  /*17b30*/  BSYNC.RECONVERGENT B0 ;  /* 0x0000000000007941 */ /* 0x000fea0003800200 */
.L_x_609:
[----:B------:R-:W-:Y:S01]  /*17b40*/  UMOV UR8, 0xffe00000 ;  /* 0xffe0000000087882 */ /* 0x000fe20000000000 */
[----:B------:R-:W-:Y:S02]  /*17b50*/  UMOV UR9, 0x41efffff ;  /* 0x41efffff00097882 */ /* 0x000fe40000000000 */
[----:B------:R-:W-:Y:S01]  /*17b60*/  DMUL R6, |R6|, UR8 ;  /* 0x0000000806067c28 */ /* 0x000fe20008000200 */
[----:B------:R-:W0:Y:S09]  /*17b70*/  LDCU UR8, c[0x0][0x398] ;  /* 0x00007300ff0877ac */ /* 0x000e320008000800 */
[----:B------:R-:W1:Y:S02]  /*17b80*/  F2I.U32.F64.TRUNC R6, R6 ;  /* 0x0000000600067311 */ /* 0x000e64000030d000 */
[----:B-1----:R-:W-:-:S05]  /*17b90*/  IMAD.HI.U32 R2, R6, -0x77777777, RZ ;  /* 0x8888888906027827 */ /* 0x002fca00078e00ff */
[----:B------:R-:W-:-:S05]  /*17ba0*/  SHF.R.U32.HI R3, RZ, 0x3, R2 ;  /* 0x00000003ff037819 */ /* 0x000fca0000011602 */
[----:B------:R-:W-:-:S05]  /*17bb0*/  IMAD R3, R3, -0xf, R6 ;  /* 0xfffffff103037824 */ /* 0x000fca00078e0206 */
[----:B0-----:R-:W-:-:S13]  /*17bc0*/  ISETP.NE.AND P0, PT, R3, UR8, PT ;  /* 0x0000000803007c0c */ /* 0x001fda000bf05270 */
[----:B------:R-:W-:Y:S05]  /*17bd0*/  @P0 EXIT ;  /* 0x000000000000094d */ /* 0x000fea0003800000 */
.L_x_466:
[----:B------:R-:W-:-:S13]  /*17be0*/  ISETP.NE.AND P0, PT, R14, RZ, PT ;  /* 0x000000ff0e00720c */ /* 0x000fda0003f05270 */
        /* <DEDUP_REMOVED lines=31> */
.L_x_623:
        /* <DEDUP_REMOVED lines=17> */
.L_x_626:
        /* <DEDUP_REMOVED lines=11> */
.L_x_625:
        /* <DEDUP_REMOVED lines=19> */
.L_x_628:
[----:B------:R-:W-:Y:S05]  /*180d0*/  BSYNC.RECONVERGENT B1 ;  /* 0x0000000000017941 */ /* 0x000fea0003800200 */
.L_x_627:
[----:B------:R-:W-:-:S07]  /*180e0*/  LOP3.LUT R11, R11, 0x80000000, R31, 0xb8, !PT ;  /* 0x800000000b0b7812 */ /* 0x000fce00078eb81f */
.L_x_624:
[----:B------:R-:W-:Y:S05]  /*180f0*/  BSYNC.RECONVERGENT B0 ;  /* 0x0000000000007941 */ /* 0x000fea0003800200 */
.L_x_622:
        /* <DEDUP_REMOVED lines=16> */
.L_x_630:
[----:B------:R-:W-:Y:S05]  /*18200*/  BSYNC.RECONVERGENT B1 ;  /* 0x0000000000017941 */ /* 0x000fea0003800200 */
.L_x_629:
        /* <DEDUP_REMOVED lines=36> */
.L_x_635:
        /* <DEDUP_REMOVED lines=11> */
.L_x_634:
        /* <DEDUP_REMOVED lines=19> */
.L_x_637:
[----:B------:R-:W-:Y:S05]  /*18630*/  BSYNC.RECONVERGENT B1 ;  /* 0x0000000000017941 */ /* 0x000fea0003800200 */
.L_x_636:
[----:B------:R-:W-:Y:S01]  /*18640*/  LOP3.LUT R11, R11, 0x80000000, R3, 0xb8, !PT ;  /* 0x800000000b0b7812 */ /* 0x000fe200078eb803 */
[----:B------:R-:W-:Y:S06]  /*18650*/  BRA `(.L_x_633) ;  /* 0x0000000000147947 */ /* 0x000fec0003800000 */
.L_x_632:
[----:B------:R-:W-:-:S14]  /*18660*/  DSETP.NAN.AND P0, PT, R4, R4, PT ;  /* 0x000000040400722a */ /* 0x000fdc0003f08000 */
[----:B------:R-:W-:Y:S02]  /*18670*/  @!P0 DSETP.NEU.AND P2, PT, R4, +INF , PT ;  /* 0x7ff000000400842a */ /* 0x000fe40003f4d000 */
[----:B------:R-:W-:-:S06]  /*18680*/  @P0 DADD R10, R2, 1 ;  /* 0x3ff00000020a0429 */ /* 0x000fcc0000000000 */
[----:B------:R-:W-:Y:S02]  /*18690*/  @!P0 FSEL R10, R2, RZ, P2 ;  /* 0x000000ff020a8208 */ /* 0x000fe40001000000 */
[----:B------:R-:W-:-:S07]  /*186a0*/  @!P0 FSEL R11, R3, -QNAN , P2 ;  /* 0xfff80000030b8808 */ /* 0x000fce0001000000 */
.L_x_633:
[----:B------:R-:W-:Y:S05]  /*186b0*/  BSYNC.RECONVERGENT B0 ;  /* 0x0000000000007941 */ /* 0x000fea0003800200 */
.L_x_631:
        /* <DEDUP_REMOVED lines=18> */
.L_x_639:
[----:B------:R-:W-:Y:S05]  /*187e0*/  BSYNC.RECONVERGENT B1 ;  /* 0x0000000000017941 */ /* 0x000fea0003800200 */
.L_x_638:
        /* <DEDUP_REMOVED lines=36> */
.L_x_644:
        /* <DEDUP_REMOVED lines=11> */
.L_x_643:
        /* <DEDUP_REMOVED lines=19> */
.L_x_646:
[----:B------:R-:W-:Y:S05]  /*18c10*/  BSYNC.RECONVERGENT B1 ;  /* 0x0000000000017941 */ /* 0x000fea0003800200 */
.L_x_645:
[----:B------:R-:W-:Y:S01]  /*18c20*/  LOP3.LUT R11, R11, 0x80000000, R3, 0xb8, !PT ;  /* 0x800000000b0b7812 */ /* 0x000fe200078eb803 */
[----:B------:R-:W-:Y:S06]  /*18c30*/  BRA `(.L_x_642) ;  /* 0x0000000000147947 */ /* 0x000fec0003800000 */
.L_x_641:
[----:B------:R-:W-:-:S14]  /*18c40*/  DSETP.NAN.AND P0, PT, R4, R4, PT ;  /* 0x000000040400722a */ /* 0x000fdc0003f08000 */
[----:B------:R-:W-:Y:S02]  /*18c50*/  @!P0 DSETP.NEU.AND P2, PT, R4, +INF , PT ;  /* 0x7ff000000400842a */ /* 0x000fe40003f4d000 */
[----:B------:R-:W-:-:S06]  /*18c60*/  @P0 DADD R10, R2, 1 ;  /* 0x3ff00000020a0429 */ /* 0x000fcc0000000000 */
[----:B------:R-:W-:Y:S02]  /*18c70*/  @!P0 FSEL R10, R2, RZ, P2 ;  /* 0x000000ff020a8208 */ /* 0x000fe40001000000 */
[----:B------:R-:W-:-:S07]  /*18c80*/  @!P0 FSEL R11, R3, -QNAN , P2 ;  /* 0xfff80000030b8808 */ /* 0x000fce0001000000 */
.L_x_642:
[----:B------:R-:W-:Y:S05]  /*18c90*/  BSYNC.RECONVERGENT B0 ;  /* 0x0000000000007941 */ /* 0x000fea0003800200 */
.L_x_640:
        /* <DEDUP_REMOVED lines=18> */
.L_x_648:
[----:B------:R-:W-:Y:S05]  /*18dc0*/  BSYNC.RECONVERGENT B1 ;  /* 0x0000000000017941 */ /* 0x000fea0003800200 */
.L_x_647:
        /* <DEDUP_REMOVED lines=35> */
.L_x_653:
        /* <DEDUP_REMOVED lines=11> */
.L_x_652:
        /* <DEDUP_REMOVED lines=19> */
.L_x_655:
[----:B------:R-:W-:Y:S05]  /*191e0*/  BSYNC.RECONVERGENT B1 ;  /* 0x0000000000017941 */ /* 0x000fea0003800200 */
.L_x_654:
[----:B------:R-:W-:Y:S01]  /*191f0*/  LOP3.LUT R11, R11, 0x80000000, R3, 0xb8, !PT ;  /* 0x800000000b0b7812 */ /* 0x000fe200078eb803 */
[----:B------:R-:W-:Y:S06]  /*19200*/  BRA `(.L_x_651) ;  /* 0x0000000000147947 */ /* 0x000fec0003800000 */
.L_x_650:
[----:B------:R-:W-:-:S14]  /*19210*/  DSETP.NAN.AND P0, PT, R4, R4, PT ;  /* 0x000000040400722a */ /* 0x000fdc0003f08000 */
[----:B------:R-:W-:Y:S02]  /*19220*/  @!P0 DSETP.NEU.AND P2, PT, R4, +INF , PT ;  /* 0x7ff000000400842a */ /* 0x000fe40003f4d000 */
[----:B------:R-:W-:-:S06]  /*19230*/  @P0 DADD R10, R2, 1 ;  /* 0x3ff00000020a0429 */ /* 0x000fcc0000000000 */
[----:B------:R-:W-:Y:S02]  /*19240*/  @!P0 FSEL R10, R2, RZ, P2 ;  /* 0x000000ff020a8208 */ /* 0x000fe40001000000 */
[----:B------:R-:W-:-:S07]  /*19250*/  @!P0 FSEL R11, R3, -QNAN , P2 ;  /* 0xfff80000030b8808 */ /* 0x000fce0001000000 */
.L_x_651:
[----:B------:R-:W-:Y:S05]  /*19260*/  BSYNC.RECONVERGENT B0 ;  /* 0x0000000000007941 */ /* 0x000fea0003800200 */
.L_x_649:
        /* <DEDUP_REMOVED lines=18> */
.L_x_657:
[----:B------:R-:W-:Y:S05]  /*19390*/  BSYNC.RECONVERGENT B1 ;  /* 0x0000000000017941 */ /* 0x000fea0003800200 */
.L_x_656:
        /* <DEDUP_REMOVED lines=36> */
.L_x_662:
        /* <DEDUP_REMOVED lines=11> */
.L_x_661:
        /* <DEDUP_REMOVED lines=19> */
.L_x_664:
[----:B------:R-:W-:Y:S05]  /*197c0*/  BSYNC.RECONVERGENT B1 ;  /* 0x0000000000017941 */ /* 0x000fea0003800200 */
.L_x_663:
[----:B------:R-:W-:Y:S01]  /*197d0*/  LOP3.LUT R11, R11, 0x80000000, R3, 0xb8, !PT ;  /* 0x800000000b0b7812 */ /* 0x000fe200078eb803 */
[----:B------:R-:W-:Y:S06]  /*197e0*/  BRA `(.L_x_660) ;  /* 0x0000000000147947 */ /* 0x000fec0003800000 */
.L_x_659:
[----:B------:R-:W-:-:S14]  /*197f0*/  DSETP.NAN.AND P0, PT, R4, R4, PT ;  /* 0x000000040400722a */ /* 0x000fdc0003f08000 */
[----:B------:R-:W-:Y:S02]  /*19800*/  @!P0 DSETP.NEU.AND P2, PT, R4, +INF , PT ;  /* 0x7ff000000400842a */ /* 0x000fe40003f4d000 */
[----:B------:R-:W-:-:S06]  /*19810*/  @P0 DADD R10, R2, 1 ;  /* 0x3ff00000020a0429 */ /* 0x000fcc0000000000 */
[----:B------:R-:W-:Y:S02]  /*19820*/  @!P0 FSEL R10, R2, RZ, P2 ;  /* 0x000000ff020a8208 */ /* 0x000fe40001000000 */
[----:B------:R-:W-:-:S07]  /*19830*/  @!P0 FSEL R11, R3, -QNAN , P2 ;  /* 0xfff80000030b8808 */ /* 0x000fce0001000000 */
.L_x_660:
[----:B------:R-:W-:Y:S05]  /*19840*/  BSYNC.RECONVERGENT B0 ;  /* 0x0000000000007941 */ /* 0x000fea0003800200 */
.L_x_658:
        /* <DEDUP_REMOVED lines=18> */
.L_x_666:
[----:B------:R-:W-:Y:S05]  /*19970*/  BSYNC.RECONVERGENT B1 ;  /* 0x0000000000017941 */ /* 0x000fea0003800200 */
.L_x_665:
        /* <DEDUP_REMOVED lines=36> */
.L_x_671:
        /* <DEDUP_REMOVED lines=11> */
.L_x_670:
        /* <DEDUP_REMOVED lines=19> */
.L_x_673:
[----:B------:R-:W-:Y:S05]  /*19da0*/  BSYNC.RECONVERGENT B1 ;  /* 0x0000000000017941 */ /* 0x000fea0003800200 */
.L_x_672:
[----:B------:R-:W-:Y:S01]  /*19db0*/  LOP3.LUT R11, R11, 0x80000000, R3, 0xb8, !PT ;  /* 0x800000000b0b7812 */ /* 0x000fe200078eb803 */
[----:B------:R-:W-:Y:S06]  /*19dc0*/  BRA `(.L_x_669) ;  /* 0x0000000000147947 */ /* 0x000fec0003800000 */
.L_x_668:
[----:B------:R-:W-:-:S14]  /*19dd0*/  DSETP.NAN.AND P0, PT, R4, R4, PT ;  /* 0x000000040400722a */ /* 0x000fdc0003f08000 */
[----:B------:R-:W-:Y:S02]  /*19de0*/  @!P0 DSETP.NEU.AND P2, PT, R4, +INF , PT ;  /* 0x7ff000000400842a */ /* 0x000fe40003f4d000 */
[----:B------:R-:W-:-:S06]  /*19df0*/  @P0 DADD R10, R2, 1 ;  /* 0x3ff00000020a0429 */ /* 0x000fcc0000000000 */
[----:B------:R-:W-:Y:S02]  /*19e00*/  @!P0 FSEL R10, R2, RZ, P2 ;  /* 0x000000ff020a8208 */ /* 0x000fe40001000000 */
[----:B------:R-:W-:-:S07]  /*19e10*/  @!P0 FSEL R11, R3, -QNAN , P2 ;  /* 0xfff80000030b8808 */ /* 0x000fce0001000000 */
.L_x_669:
[----:B------:R-:W-:Y:S05]  /*19e20*/  BSYNC.RECONVERGENT B0 ;  /* 0x0000000000007941 */ /* 0x000fea0003800200 */
.L_x_667:
        /* <DEDUP_REMOVED lines=18> */
.L_x_675:
[----:B------:R-:W-:Y:S05]  /*19f50*/  BSYNC.RECONVERGENT B1 ;  /* 0x0000000000017941 */ /* 0x000fea0003800200 */
.L_x_674:
        /* <DEDUP_REMOVED lines=30> */
.L_x_680:
        /* <DEDUP_REMOVED lines=11> */
.L_x_679:
        /* <DEDUP_REMOVED lines=19> */
.L_x_682:
[----:B------:R-:W-:Y:S05]  /*1a320*/  BSYNC.RECONVERGENT B1 ;  /* 0x0000000000017941 */ /* 0x000fea0003800200 */
.L_x_681:
[----:B------:R-:W-:Y:S01]  /*1a330*/  LOP3.LUT R11, R11, 0x80000000, R3, 0xb8, !PT ;  /* 0x800000000b0b7812 */ /* 0x000fe200078eb803 */
[----:B------:R-:W-:Y:S06]  /*1a340*/  BRA `(.L_x_678) ;  /* 0x0000000000147947 */ /* 0x000fec0003800000 */
.L_x_677:
[----:B------:R-:W-:-:S14]  /*1a350*/  DSETP.NAN.AND P0, PT, R4, R4, PT ;  /* 0x000000040400722a */ /* 0x000fdc0003f08000 */
[----:B------:R-:W-:Y:S02]  /*1a360*/  @!P0 DSETP.NEU.AND P2, PT, R4, +INF , PT ;  /* 0x7ff000000400842a */ /* 0x000fe40003f4d000 */
[----:B------:R-:W-:-:S06]  /*1a370*/  @P0 DADD R10, R2, 1 ;  /* 0x3ff00000020a0429 */ /* 0x000fcc0000000000 */
[----:B------:R-:W-:Y:S02]  /*1a380*/  @!P0 FSEL R10, R2, RZ, P2 ;  /* 0x000000ff020a8208 */ /* 0x000fe40001000000 */
[----:B------:R-:W-:-:S07]  /*1a390*/  @!P0 FSEL R11, R3, -QNAN , P2 ;  /* 0xfff80000030b8808 */ /* 0x000fce0001000000 */
.L_x_678:
[----:B------:R-:W-:Y:S05]  /*1a3a0*/  BSYNC.RECONVERGENT B0 ;  /* 0x0000000000007941 */ /* 0x000fea0003800200 */
.L_x_676:
        /* <DEDUP_REMOVED lines=18> */
.L_x_684:
[----:B------:R-:W-:Y:S05]  /*1a4d0*/  BSYNC.RECONVERGENT B1 ;  /* 0x0000000000017941 */ /* 0x000fea0003800200 */
.L_x_683:
        /* <DEDUP_REMOVED lines=30> */
.L_x_689:
        /* <DEDUP_REMOVED lines=11> */
.L_x_688:
        /* <DEDUP_REMOVED lines=19> */
.L_x_691:
[----:B------:R-:W-:Y:S05]  /*1a8a0*/  BSYNC.RECONVERGENT B1 ;  /* 0x0000000000017941 */ /* 0x000fea0003800200 */
.L_x_690:
[----:B------:R-:W-:Y:S01]  /*1a8b0*/  LOP3.LUT R11, R11, 0x80000000, R3, 0xb8, !PT ;  /* 0x800000000b0b7812 */ /* 0x000fe200078eb803 */
[----:B------:R-:W-:Y:S06]  /*1a8c0*/  BRA `(.L_x_687) ;  /* 0x0000000000147947 */ /* 0x000fec0003800000 */
.L_x_686:
[----:B------:R-:W-:-:S14]  /*1a8d0*/  DSETP.NAN.AND P0, PT, R4, R4, PT ;  /* 0x000000040400722a */ /* 0x000fdc0003f08000 */
[----:B------:R-:W-:Y:S02]  /*1a8e0*/  @!P0 DSETP.NEU.AND P2, PT, R4, +INF , PT ;  /* 0x7ff000000400842a */ /* 0x000fe40003f4d000 */
[----:B------:R-:W-:-:S06]  /*1a8f0*/  @P0 DADD R10, R2, 1 ;  /* 0x3ff00000020a0429 */ /* 0x000fcc0000000000 */
[----:B------:R-:W-:Y:S02]  /*1a900*/  @!P0 FSEL R10, R2, RZ, P2 ;  /* 0x000000ff020a8208 */ /* 0x000fe40001000000 */
[----:B------:R-:W-:-:S07]  /*1a910*/  @!P0 FSEL R11, R3, -QNAN , P2 ;  /* 0xfff80000030b8808 */ /* 0x000fce0001000000 */
.L_x_687:
[----:B------:R-:W-:Y:S05]  /*1a920*/  BSYNC.RECONVERGENT B0 ;  /* 0x0000000000007941 */ /* 0x000fea0003800200 */
.L_x_685:
        /* <DEDUP_REMOVED lines=18> */
.L_x_693:
[----:B------:R-:W-:Y:S05]  /*1aa50*/  BSYNC.RECONVERGENT B1 ;  /* 0x0000000000017941 */ /* 0x000fea0003800200 */
.L_x_692:
        /* <DEDUP_REMOVED lines=27> */
.L_x_698:
        /* <DEDUP_REMOVED lines=11> */
.L_x_697:
        /* <DEDUP_REMOVED lines=19> */
.L_x_700:
[----:B------:R-:W-:Y:S05]  /*1adf0*/  BSYNC.RECONVERGENT B1 ;  /* 0x0000000000017941 */ /* 0x000fea0003800200 */
.L_x_699:
[----:B------:R-:W-:Y:S01]  /*1ae00*/  LOP3.LUT R11, R11, 0x80000000, R3, 0xb8, !PT ;  /* 0x800000000b0b7812 */ /* 0x000fe200078eb803 */
[----:B------:R-:W-:Y:S06]  /*1ae10*/  BRA `(.L_x_696) ;  /* 0x0000000000147947 */ /* 0x000fec0003800000 */
.L_x_695:
[----:B------:R-:W-:-:S14]  /*1ae20*/  DSETP.NAN.AND P0, PT, R4, R4, PT ;  /* 0x000000040400722a */ /* 0x000fdc0003f08000 */
[----:B------:R-:W-:Y:S02]  /*1ae30*/  @!P0 DSETP.NEU.AND P2, PT, R4, +INF , PT ;  /* 0x7ff000000400842a */ /* 0x000fe40003f4d000 */
[----:B------:R-:W-:-:S06]  /*1ae40*/  @P0 DADD R10, R2, 1 ;  /* 0x3ff00000020a0429 */ /* 0x000fcc0000000000 */
[----:B------:R-:W-:Y:S02]  /*1ae50*/  @!P0 FSEL R10, R2, RZ, P2 ;  /* 0x000000ff020a8208 */ /* 0x000fe40001000000 */
[----:B------:R-:W-:-:S07]  /*1ae60*/  @!P0 FSEL R11, R3, -QNAN , P2 ;  /* 0xfff80000030b8808 */ /* 0x000fce0001000000 */
.L_x_696:
[----:B------:R-:W-:Y:S05]  /*1ae70*/  BSYNC.RECONVERGENT B0 ;  /* 0x0000000000007941 */ /* 0x000fea0003800200 */
.L_x_694:
        /* <DEDUP_REMOVED lines=18> */
.L_x_702:
[----:B------:R-:W-:Y:S05]  /*1afa0*/  BSYNC.RECONVERGENT B1 ;  /* 0x0000000000017941 */ /* 0x000fea0003800200 */
.L_x_701:
        /* <DEDUP_REMOVED lines=27> */
.L_x_707:
        /* <DEDUP_REMOVED lines=11> */
.L_x_706:
        /* <DEDUP_REMOVED lines=19> */
.L_x_709:
[----:B------:R-:W-:Y:S05]  /*1b340*/  BSYNC.RECONVERGENT B1 ;  /* 0x0000000000017941 */ /* 0x000fea0003800200 */
.L_x_708:
[----:B------:R-:W-:Y:S01]  /*1b350*/  LOP3.LUT R11, R11, 0x80000000, R3, 0xb8, !PT ;  /* 0x800000000b0b7812 */ /* 0x000fe200078eb803 */
[----:B------:R-:W-:Y:S06]  /*1b360*/  BRA `(.L_x_705) ;  /* 0x0000000000147947 */ /* 0x000fec0003800000 */
.L_x_704:
[----:B------:R-:W-:-:S14]  /*1b370*/  DSETP.NAN.AND P0, PT, R4, R4, PT ;  /* 0x000000040400722a */ /* 0x000fdc0003f08000 */
[----:B------:R-:W-:Y:S02]  /*1b380*/  @!P0 DSETP.NEU.AND P2, PT, R4, +INF , PT ;  /* 0x7ff000000400842a */ /* 0x000fe40003f4d000 */
[----:B------:R-:W-:-:S06]  /*1b390*/  @P0 DADD R10, R2, 1 ;  /* 0x3ff00000020a0429 */ /* 0x000fcc0000000000 */
[----:B------:R-:W-:Y:S02]  /*1b3a0*/  @!P0 FSEL R10, R2, RZ, P2 ;  /* 0x000000ff020a8208 */ /* 0x000fe40001000000 */
[----:B------:R-:W-:-:S07]  /*1b3b0*/  @!P0 FSEL R11, R3, -QNAN , P2 ;  /* 0xfff80000030b8808 */ /* 0x000fce0001000000 */
.L_x_705:
[----:B------:R-:W-:Y:S05]  /*1b3c0*/  BSYNC.RECONVERGENT B0 ;  /* 0x0000000000007941 */ /* 0x000fea0003800200 */
.L_x_703:
        /* <DEDUP_REMOVED lines=18> */
.L_x_711:
[----:B------:R-:W-:Y:S05]  /*1b4f0*/  BSYNC.RECONVERGENT B1 ;  /* 0x0000000000017941 */ /* 0x000fea0003800200 */
.L_x_710:
        /* <DEDUP_REMOVED lines=27> */
.L_x_716:
        /* <DEDUP_REMOVED lines=11> */
.L_x_715:
        /* <DEDUP_REMOVED lines=19> */
.L_x_718:
[----:B------:R-:W-:Y:S05]  /*1b890*/  BSYNC.RECONVERGENT B1 ;  /* 0x0000000000017941 */ /* 0x000fea0003800200 */
.L_x_717:
[----:B------:R-:W-:Y:S01]  /*1b8a0*/  LOP3.LUT R11, R11, 0x80000000, R3, 0xb8, !PT ;  /* 0x800000000b0b7812 */ /* 0x000fe200078eb803 */
[----:B------:R-:W-:Y:S06]  /*1b8b0*/  BRA `(.L_x_714) ;  /* 0x0000000000147947 */ /* 0x000fec0003800000 */
.L_x_713:
[----:B------:R-:W-:-:S14]  /*1b8c0*/  DSETP.NAN.AND P0, PT, R4, R4, PT ;  /* 0x000000040400722a */ /* 0x000fdc0003f08000 */
[----:B------:R-:W-:Y:S02]  /*1b8d0*/  @!P0 DSETP.NEU.AND P2, PT, R4, +INF , PT ;  /* 0x7ff000000400842a */ /* 0x000fe40003f4d000 */
[----:B------:R-:W-:-:S06]  /*1b8e0*/  @P0 DADD R10, R2, 1 ;  /* 0x3ff00000020a0429 */ /* 0x000fcc0000000000 */
[----:B------:R-:W-:Y:S02]  /*1b8f0*/  @!P0 FSEL R10, R2, RZ, P2 ;  /* 0x000000ff020a8208 */ /* 0x000fe40001000000 */
[----:B------:R-:W-:-:S07]  /*1b900*/  @!P0 FSEL R11, R3, -QNAN , P2 ;  /* 0xfff80000030b8808 */ /* 0x000fce0001000000 */
.L_x_714:
[----:B------:R-:W-:Y:S05]  /*1b910*/  BSYNC.RECONVERGENT B0 ;  /* 0x0000000000007941 */ /* 0x000fea0003800200 */
.L_x_712:
        /* <DEDUP_REMOVED lines=18> */
.L_x_720:
[----:B------:R-:W-:Y:S05]  /*1ba40*/  BSYNC.RECONVERGENT B1 ;  /* 0x0000000000017941 */ /* 0x000fea0003800200 */
.L_x_719:
        /* <DEDUP_REMOVED lines=27> */
.L_x_725:
        /* <DEDUP_REMOVED lines=11> */
.L_x_724:
        /* <DEDUP_REMOVED lines=19> */
.L_x_727:
[----:B------:R-:W-:Y:S05]  /*1bde0*/  BSYNC.RECONVERGENT B1 ;  /* 0x0000000000017941 */ /* 0x000fea0003800200 */
.L_x_726:
[----:B------:R-:W-:Y:S01]  /*1bdf0*/  LOP3.LUT R11, R11, 0x80000000, R3, 0xb8, !PT ;  /* 0x800000000b0b7812 */ /* 0x000fe200078eb803 */
[----:B------:R-:W-:Y:S06]  /*1be00*/  BRA `(.L_x_723) ;  /* 0x0000000000147947 */ /* 0x000fec0003800000 */
.L_x_722:
[----:B------:R-:W-:-:S14]  /*1be10*/  DSETP.NAN.AND P0, PT, R4, R4, PT ;  /* 0x000000040400722a */ /* 0x000fdc0003f08000 */
[----:B------:R-:W-:Y:S02]  /*1be20*/  @!P0 DSETP.NEU.AND P2, PT, R4, +INF , PT ;  /* 0x7ff000000400842a */ /* 0x000fe40003f4d000 */
[----:B------:R-:W-:-:S06]  /*1be30*/  @P0 DADD R10, R2, 1 ;  /* 0x3ff00000020a0429 */ /* 0x000fcc0000000000 */
[----:B------:R-:W-:Y:S02]  /*1be40*/  @!P0 FSEL R10, R2, RZ, P2 ;  /* 0x000000ff020a8208 */ /* 0x000fe40001000000 */
[----:B------:R-:W-:-:S07]  /*1be50*/  @!P0 FSEL R11, R3, -QNAN , P2 ;  /* 0xfff80000030b8808 */ /* 0x000fce0001000000 */
.L_x_723:
[----:B------:R-:W-:Y:S05]  /*1be60*/  BSYNC.RECONVERGENT B0 ;  /* 0x0000000000007941 */ /* 0x000fea0003800200 */
.L_x_721:
        /* <DEDUP_REMOVED lines=18> */
.L_x_729:
[----:B------:R-:W-:Y:S05]  /*1bf90*/  BSYNC.RECONVERGENT B1 ;  /* 0x0000000000017941 */ /* 0x000fea0003800200 */
.L_x_728:
        /* <DEDUP_REMOVED lines=27> */
.L_x_734:
        /* <DEDUP_REMOVED lines=11> */
.L_x_733:
        /* <DEDUP_REMOVED lines=19> */
.L_x_736:
[----:B------:R-:W-:Y:S05]  /*1c330*/  BSYNC.RECONVERGENT B1 ;  /* 0x0000000000017941 */ /* 0x000fea0003800200 */
.L_x_735:
[----:B------:R-:W-:Y:S01]  /*1c340*/  LOP3.LUT R11, R11, 0x80000000, R3, 0xb8, !PT ;  /* 0x800000000b0b7812 */ /* 0x000fe200078eb803 */
[----:B------:R-:W-:Y:S06]  /*1c350*/  BRA `(.L_x_732) ;  /* 0x0000000000147947 */ /* 0x000fec0003800000 */
.L_x_731:
[----:B------:R-:W-:-:S14]  /*1c360*/  DSETP.NAN.AND P0, PT, R4, R4, PT ;  /* 0x000000040400722a */ /* 0x000fdc0003f08000 */
[----:B------:R-:W-:Y:S02]  /*1c370*/  @!P0 DSETP.NEU.AND P2, PT, R4, +INF , PT ;  /* 0x7ff000000400842a */ /* 0x000fe40003f4d000 */
[----:B------:R-:W-:-:S06]  /*1c380*/  @P0 DADD R10, R2, 1 ;  /* 0x3ff00000020a0429 */ /* 0x000fcc0000000000 */
[----:B------:R-:W-:Y:S02]  /*1c390*/  @!P0 FSEL R10, R2, RZ, P2 ;  /* 0x000000ff020a8208 */ /* 0x000fe40001000000 */
[----:B------:R-:W-:-:S07]  /*1c3a0*/  @!P0 FSEL R11, R3, -QNAN , P2 ;  /* 0xfff80000030b8808 */ /* 0x000fce0001000000 */
.L_x_732:
[----:B------:R-:W-:Y:S05]  /*1c3b0*/  BSYNC.RECONVERGENT B0 ;  /* 0x0000000000007941 */ /* 0x000fea0003800200 */
.L_x_730:
        /* <DEDUP_REMOVED lines=18> */
.L_x_738:
[----:B------:R-:W-:Y:S05]  /*1c4e0*/  BSYNC.RECONVERGENT B1 ;  /* 0x0000000000017941 */ /* 0x000fea0003800200 */
.L_x_737:
        /* <DEDUP_REMOVED lines=27> */
.L_x_743:
        /* <DEDUP_REMOVED lines=11> */
.L_x_742:
        /* <DEDUP_REMOVED lines=19> */
.L_x_745:
[----:B------:R-:W-:Y:S05]  /*1c880*/  BSYNC.RECONVERGENT B1 ;  /* 0x0000000000017941 */ /* 0x000fea0003800200 */
.L_x_744:
[----:B------:R-:W-:Y:S01]  /*1c890*/  LOP3.LUT R11, R11, 0x80000000, R3, 0xb8, !PT ;  /* 0x800000000b0b7812 */ /* 0x000fe200078eb803 */
[----:B------:R-:W-:Y:S06]  /*1c8a0*/  BRA `(.L_x_741) ;  /* 0x0000000000147947 */ /* 0x000fec0003800000 */
.L_x_740:
[----:B------:R-:W-:-:S14]  /*1c8b0*/  DSETP.NAN.AND P0, PT, R4, R4, PT ;  /* 0x000000040400722a */ /* 0x000fdc0003f08000 */
[----:B------:R-:W-:Y:S02]  /*1c8c0*/  @!P0 DSETP.NEU.AND P2, PT, R4, +INF , PT ;  /* 0x7ff000000400842a */ /* 0x000fe40003f4d000 */
[----:B------:R-:W-:-:S06]  /*1c8d0*/  @P0 DADD R10, R2, 1 ;  /* 0x3ff00000020a0429 */ /* 0x000fcc0000000000 */
[----:B------:R-:W-:Y:S02]  /*1c8e0*/  @!P0 FSEL R10, R2, RZ, P2 ;  /* 0x000000ff020a8208 */ /* 0x000fe40001000000 */
[----:B------:R-:W-:-:S07]  /*1c8f0*/  @!P0 FSEL R11, R3, -QNAN , P2 ;  /* 0xfff80000030b8808 */ /* 0x000fce0001000000 */
.L_x_741:
[----:B------:R-:W-:Y:S05]  /*1c900*/  BSYNC.RECONVERGENT B0 ;  /* 0x0000000000007941 */ /* 0x000fea0003800200 */
.L_x_739:
        /* <DEDUP_REMOVED lines=18> */
.L_x_747:
[----:B------:R-:W-:Y:S05]  /*1ca30*/  BSYNC.RECONVERGENT B1 ;  /* 0x0000000000017941 */ /* 0x000fea0003800200 */
.L_x_746:
        /* <DEDUP_REMOVED lines=27> */
.L_x_752:
        /* <DEDUP_REMOVED lines=11> */
.L_x_751:
        /* <DEDUP_REMOVED lines=19> */
.L_x_754:
[----:B------:R-:W-:Y:S05]  /*1cdd0*/  BSYNC.RECONVERGENT B1 ;  /* 0x0000000000017941 */ /* 0x000fea0003800200 */
.L_x_753:
[----:B------:R-:W-:Y:S01]  /*1cde0*/  LOP3.LUT R11, R11, 0x80000000, R3, 0xb8, !PT ;  /* 0x800000000b0b7812 */ /* 0x000fe200078eb803 */
[----:B------:R-:W-:Y:S06]  /*1cdf0*/  BRA `(.L_x_750) ;  /* 0x0000000000147947 */ /* 0x000fec0003800000 */
.L_x_749:
[----:B------:R-:W-:-:S14]  /*1ce00*/  DSETP.NAN.AND P0, PT, R4, R4, PT ;  /* 0x000000040400722a */ /* 0x000fdc0003f08000 */
[----:B------:R-:W-:Y:S02]  /*1ce10*/  @!P0 DSETP.NEU.AND P2, PT, R4, +INF , PT ;  /* 0x7ff000000400842a */ /* 0x000fe40003f4d000 */
[----:B------:R-:W-:-:S06]  /*1ce20*/  @P0 DADD R10, R2, 1 ;  /* 0x3ff00000020a0429 */ /* 0x000fcc0000000000 */
[----:B------:R-:W-:Y:S02]  /*1ce30*/  @!P0 FSEL R10, R2, RZ, P2 ;  /* 0x000000ff020a8208 */ /* 0x000fe40001000000 */
[----:B------:R-:W-:-:S07]  /*1ce40*/  @!P0 FSEL R11, R3, -QNAN , P2 ;  /* 0xfff80000030b8808 */ /* 0x000fce0001000000 */
.L_x_750:
[----:B------:R-:W-:Y:S05]  /*1ce50*/  BSYNC.RECONVERGENT B0 ;  /* 0x0000000000007941 */ /* 0x000fea0003800200 */
.L_x_748:
        /* <DEDUP_REMOVED lines=18> */
.L_x_756:
[----:B------:R-:W-:Y:S05]  /*1cf80*/  BSYNC.RECONVERGENT B1 ;  /* 0x0000000000017941 */ /* 0x000fea0003800200 */
.L_x_755:
        /* <DEDUP_REMOVED lines=25> */
.L_x_761:
        /* <DEDUP_REMOVED lines=11> */
.L_x_760:
        /* <DEDUP_REMOVED lines=19> */
.L_x_763:
[----:B------:R-:W-:Y:S05]  /*1d300*/  BSYNC.RECONVERGENT B1 ;  /* 0x0000000000017941 */ /* 0x000fea0003800200 */
.L_x_762:
[----:B------:R-:W-:Y:S01]  /*1d310*/  LOP3.LUT R7, R7, 0x80000000, R3, 0xb8, !PT ;  /* 0x8000000007077812 */ /* 0x000fe200078eb803 */
[----:B------:R-:W-:Y:S06]  /*1d320*/  BRA `(.L_x_759) ;  /* 0x0000000000147947 */ /* 0x000fec0003800000 */
.L_x_758:
[----:B------:R-:W-:-:S14]  /*1d330*/  DSETP.NAN.AND P0, PT, R4, R4, PT ;  /* 0x000000040400722a */ /* 0x000fdc0003f08000 */
[----:B------:R-:W-:Y:S02]  /*1d340*/  @!P0 DSETP.NEU.AND P2, PT, R4, +INF , PT ;  /* 0x7ff000000400842a */ /* 0x000fe40003f4d000 */
[----:B------:R-:W-:-:S06]  /*1d350*/  @P0 DADD R6, R2, 1 ;  /* 0x3ff0000002060429 */ /* 0x000fcc0000000000 */
[----:B------:R-:W-:Y:S02]  /*1d360*/  @!P0 FSEL R6, R2, RZ, P2 ;  /* 0x000000ff02068208 */ /* 0x000fe40001000000 */
[----:B------:R-:W-:-:S07]  /*1d370*/  @!P0 FSEL R7, R3, -QNAN , P2 ;  /* 0xfff8000003078808 */ /* 0x000fce0001000000 */
.L_x_759:
[----:B------:R-:W-:Y:S05]  /*1d380*/  BSYNC.RECONVERGENT B0 ;  /* 0x0000000000007941 */ /* 0x000fea0003800200 */
.L_x_757:
        /* <DEDUP_REMOVED lines=17> */
.L_x_765:
        /* <DEDUP_REMOVED lines=24> */
.L_x_770:
        /* <DEDUP_REMOVED lines=12> */
.L_x_769:
[----:B------:R-:W-:-:S07]  /*1d6e0*/  IMAD.MOV.U32 R2, RZ, RZ, R7 ;  /* 0x000000ffff027224 */ /* 0x000fce00078e0007 */
.L_x_768:
[----:B------:R-:W-:Y:S05]  /*1d6f0*/  BSYNC.RECONVERGENT B1 ;  /* 0x0000000000017941 */ /* 0x000fea0003800200 */
.L_x_767:
[----:B------:R-:W-:Y:S01]  /*1d700*/  IMAD.IADD R7, R10, 0x1, -R11 ;  /* 0x000000010a077824 */ /* 0x000fe200078e0a0b */
[----:B------:R-:W-:Y:S04]  /*1d710*/  BSSY.RECONVERGENT B1, `(.L_x_771) ;  /* 0x0000024000017945 */ /* 0x000fe80003800200 */
[----:B------:R-:W-:-:S13]  /*1d720*/  ISETP.GE.U32.AND P0, PT, R7, 0x3, PT ;  /* 0x000000030700780c */ /* 0x000fda0003f06070 */
[----:B------:R-:W-:Y:S05]  /*1d730*/  @!P0 BRA `(.L_x_772) ;  /* 0x0000000000848947 */ /* 0x000fea0003800000 */
[----:B------:R-:W-:Y:S01]  /*1d740*/  BSSY.RECONVERGENT B2, `(.L_x_772) ;  /* 0x0000020000027945 */ /* 0x000fe20003800200 */
.L_x_773:
        /* <DEDUP_REMOVED lines=32> */
.L_x_772:
[----:B------:R-:W-:Y:S05]  /*1d950*/  BSYNC.RECONVERGENT B1 ;  /* 0x0000000000017941 */ /* 0x000fea0003800200 */
.L_x_771:
        /* <DEDUP_REMOVED lines=19> */
.L_x_775:
[----:B------:R-:W-:Y:S05]  /*1da90*/  BSYNC.RECONVERGENT B1 ;  /* 0x0000000000017941 */ /* 0x000fea0003800200 */
.L_x_774:
[----:B------:R-:W-:-:S07]  /*1daa0*/  LOP3.LUT R7, R7, 0x80000000, R5, 0xb8, !PT ;  /* 0x8000000007077812 */ /* 0x000fce00078eb805 */
.L_x_766:
[----:B------:R-:W-:Y:S05]  /*1dab0*/  BSYNC.RECONVERGENT B0 ;  /* 0x0000000000007941 */ /* 0x000fea0003800200 */
.L_x_764:
[----:B------:R-:W-:Y:S01]  /*1dac0*/  UMOV UR8, 0xffe00000 ;  /* 0xffe0000000087882 */ /* 0x000fe20000000000 */
[----:B------:R-:W-:Y:S01]  /*1dad0*/  UMOV UR9, 0x41efffff ;  /* 0x41efffff00097882 */ /* 0x000fe20000000000 */
[----:B------:R-:W-:Y:S01]  /*1dae0*/  BSSY.RECONVERGENT B0, `(.L_x_776) ;  /* 0x0000038000007945 */ /* 0x000fe20003800200 */
[----:B------:R-:W-:-:S10]  /*1daf0*/  DMUL R40, |R6|, UR8 ;  /* 0x0000000806287c28 */ /* 0x000fd40008000200 */
[----:B------:R0:W1:Y:S01]  /*1db00*/  F2I.U32.F64.TRUNC R40, R40 ;  /* 0x0000002800287311 */ /* 0x000062000030d000 */
[----:B------:R-:W-:Y:S05]  /*1db10*/  @!P1 BRA `(.L_x_777) ;  /* 0x0000000000189947 */ /* 0x000fea0003800000 */
[----:B------:R-:W-:-:S14]  /*1db20*/  DSETP.NAN.AND P0, PT, R28, R28, PT ;  /* 0x0000001c1c00722a */ /* 0x000fdc0003f08000 */
[----:B------:R-:W-:Y:S02]  /*1db30*/  @!P0 DSETP.NEU.AND P1, PT, R28, +INF , PT ;  /* 0x7ff000001c00842a */ /* 0x000fe40003f2d000 */
[----:B------:R-:W-:-:S06]  /*1db40*/  @P0 DADD R10, R30, 1 ;  /* 0x3ff000001e0a0429 */ /* 0x000fcc0000000000 */
[----:B------:R-:W-:Y:S02]  /*1db50*/  @!P0 FSEL R10, R30, RZ, P1 ;  /* 0x000000ff1e0a8208 */ /* 0x000fe40000800000 */
[----:B------:R-:W-:Y:S01]  /*1db60*/  @!P0 FSEL R11, R31, -QNAN , P1 ;  /* 0xfff800001f0b8808 */ /* 0x000fe20000800000 */
[----:B------:R-:W-:Y:S06]  /*1db70*/  BRA `(.L_x_778) ;  /* 0x0000000000b87947 */ /* 0x000fec0003800000 */
.L_x_777:
        /* <DEDUP_REMOVED lines=14> */
.L_x_780:
        /* <DEDUP_REMOVED lines=11> */
.L_x_779:
        /* <DEDUP_REMOVED lines=19> */
.L_x_782:
[----:B------:R-:W-:Y:S05]  /*1de40*/  BSYNC.RECONVERGENT B1 ;  /* 0x0000000000017941 */ /* 0x000fea0003800200 */
.L_x_781:
[----:B------:R-:W-:-:S07]  /*1de50*/  LOP3.LUT R11, R11, 0x80000000, R31, 0xb8, !PT ;  /* 0x800000000b0b7812 */ /* 0x000fce00078eb81f */
.L_x_778:
[----:B------:R-:W-:Y:S05]  /*1de60*/  BSYNC.RECONVERGENT B0 ;  /* 0x0000000000007941 */ /* 0x000fea0003800200 */
.L_x_776:
[----:B------:R-:W2:Y:S01]  /*1de70*/  MUFU.RCP64H R3, R11 ;  /* 0x0000000b00037308 */ /* 0x000ea20000001800 */
[----:B------:R-:W-:Y:S01]  /*1de80*/  IMAD.MOV.U32 R2, RZ, RZ, 0x1 ;  /* 0x00000001ff027424 */ /* 0x000fe200078e00ff */
[----:B------:R-:W-:Y:S01]  /*1de90*/  UMOV UR8, 0x7406bb70 ;  /* 0x7406bb7000087882 */ /* 0x000fe20000000000 */
[----:B------:R-:W-:Y:S01]  /*1dea0*/  UMOV UR9, 0x3ff1fb9c ;  /* 0x3ff1fb9c00097882 */ /* 0x000fe20000000000 */
[----:B------:R-:W-:Y:S03]  /*1deb0*/  BSSY.RECONVERGENT B1, `(.L_x_783) ;  /* 0x000000e000017945 */ /* 0x000fe60003800200 */
[----:B--2---:R-:W-:-:S08]  /*1dec0*/  DFMA R4, R2, -R10, 1 ;  /* 0x3ff000000204742b */ /* 0x004fd0000000080a */
        /* <DEDUP_REMOVED lines=11> */
[----:B01----:R-:W-:Y:S05]  /*1df80*/  CALL.REL.NOINC `($__internal_0_$__cuda_sm20_div_rn_f64_full) ;  /* 0x0000005400d87944 */ /* 0x003fea0003c00000 */
.L_x_784:
[----:B------:R-:W-:Y:S05]  /*1df90*/  BSYNC.RECONVERGENT B1 ;  /* 0x0000000000017941 */ /* 0x000fea0003800200 */
.L_x_783:
        /* <DEDUP_REMOVED lines=27> */
.L_x_789:
        /* <DEDUP_REMOVED lines=11> */
.L_x_788:
        /* <DEDUP_REMOVED lines=19> */
.L_x_791:
[----:B------:R-:W-:Y:S05]  /*1e330*/  BSYNC.RECONVERGENT B1 ;  /* 0x0000000000017941 */ /* 0x000fea0003800200 */
.L_x_790:
[----:B------:R-:W-:Y:S01]  /*1e340*/  LOP3.LUT R11, R11, 0x80000000, R3, 0xb8, !PT ;  /* 0x800000000b0b7812 */ /* 0x000fe200078eb803 */
[----:B------:R-:W-:Y:S06]  /*1e350*/  BRA `(.L_x_787) ;  /* 0x0000000000147947 */ /* 0x000fec0003800000 */
.L_x_786:
[----:B------:R-:W-:-:S14]  /*1e360*/  DSETP.NAN.AND P0, PT, R4, R4, PT ;  /* 0x000000040400722a */ /* 0x000fdc0003f08000 */
[----:B------:R-:W-:Y:S02]  /*1e370*/  @!P0 DSETP.NEU.AND P1, PT, R4, +INF , PT ;  /* 0x7ff000000400842a */ /* 0x000fe40003f2d000 */
[----:B------:R-:W-:-:S06]  /*1e380*/  @P0 DADD R10, R2, 1 ;  /* 0x3ff00000020a0429 */ /* 0x000fcc0000000000 */
[----:B------:R-:W-:Y:S02]  /*1e390*/  @!P0 FSEL R10, R2, RZ, P1 ;  /* 0x000000ff020a8208 */ /* 0x000fe40000800000 */
[----:B------:R-:W-:-:S07]  /*1e3a0*/  @!P0 FSEL R11, R3, -QNAN , P1 ;  /* 0xfff80000030b8808 */ /* 0x000fce0000800000 */
.L_x_787:
[----:B------:R-:W-:Y:S05]  /*1e3b0*/  BSYNC.RECONVERGENT B0 ;  /* 0x0000000000007941 */ /* 0x000fea0003800200 */
.L_x_785:
        /* <DEDUP_REMOVED lines=18> */
.L_x_793:
[----:B------:R-:W-:Y:S05]  /*1e4e0*/  BSYNC.RECONVERGENT B1 ;  /* 0x0000000000017941 */ /* 0x000fea0003800200 */
.L_x_792:
        /* <DEDUP_REMOVED lines=27> */
.L_x_798:
        /* <DEDUP_REMOVED lines=11> */
.L_x_797:
        /* <DEDUP_REMOVED lines=19> */
.L_x_800:
[----:B------:R-:W-:Y:S05]  /*1e880*/  BSYNC.RECONVERGENT B1 ;  /* 0x0000000000017941 */ /* 0x000fea0003800200 */
.L_x_799:
[----:B------:R-:W-:Y:S01]  /*1e890*/  LOP3.LUT R11, R11, 0x80000000, R3, 0xb8, !PT ;  /* 0x800000000b0b7812 */ /* 0x000fe200078eb803 */
[----:B------:R-:W-:Y:S06]  /*1e8a0*/  BRA `(.L_x_796) ;  /* 0x0000000000147947 */ /* 0x000fec0003800000 */
.L_x_795:
[----:B------:R-:W-:-:S14]  /*1e8b0*/  DSETP.NAN.AND P0, PT, R4, R4, PT ;  /* 0x000000040400722a */ /* 0x000fdc0003f08000 */
[----:B------:R-:W-:Y:S02]  /*1e8c0*/  @!P0 DSETP.NEU.AND P1, PT, R4, +INF , PT ;  /* 0x7ff000000400842a */ /* 0x000fe40003f2d000 */
[----:B------:R-:W-:-:S06]  /*1e8d0*/  @P0 DADD R10, R2, 1 ;  /* 0x3ff00000020a0429 */ /* 0x000fcc0000000000 */
[----:B------:R-:W-:Y:S02]  /*1e8e0*/  @!P0 FSEL R10, R2, RZ, P1 ;  /* 0x000000ff020a8208 */ /* 0x000fe40000800000 */
[----:B------:R-:W-:-:S07]  /*1e8f0*/  @!P0 FSEL R11, R3, -QNAN , P1 ;  /* 0xfff80000030b8808 */ /* 0x000fce0000800000 */
.L_x_796:
[----:B------:R-:W-:Y:S05]  /*1e900*/  BSYNC.RECONVERGENT B0 ;  /* 0x0000000000007941 */ /* 0x000fea0003800200 */
.L_x_794:
        /* <DEDUP_REMOVED lines=18> */
.L_x_802:
[----:B------:R-:W-:Y:S05]  /*1ea30*/  BSYNC.RECONVERGENT B1 ;  /* 0x0000000000017941 */ /* 0x000fea0003800200 */
.L_x_801:
        /* <DEDUP_REMOVED lines=27> */
.L_x_807:
        /* <DEDUP_REMOVED lines=11> */
.L_x_806:
        /* <DEDUP_REMOVED lines=19> */
.L_x_809:
[----:B------:R-:W-:Y:S05]  /*1edd0*/  BSYNC.RECONVERGENT B1 ;  /* 0x0000000000017941 */ /* 0x000fea0003800200 */
.L_x_808:
[----:B------:R-:W-:Y:S01]  /*1ede0*/  LOP3.LUT R11, R11, 0x80000000, R3, 0xb8, !PT ;  /* 0x800000000b0b7812 */ /* 0x000fe200078eb803 */
[----:B------:R-:W-:Y:S06]  /*1edf0*/  BRA `(.L_x_805) ;  /* 0x0000000000147947 */ /* 0x000fec0003800000 */
.L_x_804:
[----:B------:R-:W-:-:S14]  /*1ee00*/  DSETP.NAN.AND P0, PT, R4, R4, PT ;  /* 0x000000040400722a */ /* 0x000fdc0003f08000 */
[----:B------:R-:W-:Y:S02]  /*1ee10*/  @!P0 DSETP.NEU.AND P1, PT, R4, +INF , PT ;  /* 0x7ff000000400842a */ /* 0x000fe40003f2d000 */
[----:B------:R-:W-:-:S06]  /*1ee20*/  @P0 DADD R10, R2, 1 ;  /* 0x3ff00000020a0429 */ /* 0x000fcc0000000000 */
[----:B------:R-:W-:Y:S02]  /*1ee30*/  @!P0 FSEL R10, R2, RZ, P1 ;  /* 0x000000ff020a8208 */ /* 0x000fe40000800000 */
[----:B------:R-:W-:-:S07]  /*1ee40*/  @!P0 FSEL R11, R3, -QNAN , P1 ;  /* 0xfff80000030b8808 */ /* 0x000fce0000800000 */
.L_x_805:
[----:B------:R-:W-:Y:S05]  /*1ee50*/  BSYNC.RECONVERGENT B0 ;  /* 0x0000000000007941 */ /* 0x000fea0003800200 */
.L_x_803:
        /* <DEDUP_REMOVED lines=18> */
.L_x_811:
[----:B------:R-:W-:Y:S05]  /*1ef80*/  BSYNC.RECONVERGENT B1 ;  /* 0x0000000000017941 */ /* 0x000fea0003800200 */
.L_x_810:
        /* <DEDUP_REMOVED lines=27> */
.L_x_816:
        /* <DEDUP_REMOVED lines=11> */
.L_x_815:
        /* <DEDUP_REMOVED lines=19> */
.L_x_818:
[----:B------:R-:W-:Y:S05]  /*1f320*/  BSYNC.RECONVERGENT B1 ;  /* 0x0000000000017941 */ /* 0x000fea0003800200 */
.L_x_817:
[----:B------:R-:W-:Y:S01]  /*1f330*/  LOP3.LUT R11, R11, 0x80000000, R3, 0xb8, !PT ;  /* 0x800000000b0b7812 */ /* 0x000fe200078eb803 */
[----:B------:R-:W-:Y:S06]  /*1f340*/  BRA `(.L_x_814) ;  /* 0x0000000000147947 */ /* 0x000fec0003800000 */
.L_x_813:
[----:B------:R-:W-:-:S14]  /*1f350*/  DSETP.NAN.AND P0, PT, R4, R4, PT ;  /* 0x000000040400722a */ /* 0x000fdc0003f08000 */
[----:B------:R-:W-:Y:S02]  /*1f360*/  @!P0 DSETP.NEU.AND P1, PT, R4, +INF , PT ;  /* 0x7ff000000400842a */ /* 0x000fe40003f2d000 */
[----:B------:R-:W-:-:S06]  /*1f370*/  @P0 DADD R10, R2, 1 ;  /* 0x3ff00000020a0429 */ /* 0x000fcc0000000000 */
[----:B------:R-:W-:Y:S02]  /*1f380*/  @!P0 FSEL R10, R2, RZ, P1 ;  /* 0x000000ff020a8208 */ /* 0x000fe40000800000 */
[----:B------:R-:W-:-:S07]  /*1f390*/  @!P0 FSEL R11, R3, -QNAN , P1 ;  /* 0xfff80000030b8808 */ /* 0x000fce0000800000 */
.L_x_814:
[----:B------:R-:W-:Y:S05]  /*1f3a0*/  BSYNC.RECONVERGENT B0 ;  /* 0x0000000000007941 */ /* 0x000fea0003800200 */
.L_x_812:
        /* <DEDUP_REMOVED lines=18> */
.L_x_820:
[----:B------:R-:W-:Y:S05]  /*1f4d0*/  BSYNC.RECONVERGENT B1 ;  /* 0x0000000000017941 */ /* 0x000fea0003800200 */
.L_x_819:
        /* <DEDUP_REMOVED lines=27> */
.L_x_825:
        /* <DEDUP_REMOVED lines=11> */
.L_x_824:
        /* <DEDUP_REMOVED lines=19> */
.L_x_827:
[----:B------:R-:W-:Y:S05]  /*1f870*/  BSYNC.RECONVERGENT B1 ;  /* 0x0000000000017941 */ /* 0x000fea0003800200 */
.L_x_826:
[----:B------:R-:W-:Y:S01]  /*1f880*/  LOP3.LUT R11, R11, 0x80000000, R3, 0xb8, !PT ;  /* 0x800000000b0b7812 */ /* 0x000fe200078eb803 */
[----:B------:R-:W-:Y:S06]  /*1f890*/  BRA `(.L_x_823) ;  /* 0x0000000000147947 */ /* 0x000fec0003800000 */
.L_x_822:
[----:B------:R-:W-:-:S14]  /*1f8a0*/  DSETP.NAN.AND P0, PT, R4, R4, PT ;  /* 0x000000040400722a */ /* 0x000fdc0003f08000 */
[----:B------:R-:W-:Y:S02]  /*1f8b0*/  @!P0 DSETP.NEU.AND P1, PT, R4, +INF , PT ;  /* 0x7ff000000400842a */ /* 0x000fe40003f2d000 */
[----:B------:R-:W-:-:S06]  /*1f8c0*/  @P0 DADD R10, R2, 1 ;  /* 0x3ff00000020a0429 */ /* 0x000fcc0000000000 */
[----:B------:R-:W-:Y:S02]  /*1f8d0*/  @!P0 FSEL R10, R2, RZ, P1 ;  /* 0x000000ff020a8208 */ /* 0x000fe40000800000 */
[----:B------:R-:W-:-:S07]  /*1f8e0*/  @!P0 FSEL R11, R3, -QNAN , P1 ;  /* 0xfff80000030b8808 */ /* 0x000fce0000800000 */
.L_x_823:
[----:B------:R-:W-:Y:S05]  /*1f8f0*/  BSYNC.RECONVERGENT B0 ;  /* 0x0000000000007941 */ /* 0x000fea0003800200 */
.L_x_821:
        /* <DEDUP_REMOVED lines=18> */
.L_x_829:
[----:B------:R-:W-:Y:S05]  /*1fa20*/  BSYNC.RECONVERGENT B1 ;  /* 0x0000000000017941 */ /* 0x000fea0003800200 */
.L_x_828:
        /* <DEDUP_REMOVED lines=27> */
.L_x_834:
        /* <DEDUP_REMOVED lines=11> */
.L_x_833:
        /* <DEDUP_REMOVED lines=19> */
.L_x_836:
[----:B------:R-:W-:Y:S05]  /*1fdc0*/  BSYNC.RECONVERGENT B1 ;  /* 0x0000000000017941 */ /* 0x000fea0003800200 */
.L_x_835:
[----:B------:R-:W-:Y:S01]  /*1fdd0*/  LOP3.LUT R11, R11, 0x80000000, R3, 0xb8, !PT ;  /* 0x800000000b0b7812 */ /* 0x000fe200078eb803 */
[----:B------:R-:W-:Y:S06]  /*1fde0*/  BRA `(.L_x_832) ;  /* 0x0000000000147947 */ /* 0x000fec0003800000 */
.L_x_831:
[----:B------:R-:W-:-:S14]  /*1fdf0*/  DSETP.NAN.AND P0, PT, R4, R4, PT ;  /* 0x000000040400722a */ /* 0x000fdc0003f08000 */
[----:B------:R-:W-:Y:S02]  /*1fe00*/  @!P0 DSETP.NEU.AND P1, PT, R4, +INF , PT ;  /* 0x7ff000000400842a */ /* 0x000fe40003f2d000 */
[----:B------:R-:W-:-:S06]  /*1fe10*/  @P0 DADD R10, R2, 1 ;  /* 0x3ff00000020a0429 */ /* 0x000fcc0000000000 */
[----:B------:R-:W-:Y:S02]  /*1fe20*/  @!P0 FSEL R10, R2, RZ, P1 ;  /* 0x000000ff020a8208 */ /* 0x000fe40000800000 */
[----:B------:R-:W-:-:S07]  /*1fe30*/  @!P0 FSEL R11, R3, -QNAN , P1 ;  /* 0xfff80000030b8808 */ /* 0x000fce0000800000 */
.L_x_832:
[----:B------:R-:W-:Y:S05]  /*1fe40*/  BSYNC.RECONVERGENT B0 ;  /* 0x0000000000007941 */ /* 0x000fea0003800200 */
.L_x_830:
        /* <DEDUP_REMOVED lines=18> */
.L_x_838:
[----:B------:R-:W-:Y:S05]  /*1ff70*/  BSYNC.RECONVERGENT B1 ;  /* 0x0000000000017941 */ /* 0x000fea0003800200 */
.L_x_837:
        /* <DEDUP_REMOVED lines=27> */
.L_x_843:
        /* <DEDUP_REMOVED lines=11> */
.L_x_842:
        /* <DEDUP_REMOVED lines=19> */
.L_x_845:
[----:B------:R-:W-:Y:S05]  /*20310*/  BSYNC.RECONVERGENT B1 ;  /* 0x0000000000017941 */ /* 0x000fea0003800200 */
.L_x_844:
[----:B------:R-:W-:Y:S01]  /*20320*/  LOP3.LUT R11, R11, 0x80000000, R3, 0xb8, !PT ;  /* 0x800000000b0b7812 */ /* 0x000fe200078eb803 */
[----:B------:R-:W-:Y:S06]  /*20330*/  BRA `(.L_x_841) ;  /* 0x0000000000147947 */ /* 0x000fec0003800000 */
.L_x_840:
[----:B------:R-:W-:-:S14]  /*20340*/  DSETP.NAN.AND P0, PT, R4, R4, PT ;  /* 0x000000040400722a */ /* 0x000fdc0003f08000 */
[----:B------:R-:W-:Y:S02]  /*20350*/  @!P0 DSETP.NEU.AND P1, PT, R4, +INF , PT ;  /* 0x7ff000000400842a */ /* 0x000fe40003f2d000 */
[----:B------:R-:W-:-:S06]  /*20360*/  @P0 DADD R10, R2, 1 ;  /* 0x3ff00000020a0429 */ /* 0x000fcc0000000000 */
[----:B------:R-:W-:Y:S02]  /*20370*/  @!P0 FSEL R10, R2, RZ, P1 ;  /* 0x000000ff020a8208 */ /* 0x000fe40000800000 */
[----:B------:R-:W-:-:S07]  /*20380*/  @!P0 FSEL R11, R3, -QNAN , P1 ;  /* 0xfff80000030b8808 */ /* 0x000fce0000800000 */
.L_x_841:
[----:B------:R-:W-:Y:S05]  /*20390*/  BSYNC.RECONVERGENT B0 ;  /* 0x0000000000007941 */ /* 0x000fea0003800200 */
.L_x_839:
        /* <DEDUP_REMOVED lines=18> */
.L_x_847:
[----:B------:R-:W-:Y:S05]  /*204c0*/  BSYNC.RECONVERGENT B1 ;  /* 0x0000000000017941 */ /* 0x000fea0003800200 */
.L_x_846:
        /* <DEDUP_REMOVED lines=27> */
.L_x_852:
        /* <DEDUP_REMOVED lines=11> */
.L_x_851:
        /* <DEDUP_REMOVED lines=19> */
.L_x_854:
[----:B------:R-:W-:Y:S05]  /*20860*/  BSYNC.RECONVERGENT B1 ;  /* 0x0000000000017941 */ /* 0x000fea0003800200 */
.L_x_853:
[----:B------:R-:W-:Y:S01]  /*20870*/  LOP3.LUT R11, R11, 0x80000000, R3, 0xb8, !PT ;  /* 0x800000000b0b7812 */ /* 0x000fe200078eb803 */
[----:B------:R-:W-:Y:S06]  /*20880*/  BRA `(.L_x_850) ;  /* 0x0000000000147947 */ /* 0x000fec0003800000 */
.L_x_849:
[----:B------:R-:W-:-:S14]  /*20890*/  DSETP.NAN.AND P0, PT, R4, R4, PT ;  /* 0x000000040400722a */ /* 0x000fdc0003f08000 */
[----:B------:R-:W-:Y:S02]  /*208a0*/  @!P0 DSETP.NEU.AND P1, PT, R4, +INF , PT ;  /* 0x7ff000000400842a */ /* 0x000fe40003f2d000 */
[----:B------:R-:W-:-:S06]  /*208b0*/  @P0 DADD R10, R2, 1 ;  /* 0x3ff00000020a0429 */ /* 0x000fcc0000000000 */
[----:B------:R-:W-:Y:S02]  /*208c0*/  @!P0 FSEL R10, R2, RZ, P1 ;  /* 0x000000ff020a8208 */ /* 0x000fe40000800000 */
[----:B------:R-:W-:-:S07]  /*208d0*/  @!P0 FSEL R11, R3, -QNAN , P1 ;  /* 0xfff80000030b8808 */ /* 0x000fce0000800000 */
.L_x_850:
[----:B------:R-:W-:Y:S05]  /*208e0*/  BSYNC.RECONVERGENT B0 ;  /* 0x0000000000007941 */ /* 0x000fea0003800200 */
.L_x_848:
        /* <DEDUP_REMOVED lines=18> */
.L_x_856:
[----:B------:R-:W-:Y:S05]  /*20a10*/  BSYNC.RECONVERGENT B1 ;  /* 0x0000000000017941 */ /* 0x000fea0003800200 */
.L_x_855:
        /* <DEDUP_REMOVED lines=27> */
.L_x_861:
        /* <DEDUP_REMOVED lines=11> */
.L_x_860:
        /* <DEDUP_REMOVED lines=19> */
.L_x_863:
[----:B------:R-:W-:Y:S05]  /*20db0*/  BSYNC.RECONVERGENT B1 ;  /* 0x0000000000017941 */ /* 0x000fea0003800200 */
.L_x_862:
[----:B------:R-:W-:Y:S01]  /*20dc0*/  LOP3.LUT R11, R11, 0x80000000, R3, 0xb8, !PT ;  /* 0x800000000b0b7812 */ /* 0x000fe200078eb803 */
[----:B------:R-:W-:Y:S06]  /*20dd0*/  BRA `(.L_x_859) ;  /* 0x0000000000147947 */ /* 0x000fec0003800000 */
.L_x_858:
[----:B------:R-:W-:-:S14]  /*20de0*/  DSETP.NAN.AND P0, PT, R4, R4, PT ;  /* 0x000000040400722a */ /* 0x000fdc0003f08000 */
[----:B------:R-:W-:Y:S02]  /*20df0*/  @!P0 DSETP.NEU.AND P1, PT, R4, +INF , PT ;  /* 0x7ff000000400842a */ /* 0x000fe40003f2d000 */
[----:B------:R-:W-:-:S06]  /*20e00*/  @P0 DADD R10, R2, 1 ;  /* 0x3ff00000020a0429 */ /* 0x000fcc0000000000 */
[----:B------:R-:W-:Y:S02]  /*20e10*/  @!P0 FSEL R10, R2, RZ, P1 ;  /* 0x000000ff020a8208 */ /* 0x000fe40000800000 */
[----:B------:R-:W-:-:S07]  /*20e20*/  @!P0 FSEL R11, R3, -QNAN , P1 ;  /* 0xfff80000030b8808 */ /* 0x000fce0000800000 */
.L_x_859:
[----:B------:R-:W-:Y:S05]  /*20e30*/  BSYNC.RECONVERGENT B0 ;  /* 0x0000000000007941 */ /* 0x000fea0003800200 */
.L_x_857:
        /* <DEDUP_REMOVED lines=18> */
.L_x_865:
[----:B------:R-:W-:Y:S05]  /*20f60*/  BSYNC.RECONVERGENT B1 ;  /* 0x0000000000017941 */ /* 0x000fea0003800200 */
.L_x_864:
        /* <DEDUP_REMOVED lines=27> */
.L_x_870:
        /* <DEDUP_REMOVED lines=11> */
.L_x_869:
        /* <DEDUP_REMOVED lines=19> */
.L_x_872:
[----:B------:R-:W-:Y:S05]  /*21300*/  BSYNC.RECONVERGENT B1 ;  /* 0x0000000000017941 */ /* 0x000fea0003800200 */
.L_x_871:
[----:B------:R-:W-:Y:S01]  /*21310*/  LOP3.LUT R11, R11, 0x80000000, R3, 0xb8, !PT ;  /* 0x800000000b0b7812 */ /* 0x000fe200078eb803 */
[----:B------:R-:W-:Y:S06]  /*21320*/  BRA `(.L_x_868) ;  /* 0x0000000000147947 */ /* 0x000fec0003800000 */
.L_x_867:
[----:B------:R-:W-:-:S14]  /*21330*/  DSETP.NAN.AND P0, PT, R4, R4, PT ;  /* 0x000000040400722a */ /* 0x000fdc0003f08000 */
[----:B------:R-:W-:Y:S02]  /*21340*/  @!P0 DSETP.NEU.AND P1, PT, R4, +INF , PT ;  /* 0x7ff000000400842a */ /* 0x000fe40003f2d000 */
[----:B------:R-:W-:-:S06]  /*21350*/  @P0 DADD R10, R2, 1 ;  /* 0x3ff00000020a0429 */ /* 0x000fcc0000000000 */
[----:B------:R-:W-:Y:S02]  /*21360*/  @!P0 FSEL R10, R2, RZ, P1 ;  /* 0x000000ff020a8208 */ /* 0x000fe40000800000 */
[----:B------:R-:W-:-:S07]  /*21370*/  @!P0 FSEL R11, R3, -QNAN , P1 ;  /* 0xfff80000030b8808 */ /* 0x000fce0000800000 */
.L_x_868:
[----:B------:R-:W-:Y:S05]  /*21380*/  BSYNC.RECONVERGENT B0 ;  /* 0x0000000000007941 */ /* 0x000fea0003800200 */
.L_x_866:
        /* <DEDUP_REMOVED lines=18> */
.L_x_874:
[----:B------:R-:W-:Y:S05]  /*214b0*/  BSYNC.RECONVERGENT B1 ;  /* 0x0000000000017941 */ /* 0x000fea0003800200 */
.L_x_873:
        /* <DEDUP_REMOVED lines=27> */
.L_x_879:
        /* <DEDUP_REMOVED lines=11> */
.L_x_878:
        /* <DEDUP_REMOVED lines=19> */
.L_x_881:
[----:B------:R-:W-:Y:S05]  /*21850*/  BSYNC.RECONVERGENT B1 ;  /* 0x0000000000017941 */ /* 0x000fea0003800200 */
.L_x_880:
[----:B------:R-:W-:Y:S01]  /*21860*/  LOP3.LUT R11, R11, 0x80000000, R3, 0xb8, !PT ;  /* 0x800000000b0b7812 */ /* 0x000fe200078eb803 */
[----:B------:R-:W-:Y:S06]  /*21870*/  BRA `(.L_x_877) ;  /* 0x0000000000147947 */ /* 0x000fec0003800000 */
.L_x_876:
[----:B------:R-:W-:-:S14]  /*21880*/  DSETP.NAN.AND P0, PT, R4, R4, PT ;  /* 0x000000040400722a */ /* 0x000fdc0003f08000 */
[----:B------:R-:W-:Y:S02]  /*21890*/  @!P0 DSETP.NEU.AND P1, PT, R4, +INF , PT ;  /* 0x7ff000000400842a */ /* 0x000fe40003f2d000 */
[----:B------:R-:W-:-:S06]  /*218a0*/  @P0 DADD R10, R2, 1 ;  /* 0x3ff00000020a0429 */ /* 0x000fcc0000000000 */
[----:B------:R-:W-:Y:S02]  /*218b0*/  @!P0 FSEL R10, R2, RZ, P1 ;  /* 0x000000ff020a8208 */ /* 0x000fe40000800000 */
[----:B------:R-:W-:-:S07]  /*218c0*/  @!P0 FSEL R11, R3, -QNAN , P1 ;  /* 0xfff80000030b8808 */ /* 0x000fce0000800000 */
.L_x_877:
[----:B------:R-:W-:Y:S05]  /*218d0*/  BSYNC.RECONVERGENT B0 ;  /* 0x0000000000007941 */ /* 0x000fea0003800200 */
.L_x_875:
        /* <DEDUP_REMOVED lines=18> */
.L_x_883:
[----:B------:R-:W-:Y:S05]  /*21a00*/  BSYNC.RECONVERGENT B1 ;  /* 0x0000000000017941 */ /* 0x000fea0003800200 */
.L_x_882:
        /* <DEDUP_REMOVED lines=27> */
.L_x_888:
        /* <DEDUP_REMOVED lines=11> */
.L_x_887:
        /* <DEDUP_REMOVED lines=19> */
.L_x_890:
[----:B------:R-:W-:Y:S05]  /*21da0*/  BSYNC.RECONVERGENT B1 ;  /* 0x0000000000017941 */ /* 0x000fea0003800200 */
.L_x_889:
[----:B------:R-:W-:Y:S01]  /*21db0*/  LOP3.LUT R11, R11, 0x80000000, R3, 0xb8, !PT ;  /* 0x800000000b0b7812 */ /* 0x000fe200078eb803 */
[----:B------:R-:W-:Y:S06]  /*21dc0*/  BRA `(.L_x_886) ;  /* 0x0000000000147947 */ /* 0x000fec0003800000 */
.L_x_885:
[----:B------:R-:W-:-:S14]  /*21dd0*/  DSETP.NAN.AND P0, PT, R4, R4, PT ;  /* 0x000000040400722a */ /* 0x000fdc0003f08000 */
[----:B------:R-:W-:Y:S02]  /*21de0*/  @!P0 DSETP.NEU.AND P1, PT, R4, +INF , PT ;  /* 0x7ff000000400842a */ /* 0x000fe40003f2d000 */
[----:B------:R-:W-:-:S06]  /*21df0*/  @P0 DADD R10, R2, 1 ;  /* 0x3ff00000020a0429 */ /* 0x000fcc0000000000 */
[----:B------:R-:W-:Y:S02]  /*21e00*/  @!P0 FSEL R10, R2, RZ, P1 ;  /* 0x000000ff020a8208 */ /* 0x000fe40000800000 */
[----:B------:R-:W-:-:S07]  /*21e10*/  @!P0 FSEL R11, R3, -QNAN , P1 ;  /* 0xfff80000030b8808 */ /* 0x000fce0000800000 */
.L_x_886:
[----:B------:R-:W-:Y:S05]  /*21e20*/  BSYNC.RECONVERGENT B0 ;  /* 0x0000000000007941 */ /* 0x000fea0003800200 */
.L_x_884:
        /* <DEDUP_REMOVED lines=18> */
.L_x_892:
[----:B------:R-:W-:Y:S05]  /*21f50*/  BSYNC.RECONVERGENT B1 ;  /* 0x0000000000017941 */ /* 0x000fea0003800200 */
.L_x_891:
        /* <DEDUP_REMOVED lines=27> */
.L_x_897:
        /* <DEDUP_REMOVED lines=11> */
.L_x_896:
        /* <DEDUP_REMOVED lines=19> */
.L_x_899:
[----:B------:R-:W-:Y:S05]  /*222f0*/  BSYNC.RECONVERGENT B1 ;  /* 0x0000000000017941 */ /* 0x000fea0003800200 */
.L_x_898:
[----:B------:R-:W-:Y:S01]  /*22300*/  LOP3.LUT R11, R11, 0x80000000, R3, 0xb8, !PT ;  /* 0x800000000b0b7812 */ /* 0x000fe200078eb803 */
[----:B------:R-:W-:Y:S06]  /*22310*/  BRA `(.L_x_895) ;  /* 0x0000000000147947 */ /* 0x000fec0003800000 */
.L_x_894:
[----:B------:R-:W-:-:S14]  /*22320*/  DSETP.NAN.AND P0, PT, R4, R4, PT ;  /* 0x000000040400722a */ /* 0x000fdc0003f08000 */
[----:B------:R-:W-:Y:S02]  /*22330*/  @!P0 DSETP.NEU.AND P1, PT, R4, +INF , PT ;  /* 0x7ff000000400842a */ /* 0x000fe40003f2d000 */
[----:B------:R-:W-:-:S06]  /*22340*/  @P0 DADD R10, R2, 1 ;  /* 0x3ff00000020a0429 */ /* 0x000fcc0000000000 */
[----:B------:R-:W-:Y:S02]  /*22350*/  @!P0 FSEL R10, R2, RZ, P1 ;  /* 0x000000ff020a8208 */ /* 0x000fe40000800000 */
[----:B------:R-:W-:-:S07]  /*22360*/  @!P0 FSEL R11, R3, -QNAN , P1 ;  /* 0xfff80000030b8808 */ /* 0x000fce0000800000 */
.L_x_895:
[----:B------:R-:W-:Y:S05]  /*22370*/  BSYNC.RECONVERGENT B0 ;  /* 0x0000000000007941 */ /* 0x000fea0003800200 */
.L_x_893:
        /* <DEDUP_REMOVED lines=18> */
.L_x_901:
[----:B------:R-:W-:Y:S05]  /*224a0*/  BSYNC.RECONVERGENT B1 ;  /* 0x0000000000017941 */ /* 0x000fea0003800200 */
.L_x_900:
        /* <DEDUP_REMOVED lines=27> */
.L_x_906:
        /* <DEDUP_REMOVED lines=11> */
.L_x_905:
        /* <DEDUP_REMOVED lines=19> */
.L_x_908:
[----:B------:R-:W-:Y:S05]  /*22840*/  BSYNC.RECONVERGENT B1 ;  /* 0x0000000000017941 */ /* 0x000fea0003800200 */
.L_x_907:
[----:B------:R-:W-:Y:S01]  /*22850*/  LOP3.LUT R11, R11, 0x80000000, R3, 0xb8, !PT ;  /* 0x800000000b0b7812 */ /* 0x000fe200078eb803 */
[----:B------:R-:W-:Y:S06]  /*22860*/  BRA `(.L_x_904) ;  /* 0x0000000000147947 */ /* 0x000fec0003800000 */
.L_x_903:
[----:B------:R-:W-:-:S14]  /*22870*/  DSETP.NAN.AND P0, PT, R4, R4, PT ;  /* 0x000000040400722a */ /* 0x000fdc0003f08000 */
[----:B------:R-:W-:Y:S02]  /*22880*/  @!P0 DSETP.NEU.AND P1, PT, R4, +INF , PT ;  /* 0x7ff000000400842a */ /* 0x000fe40003f2d000 */
[----:B------:R-:W-:-:S06]  /*22890*/  @P0 DADD R10, R2, 1 ;  /* 0x3ff00000020a0429 */ /* 0x000fcc0000000000 */
[----:B------:R-:W-:Y:S02]  /*228a0*/  @!P0 FSEL R10, R2, RZ, P1 ;  /* 0x000000ff020a8208 */ /* 0x000fe40000800000 */
[----:B------:R-:W-:-:S07]  /*228b0*/  @!P0 FSEL R11, R3, -QNAN , P1 ;  /* 0xfff80000030b8808 */ /* 0x000fce0000800000 */
.L_x_904:
[----:B------:R-:W-:Y:S05]  /*228c0*/  BSYNC.RECONVERGENT B0 ;  /* 0x0000000000007941 */ /* 0x000fea0003800200 */
.L_x_902:
        /* <DEDUP_REMOVED lines=18> */
.L_x_910:
[----:B------:R-:W-:Y:S05]  /*229f0*/  BSYNC.RECONVERGENT B1 ;  /* 0x0000000000017941 */ /* 0x000fea0003800200 */
.L_x_909:
        /* <DEDUP_REMOVED lines=25> */
.L_x_915:
        /* <DEDUP_REMOVED lines=11> */
.L_x_914:
        /* <DEDUP_REMOVED lines=20> */
.L_x_917:
[----:B------:R-:W-:Y:S05]  /*22d80*/  BSYNC.RECONVERGENT B1 ;  /* 0x0000000000017941 */ /* 0x000fea0003800200 */
.L_x_916:
[----:B------:R-:W-:Y:S01]  /*22d90*/  LOP3.LUT R7, R11, 0x80000000, R3, 0xb8, !PT ;  /* 0x800000000b077812 */ /* 0x000fe200078eb803 */
[----:B------:R-:W-:Y:S01]  /*22da0*/  IMAD.MOV.U32 R6, RZ, RZ, R9 ;  /* 0x000000ffff067224 */ /* 0x000fe200078e0009 */
[----:B------:R-:W-:Y:S06]  /*22db0*/  BRA `(.L_x_913) ;  /* 0x0000000000147947 */ /* 0x000fec0003800000 */
.L_x_912:
[----:B------:R-:W-:-:S14]  /*22dc0*/  DSETP.NAN.AND P0, PT, R4, R4, PT ;  /* 0x000000040400722a */ /* 0x000fdc0003f08000 */
[----:B------:R-:W-:Y:S02]  /*22dd0*/  @!P0 DSETP.NEU.AND P1, PT, R4, +INF , PT ;  /* 0x7ff000000400842a */ /* 0x000fe40003f2d000 */
[----:B------:R-:W-:-:S06]  /*22de0*/  @P0 DADD R6, R2, 1 ;  /* 0x3ff0000002060429 */ /* 0x000fcc0000000000 */
[----:B------:R-:W-:Y:S02]  /*22df0*/  @!P0 FSEL R6, R2, RZ, P1 ;  /* 0x000000ff02068208 */ /* 0x000fe40000800000 */
[----:B------:R-:W-:-:S07]  /*22e00*/  @!P0 FSEL R7, R3, -QNAN , P1 ;  /* 0xfff8000003078808 */ /* 0x000fce0000800000 */
.L_x_913:
[----:B------:R-:W-:Y:S05]  /*22e10*/  BSYNC.RECONVERGENT B0 ;  /* 0x0000000000007941 */ /* 0x000fea0003800200 */
.L_x_911:
        /* <DEDUP_REMOVED lines=17> */
.L_x_919:
        /* <DEDUP_REMOVED lines=13> */
[----:B------:R-:W-:-:S05]  /*23000*/  VIADD R11, R7, 0xfffffc01 ;  /* 0xfffffc01070b7836 */ /* 0x000fca0000000000 */
[----:B------:R-:W-:-:S04]  /*23010*/  VIMNMX R12, PT, PT, RZ, R11, PT ;  /* 0x0000000bff0c7248 */ /* 0x000fc80003fe0100 */
[----:B------:R-:W-:-:S05]  /*23020*/  IADD3 R7, PT, PT, R7, -0x3ff, -R12 ;  /* 0xfffffc0107077810 */ /* 0x000fca0007ffe80c */
[----:B------:R-:W-:-:S05]  /*23030*/  VIADD R7, R7, 0x1 ;  /* 0x0000000107077836 */ /* 0x000fca0000000000 */
[----:B------:R-:W-:Y:S01]  /*23040*/  LOP3.LUT P0, R6, R7, 0x3, RZ, 0xc0, !PT ;  /* 0x0000000307067812 */ /* 0x000fe2000780c0ff */
[----:B------:R-:W-:Y:S02]  /*23050*/  IMAD.MOV.U32 R7, RZ, RZ, R4 ;  /* 0x000000ffff077224 */ /* 0x000fe400078e0004 */
[----:B------:R-:W-:-:S10]  /*23060*/  IMAD.MOV.U32 R4, RZ, RZ, R11 ;  /* 0x000000ffff047224 */ /* 0x000fd400078e000b */
[----:B------:R-:W-:Y:S05]  /*23070*/  @!P0 BRA `(.L_x_922) ;  /* 0x00000000003c8947 */ /* 0x000fea0003800000 */
[----:B------:R-:W-:Y:S01]  /*23080*/  BSSY.RECONVERGENT B2, `(.L_x_922) ;  /* 0x000000e000027945 */ /* 0x000fe20003800200 */
[----:B------:R-:W-:Y:S02]  /*23090*/  IMAD.MOV R5, RZ, RZ, -R6 ;  /* 0x000000ffff057224 */ /* 0x000fe400078e0a06 */
[----:B------:R-:W-:-:S07]  /*230a0*/  IMAD.MOV.U32 R4, RZ, RZ, R11 ;  /* 0x000000ffff047224 */ /* 0x000fce00078e000b */
.L_x_923:
        /* <DEDUP_REMOVED lines=12> */
.L_x_922:
[----:B------:R-:W-:Y:S05]  /*23170*/  BSYNC.RECONVERGENT B1 ;  /* 0x0000000000017941 */ /* 0x000fea0003800200 */
.L_x_921:
[----:B------:R-:W-:Y:S01]  /*23180*/  IMAD.IADD R5, R11, 0x1, -R12 ;  /* 0x000000010b057824 */ /* 0x000fe200078e0a0c */
[----:B------:R-:W-:Y:S04]  /*23190*/  BSSY.RECONVERGENT B1, `(.L_x_924) ;  /* 0x0000025000017945 */ /* 0x000fe80003800200 */
[----:B------:R-:W-:-:S13]  /*231a0*/  ISETP.GE.U32.AND P0, PT, R5, 0x3, PT ;  /* 0x000000030500780c */ /* 0x000fda0003f06070 */
[----:B------:R-:W-:Y:S05]  /*231b0*/  @!P0 BRA `(.L_x_925) ;  /* 0x0000000000888947 */ /* 0x000fea0003800000 */
[----:B------:R-:W-:Y:S01]  /*231c0*/  BSSY.RECONVERGENT B2, `(.L_x_926) ;  /* 0x0000020000027945 */ /* 0x000fe20003800200 */
.L_x_927:
        /* <DEDUP_REMOVED lines=32> */
.L_x_926:
[----:B------:R-:W-:-:S07]  /*233d0*/  IMAD.MOV.U32 R8, RZ, RZ, R5 ;  /* 0x000000ffff087224 */ /* 0x000fce00078e0005 */
.L_x_925:
[----:B------:R-:W-:Y:S05]  /*233e0*/  BSYNC.RECONVERGENT B1 ;  /* 0x0000000000017941 */ /* 0x000fea0003800200 */
.L_x_924:
[----:B------:R-:W-:Y:S01]  /*233f0*/  LOP3.LUT R7, R6, 0x7fffffff, RZ, 0xc0, !PT ;  /* 0x7fffffff06077812 */ /* 0x000fe200078ec0ff */
[----:B------:R-:W-:Y:S01]  /*23400*/  BSSY.RECONVERGENT B1, `(.L_x_928) ;  /* 0x0000014000017945 */ /* 0x000fe20003800200 */
[----:B------:R-:W-:Y:S01]  /*23410*/  ISETP.NE.U32.AND P0, PT, R8, RZ, PT ;  /* 0x000000ff0800720c */ /* 0x000fe20003f05070 */
[----:B------:R-:W-:Y:S02]  /*23420*/  IMAD.MOV.U32 R9, RZ, RZ, RZ ;  /* 0x000000ffff097224 */ /* 0x000fe400078e00ff */
[----:B------:R-:W-:Y:S01]  /*23430*/  IMAD.MOV.U32 R11, RZ, RZ, RZ ;  /* 0x000000ffff0b7224 */ /* 0x000fe200078e00ff */
[----:B------:R-:W-:-:S13]  /*23440*/  ISETP.NE.AND.EX P0, PT, R7, RZ, PT, P0 ;  /* 0x000000ff0700720c */ /* 0x000fda0003f05300 */
[----:B------:R-:W-:Y:S05]  /*23450*/  @!P0 BRA `(.L_x_929) ;  /* 0x0000000000388947 */ /* 0x000fea0003800000 */
[----:B------:R-:W-:-:S06]  /*23460*/  IMAD.MOV.U32 R6, RZ, RZ, R8 ;  /* 0x000000ffff067224 */ /* 0x000fcc00078e0008 */
        /* <DEDUP_REMOVED lines=13> */
.L_x_929:
[----:B------:R-:W-:Y:S05]  /*23540*/  BSYNC.RECONVERGENT B1 ;  /* 0x0000000000017941 */ /* 0x000fea0003800200 */
.L_x_928:
[----:B------:R-:W-:Y:S01]  /*23550*/  LOP3.LUT R7, R11, 0x80000000, R3, 0xb8, !PT ;  /* 0x800000000b077812 */ /* 0x000fe200078eb803 */
[----:B------:R-:W-:-:S07]  /*23560*/  IMAD.MOV.U32 R6, RZ, RZ, R9 ;  /* 0x000000ffff067224 */ /* 0x000fce00078e0009 */
.L_x_920:
[----:B------:R-:W-:Y:S05]  /*23570*/  BSYNC.RECONVERGENT B0 ;  /* 0x0000000000007941 */ /* 0x000fea0003800200 */
.L_x_918:
[----:B------:R-:W-:Y:S01]  /*23580*/  UMOV UR8, 0xffe00000 ;  /* 0xffe0000000087882 */ /* 0x000fe20000000000 */
[----:B------:R-:W-:Y:S01]  /*23590*/  UMOV UR9, 0x41efffff ;  /* 0x41efffff00097882 */ /* 0x000fe20000000000 */
[----:B-1----:R-:W-:Y:S01]  /*235a0*/  LOP3.LUT R40, R40, 0x1f, RZ, 0xc0, !PT ;  /* 0x0000001f28287812 */ /* 0x002fe200078ec0ff */
[----:B------:R-:W-:-:S10]  /*235b0*/  DMUL R6, |R6|, UR8 ;  /* 0x0000000806067c28 */ /* 0x000fd40008000200 */
[----:B------:R-:W1:Y:S02]  /*235c0*/  F2I.U32.F64.TRUNC R6, R6 ;  /* 0x0000000600067311 */ /* 0x000e64000030d000 */
[----:B-1----:R-:W-:-:S05]  /*235d0*/  IMAD.HI.U32 R2, R6, -0x77777777, RZ ;  /* 0x8888888906027827 */ /* 0x002fca00078e00ff */
[----:B------:R-:W-:-:S05]  /*235e0*/  SHF.R.U32.HI R3, RZ, 0x3, R2 ;  /* 0x00000003ff037819 */ /* 0x000fca0000011602 */
[----:B------:R-:W-:-:S05]  /*235f0*/  IMAD R3, R3, -0xf, R6 ;  /* 0xfffffff103037824 */ /* 0x000fca00078e0206 */
[----:B------:R-:W-:-:S04]  /*23600*/  ISETP.NE.AND P0, PT, R3, 0xc, PT ;  /* 0x0000000c0300780c */ /* 0x000fc80003f05270 */
[----:B------:R-:W-:-:S13]  /*23610*/  ISETP.NE.OR P0, PT, R40, 0x18, P0 ;  /* 0x000000182800780c */ /* 0x000fda0000705670 */
[----:B------:R-:W-:Y:S05]  /*23620*/  @P0 EXIT ;  /* 0x000000000000094d */ /* 0x000fea0003800000 */
.L_x_621:
[----:B------:R-:W1:Y:S01]  /*23630*/  LDCU.64 UR8, c[0x0][0x3a8] ;  /* 0x00007500ff0877ac */ /* 0x000e620008000a00 */
[----:B------:R-:W-:Y:S02]  /*23640*/  IMAD.MOV.U32 R5, RZ, RZ, 0x1 ;  /* 0x00000001ff057424 */ /* 0x000fe400078e00ff */
[----:B------:R-:W-:Y:S02]  /*23650*/  IMAD.MOV.U32 R4, RZ, RZ, RZ ;  /* 0x000000ffff047224 */ /* 0x000fe400078e00ff */
[----:B-1----:R-:W-:Y:S02]  /*23660*/  IMAD.U32 R2, RZ, RZ, UR8 ;  /* 0x00000008ff027e24 */ /* 0x002fe4000f8e00ff */
[----:B------:R-:W-:-:S05]  /*23670*/  IMAD.U32 R3, RZ, RZ, UR9 ;  /* 0x00000009ff037e24 */ /* 0x000fca000f8e00ff */
[----:B------:R-:W2:Y:S02]  /*23680*/  ATOMG.E.CAS.STRONG.GPU PT, R2, [R2], R4, R5 ;  /* 0x00000004020273a9 */ /* 0x000ea400001ee105 */
[----:B--2---:R-:W-:-:S13]  /*23690*/  ISETP.NE.AND P0, PT, R2, RZ, PT ;  /* 0x000000ff0200720c */ /* 0x004fda0003f05270 */
[----:B------:R-:W-:Y:S05]  /*236a0*/  @P0 EXIT ;  /* 0x000000000000094d */ /* 0x000fea0003800000 */
[----:B------:R-:W1:Y:S01]  /*236b0*/  LDC.64 R2, c[0x0][0x3a0] ;  /* 0x0000e800ff027b82 */ /* 0x000e620000000a00 */
[----:B------:R-:W-:-:S05]  /*236c0*/  IMAD.MOV.U32 R32, RZ, RZ, R0 ;  /* 0x000000ffff207224 */ /* 0x000fca00078e0000 */
[----:B-1----:R-:W-:Y:S01]  /*236d0*/  STG.E.64 desc[UR6][R2.64], R32 ;  /* 0x0000002002007986 */ /* 0x002fe2000c101b06 */
[----:B------:R-:W-:Y:S05]  /*236e0*/  EXIT ;  /* 0x000000000000794d */ /* 0x000fea0003800000 */
        .weak           $__internal_0_$__cuda_sm20_div_rn_f64_full
        .type           $__internal_0_$__cuda_sm20_div_rn_f64_full,@function
        .size           $__internal_0_$__cuda_sm20_div_rn_f64_full,(.L_x_937 - $__internal_0_$__cuda_sm20_div_rn_f64_full)
$__internal_0_$__cuda_sm20_div_rn_f64_full:
[C---:B------:R-:W-:Y:S01]  /*236f0*/  FSETP.GEU.AND P0, PT, |R11|.reuse, 1.469367938527859385e-39, PT ;  /* 0x001000000b00780b */ /* 0x040fe20003f0e200 */
[----:B------:R-:W-:Y:S01]  /*23700*/  IMAD.MOV.U32 R4, RZ, RZ, 0x1 ;  /* 0x00000001ff047424 */ /* 0x000fe200078e00ff */
[C---:B------:R-:W-:Y:S01]  /*23710*/  LOP3.LUT R12, R11.reuse, 0x800fffff, RZ, 0xc0, !PT ;  /* 0x800fffff0b0c7812 */ /* 0x040fe200078ec0ff */
[----:B------:R-:W-:Y:S01]  /*23720*/  IMAD.U32 R37, RZ, RZ, UR5 ;  /* 0x00000005ff257e24 */ /* 0x000fe2000f8e00ff */
[----:B------:R-:W-:Y:S01]  /*23730*/  LOP3.LUT R6, R11, 0x7ff00000, RZ, 0xc0, !PT ;  /* 0x7ff000000b067812 */ /* 0x000fe200078ec0ff */
[----:B------:R-:W-:Y:S01]  /*23740*/  IMAD.U32 R36, RZ, RZ, UR4 ;  /* 0x00000004ff247e24 */ /* 0x000fe2000f8e00ff */
[----:B------:R-:W-:Y:S01]  /*23750*/  LOP3.LUT R13, R12, 0x3ff00000, RZ, 0xfc, !PT ;  /* 0x3ff000000c0d7812 */ /* 0x000fe200078efcff */
[----:B------:R-:W-:Y:S01]  /*23760*/  IMAD.MOV.U32 R12, RZ, RZ, R10 ;  /* 0x000000ffff0c7224 */ /* 0x000fe200078e000a */
[----:B------:R-:W-:Y:S01]  /*23770*/  LOP3.LUT R3, R37, 0x7ff00000, RZ, 0xc0, !PT ;  /* 0x7ff0000025037812 */ /* 0x000fe200078ec0ff */
[----:B------:R-:W-:-:S03]  /*23780*/  IMAD.MOV.U32 R8, RZ, RZ, R36 ;  /* 0x000000ffff087224 */ /* 0x000fc600078e0024 */
[----:B------:R-:W-:Y:S01]  /*23790*/  ISETP.GE.U32.AND P2, PT, R3, R6, PT ;  /* 0x000000060300720c */ /* 0x000fe20003f46070 */
[----:B------:R-:W-:-:S06]  /*237a0*/  @!P0 DMUL R12, R10, 8.98846567431157953865e+307 ;  /* 0x7fe000000a0c8828 */ /* 0x000fcc0000000000 */
[----:B------:R-:W0:Y:S02]  /*237b0*/  MUFU.RCP64H R5, R13 ;  /* 0x0000000d00057308 */ /* 0x000e240000001800 */
[----:B0-----:R-:W-:-:S08]  /*237c0*/  DFMA R38, R4, -R12, 1 ;  /* 0x3ff000000426742b */ /* 0x001fd0000000080c */
[----:B------:R-:W-:-:S08]  /*237d0*/  DFMA R38, R38, R38, R38 ;  /* 0x000000262626722b */ /* 0x000fd00000000026 */
[----:B------:R-:W-:Y:S01]  /*237e0*/  DFMA R38, R4, R38, R4 ;  /* 0x000000260426722b */ /* 0x000fe20000000004 */
[----:B------:R-:W-:Y:S02]  /*237f0*/  IMAD.MOV.U32 R4, RZ, RZ, 0x1ca00000 ;  /* 0x1ca00000ff047424 */ /* 0x000fe400078e00ff */
[----:B------:R-:W-:-:S03]  /*23800*/  IMAD.MOV.U32 R5, RZ, RZ, R3 ;  /* 0x000000ffff057224 */ /* 0x000fc600078e0003 */
[----:B------:R-:W-:Y:S02]  /*23810*/  SEL R9, R4, 0x63400000, !P2 ;  /* 0x6340000004097807 */ /* 0x000fe40005000000 */
[----:B------:R-:W-:Y:S01]  /*23820*/  DFMA R34, R38, -R12, 1 ;  /* 0x3ff000002622742b */ /* 0x000fe2000000080c */
[----:B------:R-:W-:Y:S02]  /*23830*/  FSETP.GEU.AND P2, PT, |R37|, 1.469367938527859385e-39, PT ;  /* 0x001000002500780b */ /* 0x000fe40003f4e200 */
[----:B------:R-:W-:-:S05]  /*23840*/  LOP3.LUT R9, R9, 0x800fffff, R37, 0xf8, !PT ;  /* 0x800fffff09097812 */ /* 0x000fca00078ef825 */
[----:B------:R-:W-:-:S06]  /*23850*/  DFMA R34, R38, R34, R38 ;  /* 0x000000222622722b */ /* 0x000fcc0000000026 */
[----:B------:R-:W-:Y:S05]  /*23860*/  @P2 BRA `(.L_x_930) ;  /* 0x0000000000202947 */ /* 0x000fea0003800000 */
[----:B------:R-:W-:-:S04]  /*23870*/  LOP3.LUT R36, R11, 0x7ff00000, RZ, 0xc0, !PT ;  /* 0x7ff000000b247812 */ /* 0x000fc800078ec0ff */
[----:B------:R-:W-:Y:S01]  /*23880*/  ISETP.GE.U32.AND P2, PT, R3, R36, PT ;  /* 0x000000240300720c */ /* 0x000fe20003f46070 */
[----:B------:R-:W-:-:S03]  /*23890*/  IMAD.MOV.U32 R36, RZ, RZ, RZ ;  /* 0x000000ffff247224 */ /* 0x000fc600078e00ff */
[----:B------:R-:W-:-:S04]  /*238a0*/  SEL R5, R4, 0x63400000, !P2 ;  /* 0x6340000004057807 */ /* 0x000fc80005000000 */
[----:B------:R-:W-:-:S04]  /*238b0*/  LOP3.LUT R5, R5, 0x80000000, R37, 0xf8, !PT ;  /* 0x8000000005057812 */ /* 0x000fc800078ef825 */
[----:B------:R-:W-:-:S06]  /*238c0*/  LOP3.LUT R37, R5, 0x100000, RZ, 0xfc, !PT ;  /* 0x0010000005257812 */ /* 0x000fcc00078efcff */
[----:B------:R-:W-:-:S10]  /*238d0*/  DFMA R8, R8, 2, -R36 ;  /* 0x400000000808782b */ /* 0x000fd40000000824 */
[----:B------:R-:W-:-:S07]  /*238e0*/  LOP3.LUT R5, R9, 0x7ff00000, RZ, 0xc0, !PT ;  /* 0x7ff0000009057812 */ /* 0x000fce00078ec0ff */
.L_x_930:
[----:B------:R-:W-:Y:S01]  /*238f0*/  VIADD R7, R5, 0xffffffff ;  /* 0xffffffff05077836 */ /* 0x000fe20000000000 */
[----:B------:R-:W-:Y:S01]  /*23900*/  @!P0 LOP3.LUT R6, R13, 0x7ff00000, RZ, 0xc0, !PT ;  /* 0x7ff000000d068812 */ /* 0x000fe200078ec0ff */
[----:B------:R-:W-:Y:S01]  /*23910*/  DMUL R36, R34, R8 ;  /* 0x0000000822247228 */ /* 0x000fe20000000000 */
[----:B------:R-:W-:Y:S02]  /*23920*/  BSSY.RECONVERGENT B0, `(.L_x_931) ;  /* 0x0000039000007945 */ /* 0x000fe40003800200 */
[----:B------:R-:W-:Y:S01]  /*23930*/  ISETP.GT.U32.AND P0, PT, R7, 0x7feffffe, PT ;  /* 0x7feffffe0700780c */ /* 0x000fe20003f04070 */
[----:B------:R-:W-:-:S04]  /*23940*/  VIADD R7, R6, 0xffffffff ;  /* 0xffffffff06077836 */ /* 0x000fc80000000000 */
[----:B------:R-:W-:Y:S01]  /*23950*/  DFMA R38, R36, -R12, R8 ;  /* 0x8000000c2426722b */ /* 0x000fe20000000008 */
[----:B------:R-:W-:-:S07]  /*23960*/  ISETP.GT.U32.OR P0, PT, R7, 0x7feffffe, P0 ;  /* 0x7feffffe0700780c */ /* 0x000fce0000704470 */
[----:B------:R-:W-:-:S06]  /*23970*/  DFMA R38, R34, R38, R36 ;  /* 0x000000262226722b */ /* 0x000fcc0000000024 */
[----:B------:R-:W-:Y:S05]  /*23980*/  @P0 BRA `(.L_x_932) ;  /* 0x00000000006c0947 */ /* 0x000fea0003800000 */
[----:B------:R-:W-:-:S04]  /*23990*/  LOP3.LUT R6, R11, 0x7ff00000, RZ, 0xc0, !PT ;  /* 0x7ff000000b067812 */ /* 0x000fc800078ec0ff */
[CC--:B------:R-:W-:Y:S02]  /*239a0*/  VIADDMNMX R5, R3.reuse, -R6.reuse, 0xb9600000, !PT ;  /* 0xb960000003057446 */ /* 0x0c0fe40007800906 */
[----:B------:R-:W-:Y:S01]  /*239b0*/  ISETP.GE.U32.AND P0, PT, R3, R6, PT ;  /* 0x000000060300720c */ /* 0x000fe20003f06070 */
[----:B------:R-:W-:Y:S01]  /*239c0*/  IMAD.MOV.U32 R6, RZ, RZ, RZ ;  /* 0x000000ffff067224 */ /* 0x000fe200078e00ff */
[----:B------:R-:W-:Y:S02]  /*239d0*/  VIMNMX R5, PT, PT, R5, 0x46a00000, PT ;  /* 0x46a0000005057848 */ /* 0x000fe40003fe0100 */
[----:B------:R-:W-:-:S05]  /*239e0*/  SEL R4, R4, 0x63400000, !P0 ;  /* 0x6340000004047807 */ /* 0x000fca0004000000 */
[----:B------:R-:W-:-:S04]  /*239f0*/  IMAD.IADD R4, R5, 0x1, -R4 ;  /* 0x0000000105047824 */ /* 0x000fc800078e0a04 */
[----:B------:R-:W-:-:S06]  /*23a00*/  VIADD R7, R4, 0x7fe00000 ;  /* 0x7fe0000004077836 */ /* 0x000fcc0000000000 */
[----:B------:R-:W-:-:S10]  /*23a10*/  DMUL R34, R38, R6 ;  /* 0x0000000626227228 */ /* 0x000fd40000000000 */
[----:B------:R-:W-:-:S13]  /*23a20*/  FSETP.GTU.AND P0, PT, |R35|, 1.469367938527859385e-39, PT ;  /* 0x001000002300780b */ /* 0x000fda0003f0c200 */
[----:B------:R-:W-:Y:S05]  /*23a30*/  @P0 BRA `(.L_x_933) ;  /* 0x00000000009c0947 */ /* 0x000fea0003800000 */
[----:B------:R-:W-:-:S06]  /*23a40*/  DFMA R8, R38, -R12, R8 ;  /* 0x8000000c2608722b */ /* 0x000fcc0000000008 */
[----:B------:R-:W-:-:S04]  /*23a50*/  IMAD.MOV.U32 R8, RZ, RZ, RZ ;  /* 0x000000ffff087224 */ /* 0x000fc800078e00ff */
[C---:B------:R-:W-:Y:S02]  /*23a60*/  FSETP.NEU.AND P0, PT, R9.reuse, RZ, PT ;  /* 0x000000ff0900720b */ /* 0x040fe40003f0d000 */
[----:B------:R-:W-:-:S04]  /*23a70*/  LOP3.LUT R10, R9, 0x80000000, R11, 0x48, !PT ;  /* 0x80000000090a7812 */ /* 0x000fc800078e480b */
[----:B------:R-:W-:-:S07]  /*23a80*/  LOP3.LUT R9, R10, R7, RZ, 0xfc, !PT ;  /* 0x000000070a097212 */ /* 0x000fce00078efcff */
[----:B------:R-:W-:Y:S05]  /*23a90*/  @!P0 BRA `(.L_x_933) ;  /* 0x0000000000848947 */ /* 0x000fea0003800000 */
[----:B------:R-:W-:Y:S01]  /*23aa0*/  IMAD.MOV R7, RZ, RZ, -R4 ;  /* 0x000000ffff077224 */ /* 0x000fe200078e0a04 */
[----:B------:R-:W-:Y:S01]  /*23ab0*/  IADD3 R4, PT, PT, -R4, -0x43300000, RZ ;  /* 0xbcd0000004047810 */ /* 0x000fe20007ffe1ff */
[----:B------:R-:W-:-:S06]  /*23ac0*/  IMAD.MOV.U32 R6, RZ, RZ, RZ ;  /* 0x000000ffff067224 */ /* 0x000fcc00078e00ff */
[----:B------:R-:W-:Y:S02]  /*23ad0*/  DFMA R6, R34, -R6, R38 ;  /* 0x800000062206722b */ /* 0x000fe40000000026 */
[----:B------:R-:W-:-:S08]  /*23ae0*/  DMUL.RP R38, R38, R8 ;  /* 0x0000000826267228 */ /* 0x000fd00000008000 */
[----:B------:R-:W-:Y:S02]  /*23af0*/  FSETP.NEU.AND P0, PT, |R7|, R4, PT ;  /* 0x000000040700720b */ /* 0x000fe40003f0d200 */
[----:B------:R-:W-:Y:S02]  /*23b00*/  LOP3.LUT R3, R39, R10, RZ, 0x3c, !PT ;  /* 0x0000000a27037212 */ /* 0x000fe400078e3cff */
[----:B------:R-:W-:Y:S02]  /*23b10*/  FSEL R34, R38, R34, !P0 ;  /* 0x0000002226227208 */ /* 0x000fe40004000000 */
[----:B------:R-:W-:Y:S01]  /*23b20*/  FSEL R35, R3, R35, !P0 ;  /* 0x0000002303237208 */ /* 0x000fe20004000000 */
[----:B------:R-:W-:Y:S06]  /*23b30*/  BRA `(.L_x_933) ;  /* 0x00000000005c7947 */ /* 0x000fec0003800000 */
.L_x_932:
[----:B------:R-:W-:Y:S02]  /*23b40*/  IMAD.U32 R8, RZ, RZ, UR4 ;  /* 0x00000004ff087e24 */ /* 0x000fe4000f8e00ff */
[----:B------:R-:W-:-:S06]  /*23b50*/  IMAD.U32 R9, RZ, RZ, UR5 ;  /* 0x00000005ff097e24 */ /* 0x000fcc000f8e00ff */
[----:B------:R-:W-:-:S14]  /*23b60*/  DSETP.NAN.AND P0, PT, R8, R8, PT ;  /* 0x000000080800722a */ /* 0x000fdc0003f08000 */
[----:B------:R-:W-:Y:S05]  /*23b70*/  @P0 BRA `(.L_x_934) ;  /* 0x0000000000440947 */ /* 0x000fea0003800000 */
[----:B------:R-:W-:-:S14]  /*23b80*/  DSETP.NAN.AND P0, PT, R10, R10, PT ;  /* 0x0000000a0a00722a */ /* 0x000fdc0003f08000 */
[----:B------:R-:W-:Y:S05]  /*23b90*/  @P0 BRA `(.L_x_935) ;  /* 0x0000000000300947 */ /* 0x000fea0003800000 */
[----:B------:R-:W-:Y:S01]  /*23ba0*/  ISETP.NE.AND P0, PT, R5, R6, PT ;  /* 0x000000060500720c */ /* 0x000fe20003f05270 */
[----:B------:R-:W-:Y:S02]  /*23bb0*/  IMAD.MOV.U32 R34, RZ, RZ, 0x0 ;  /* 0x00000000ff227424 */ /* 0x000fe400078e00ff */
[----:B------:R-:W-:-:S10]  /*23bc0*/  IMAD.MOV.U32 R35, RZ, RZ, -0x80000 ;  /* 0xfff80000ff237424 */ /* 0x000fd400078e00ff */
[----:B------:R-:W-:Y:S05]  /*23bd0*/  @!P0 BRA `(.L_x_933) ;  /* 0x0000000000348947 */ /* 0x000fea0003800000 */
[----:B------:R-:W-:Y:S02]  /*23be0*/  ISETP.NE.AND P0, PT, R5, 0x7ff00000, PT ;  /* 0x7ff000000500780c */ /* 0x000fe40003f05270 */
[----:B------:R-:W-:Y:S02]  /*23bf0*/  LOP3.LUT R35, R9, 0x80000000, R11, 0x48, !PT ;  /* 0x8000000009237812 */ /* 0x000fe400078e480b */
[----:B------:R-:W-:-:S13]  /*23c00*/  ISETP.EQ.OR P0, PT, R6, RZ, !P0 ;  /* 0x000000ff0600720c */ /* 0x000fda0004702670 */
[----:B------:R-:W-:Y:S01]  /*23c10*/  @P0 LOP3.LUT R3, R35, 0x7ff00000, RZ, 0xfc, !PT ;  /* 0x7ff0000023030812 */ /* 0x000fe200078efcff */
[----:B------:R-:W-:Y:S02]  /*23c20*/  @!P0 IMAD.MOV.U32 R34, RZ, RZ, RZ ;  /* 0x000000ffff228224 */ /* 0x000fe400078e00ff */
[----:B------:R-:W-:Y:S02]  /*23c30*/  @P0 IMAD.MOV.U32 R34, RZ, RZ, RZ ;  /* 0x000000ffff220224 */ /* 0x000fe400078e00ff */
[----:B------:R-:W-:Y:S01]  /*23c40*/  @P0 IMAD.MOV.U32 R35, RZ, RZ, R3 ;  /* 0x000000ffff230224 */ /* 0x000fe200078e0003 */
[----:B------:R-:W-:Y:S06]  /*23c50*/  BRA `(.L_x_933) ;  /* 0x0000000000147947 */ /* 0x000fec0003800000 */
.L_x_935:
[----:B------:R-:W-:Y:S01]  /*23c60*/  LOP3.LUT R35, R11, 0x80000, RZ, 0xfc, !PT ;  /* 0x000800000b237812 */ /* 0x000fe200078efcff */
[----:B------:R-:W-:Y:S01]  /*23c70*/  IMAD.MOV.U32 R34, RZ, RZ, R10 ;  /* 0x000000ffff227224 */ /* 0x000fe200078e000a */
[----:B------:R-:W-:Y:S06]  /*23c80*/  BRA `(.L_x_933) ;  /* 0x0000000000087947 */ /* 0x000fec0003800000 */
.L_x_934:
[----:B------:R-:W-:Y:S01]  /*23c90*/  LOP3.LUT R35, R9, 0x80000, RZ, 0xfc, !PT ;  /* 0x0008000009237812 */ /* 0x000fe200078efcff */
[----:B------:R-:W-:-:S07]  /*23ca0*/  IMAD.MOV.U32 R34, RZ, RZ, R8 ;  /* 0x000000ffff227224 */ /* 0x000fce00078e0008 */
.L_x_933:
[----:B------:R-:W-:Y:S05]  /*23cb0*/  BSYNC.RECONVERGENT B0 ;  /* 0x0000000000007941 */ /* 0x000fea0003800200 */
.L_x_931:
[----:B------:R-:W-:Y:S02]  /*23cc0*/  IMAD.MOV.U32 R4, RZ, RZ, R2 ;  /* 0x000000ffff047224 */ /* 0x000fe400078e0002 */
[----:B------:R-:W-:-:S04]  /*23cd0*/  IMAD.MOV.U32 R5, RZ, RZ, 0x0 ;  /* 0x00000000ff057424 */ /* 0x000fc800078e00ff */
[----:B------:R-:W-:Y:S05]  /*23ce0*/  RET.REL.NODEC R4 `(_Z17find_seeds_kernelmj12FilterParamsPmPVi) ;  /* 0xfffffdc004c47950 */ /* 0x000fea0003c3ffff */
.L_x_936:
[----:B------:R-:W-:-:S00]  /*23cf0*/  BRA `(.L_x_936) ;  /* 0xfffffffc00fc7947 */ /* 0x000fc0000383ffff */
[----:B------:R-:W-:-:S00]  /*23d00*/  NOP ;  /* 0x0000000000007918 */ /* 0x000fc00000000000 */
[----:B------:R-:W-:-:S00]  /*23d10*/  NOP ;  /* 0x0000000000007918 */ /* 0x000fc00000000000 */
[----:B------:R-:W-:-:S00]  /*23d20*/  NOP ;  /* 0x0000000000007918 */ /* 0x000fc00000000000 */
[----:B------:R-:W-:-:S00]  /*23d30*/  NOP ;  /* 0x0000000000007918 */ /* 0x000fc00000000000 */
[----:B------:R-:W-:-:S00]  /*23d40*/  NOP ;  /* 0x0000000000007918 */ /* 0x000fc00000000000 */
[----:B------:R-:W-:-:S00]  /*23d50*/  NOP ;  /* 0x0000000000007918 */ /* 0x000fc00000000000 */
[----:B------:R-:W-:-:S00]  /*23d60*/  NOP ;  /* 0x0000000000007918 */ /* 0x000fc00000000000 */
[----:B------:R-:W-:-:S00]  /*23d70*/  NOP ;  /* 0x0000000000007918 */ /* 0x000fc00000000000 */
.L_x_937:


//--------------------- .nv.shared.reserved.0     --------------------------
	.section	.nv.shared.reserved.0,"aw",@nobits
	.weak		__nv_reservedSMEM_offset_0_alias
	.size		__nv_reservedSMEM_offset_0_alias, 0, 64
	.other		__nv_reservedSMEM_offset_0_alias,@"STO_CUDA_RESERVED_SHARED STV_DEFAULT"
__nv_reservedSMEM_offset_0_alias:
	.zero		0
	.zero		64


//--------------------- .nv.constant0._Z17find_seeds_kernelmj12FilterParamsPmPVi --------------------------
	.section	.nv.constant0._Z17find_seeds_kernelmj12FilterParamsPmPVi,"a",@progbits
	.sectionflags	@""
	.align	4
.nv.constant0._Z17find_seeds_kernelmj12FilterParamsPmPVi:
	.zero		944


//--------------------- SYMBOLS --------------------------

	.type		.nv.reservedSmem.offset0,@object
	.size		.nv.reservedSmem.offset0,0x4
